	.target	sm_80

	.elftype	@"ET_EXEC"


//--------------------- .note.nv.tkinfo           --------------------------
	.section	.note.nv.tkinfo,"",@"SHT_NOTE"
	.sectionflags	@"SHF_NOTE_NV_TKINFO"
	.tkinfo
        /*0018*/ 	.word	0x00000002
        /*0030*/ 	.string	""
        /*0030*/ 	.string	"ptxas"
        /*0030*/ 	.string	"Cuda compilation tools, release 13.0, V13.0.88"
        /*0030*/ 	.string	"Build cuda_13.0.r13.0/compiler.36424714_0"
        /*0030*/ 	.string	"-v  -suppress-debug-info  -lineinfo  -arch sm_80 "



//--------------------- .note.nv.cuinfo           --------------------------
	.section	.note.nv.cuinfo,"",@"SHT_NOTE"
	.sectionflags	@"SHF_NOTE_NV_CUINFO"
        /*0018*/ 	.short	0x0002
        /*001a*/ 	.short	0x0050
        /*001c*/ 	.short	0x0082
	.zero		2


//--------------------- .nv.info                  --------------------------
	.section	.nv.info,"",@"SHT_CUDA_INFO"
	.align	4


	//----- nvinfo : EIATTR_REGCOUNT
	.align		4
        /*0000*/ 	.byte	0x04, 0x2f
        /*0002*/ 	.short	(.L_1 - .L_0)
	.align		4
.L_0:
        /*0004*/ 	.word	index@(matmul_kernel)
        /*0008*/ 	.word	0x00000020


	//----- nvinfo : EIATTR_FRAME_SIZE
	.align		4
.L_1:
        /*000c*/ 	.byte	0x04, 0x11
        /*000e*/ 	.short	(.L_3 - .L_2)
	.align		4
.L_2:
        /*0010*/ 	.word	index@(matmul_kernel)
        /*0014*/ 	.word	0x00003d18


	//----- nvinfo : EIATTR_MIN_STACK_SIZE
	.align		4
.L_3:
        /*0018*/ 	.byte	0x04, 0x12
        /*001a*/ 	.short	(.L_5 - .L_4)
	.align		4
.L_4:
        /*001c*/ 	.word	index@(matmul_kernel)
        /*0020*/ 	.word	0x00003d18
.L_5:


//--------------------- .nv.info.matmul_kernel    --------------------------
	.section	.nv.info.matmul_kernel,"",@"SHT_CUDA_INFO"
	.sectionflags	@""
	.align	4


	//----- nvinfo : EIATTR_CUDA_API_VERSION
	.align		4
        /*0000*/ 	.byte	0x04, 0x37
        /*0002*/ 	.short	(.L_7 - .L_6)
.L_6:
        /*0004*/ 	.word	0x00000082


	//----- nvinfo : EIATTR_SW2861232_WAR
	.align		4
.L_7:
        /*0008*/ 	.byte	0x01, 0x35
	.zero		2


	//----- nvinfo : EIATTR_PARAM_CBANK
	.align		4
        /*000c*/ 	.byte	0x04, 0x0a
        /*000e*/ 	.short	(.L_9 - .L_8)
	.align		4
.L_8:
        /*0010*/ 	.word	index@(.nv.constant0.matmul_kernel)
        /*0014*/ 	.short	0x0160
        /*0016*/ 	.short	0x0050


	//----- nvinfo : EIATTR_CBANK_PARAM_SIZE
	.align		4
.L_9:
        /*0018*/ 	.byte	0x03, 0x19
        /*001a*/ 	.short	0x0050


	//----- nvinfo : EIATTR_KPARAM_INFO
	.align		4
        /*001c*/ 	.byte	0x04, 0x17
        /*001e*/ 	.short	(.L_11 - .L_10)
.L_10:
        /*0020*/ 	.word	0x00000000
        /*0024*/ 	.short	0x000d
        /*0026*/ 	.short	0x0048
        /*0028*/ 	.byte	0x00, 0xf4, 0x21, 0x00


	//----- nvinfo : EIATTR_KPARAM_INFO
	.align		4
.L_11:
        /*002c*/ 	.byte	0x04, 0x17
        /*002e*/ 	.short	(.L_13 - .L_12)
.L_12:
        /*0030*/ 	.word	0x00000000
        /*0034*/ 	.short	0x000c
        /*0036*/ 	.short	0x0040
        /*0038*/ 	.byte	0x00, 0xf4, 0x21, 0x00


	//----- nvinfo : EIATTR_KPARAM_INFO
	.align		4
.L_13:
        /*003c*/ 	.byte	0x04, 0x17
        /*003e*/ 	.short	(.L_15 - .L_14)
.L_14:
        /*0040*/ 	.word	0x00000000
        /*0044*/ 	.short	0x000b
        /*0046*/ 	.short	0x0038
        /*0048*/ 	.byte	0x00, 0xf0, 0x11, 0x00


	//----- nvinfo : EIATTR_KPARAM_INFO
	.align		4
.L_15:
        /*004c*/ 	.byte	0x04, 0x17
        /*004e*/ 	.short	(.L_17 - .L_16)
.L_16:
        /*0050*/ 	.word	0x00000000
        /*0054*/ 	.short	0x000a
        /*0056*/ 	.short	0x0034
        /*0058*/ 	.byte	0x00, 0xf0, 0x11, 0x00


	//----- nvinfo : EIATTR_KPARAM_INFO
	.align		4
.L_17:
        /*005c*/ 	.byte	0x04, 0x17
        /*005e*/ 	.short	(.L_19 - .L_18)
.L_18:
        /*0060*/ 	.word	0x00000000
        /*0064*/ 	.short	0x0009
        /*0066*/ 	.short	0x0030
        /*0068*/ 	.byte	0x00, 0xf0, 0x11, 0x00


	//----- nvinfo : EIATTR_KPARAM_INFO
	.align		4
.L_19:
        /*006c*/ 	.byte	0x04, 0x17
        /*006e*/ 	.short	(.L_21 - .L_20)
.L_20:
        /*0070*/ 	.word	0x00000000
        /*0074*/ 	.short	0x0008
        /*0076*/ 	.short	0x002c
        /*0078*/ 	.byte	0x00, 0xf0, 0x11, 0x00


	//----- nvinfo : EIATTR_KPARAM_INFO
	.align		4
.L_21:
        /*007c*/ 	.byte	0x04, 0x17
        /*007e*/ 	.short	(.L_23 - .L_22)
.L_22:
        /*0080*/ 	.word	0x00000000
        /*0084*/ 	.short	0x0007
        /*0086*/ 	.short	0x0028
        /*0088*/ 	.byte	0x00, 0xf0, 0x11, 0x00


	//----- nvinfo : EIATTR_KPARAM_INFO
	.align		4
.L_23:
        /*008c*/ 	.byte	0x04, 0x17
        /*008e*/ 	.short	(.L_25 - .L_24)
.L_24:
        /*0090*/ 	.word	0x00000000
        /*0094*/ 	.short	0x0006
        /*0096*/ 	.short	0x0024
        /*0098*/ 	.byte	0x00, 0xf0, 0x11, 0x00


	//----- nvinfo : EIATTR_KPARAM_INFO
	.align		4
.L_25:
        /*009c*/ 	.byte	0x04, 0x17
        /*009e*/ 	.short	(.L_27 - .L_26)
.L_26:
        /*00a0*/ 	.word	0x00000000
        /*00a4*/ 	.short	0x0005
        /*00a6*/ 	.short	0x0020
        /*00a8*/ 	.byte	0x00, 0xf0, 0x11, 0x00


	//----- nvinfo : EIATTR_KPARAM_INFO
	.align		4
.L_27:
        /*00ac*/ 	.byte	0x04, 0x17
        /*00ae*/ 	.short	(.L_29 - .L_28)
.L_28:
        /*00b0*/ 	.word	0x00000000
        /*00b4*/ 	.short	0x0004
        /*00b6*/ 	.short	0x001c
        /*00b8*/ 	.byte	0x00, 0xf0, 0x11, 0x00


	//----- nvinfo : EIATTR_KPARAM_INFO
	.align		4
.L_29:
        /*00bc*/ 	.byte	0x04, 0x17
        /*00be*/ 	.short	(.L_31 - .L_30)
.L_30:
        /*00c0*/ 	.word	0x00000000
        /*00c4*/ 	.short	0x0003
        /*00c6*/ 	.short	0x0018
        /*00c8*/ 	.byte	0x00, 0xf0, 0x11, 0x00


	//----- nvinfo : EIATTR_KPARAM_INFO
	.align		4
.L_31:
        /*00cc*/ 	.byte	0x04, 0x17
        /*00ce*/ 	.short	(.L_33 - .L_32)
.L_32:
        /*00d0*/ 	.word	0x00000000
        /*00d4*/ 	.short	0x0002
        /*00d6*/ 	.short	0x0010
        /*00d8*/ 	.byte	0x00, 0xf4, 0x21, 0x00


	//----- nvinfo : EIATTR_KPARAM_INFO
	.align		4
.L_33:
        /*00dc*/ 	.byte	0x04, 0x17
        /*00de*/ 	.short	(.L_35 - .L_34)
.L_34:
        /*00e0*/ 	.word	0x00000000
        /*00e4*/ 	.short	0x0001
        /*00e6*/ 	.short	0x0008
        /*00e8*/ 	.byte	0x00, 0xf4, 0x21, 0x00


	//----- nvinfo : EIATTR_KPARAM_INFO
	.align		4
.L_35:
        /*00ec*/ 	.byte	0x04, 0x17
        /*00ee*/ 	.short	(.L_37 - .L_36)
.L_36:
        /*00f0*/ 	.word	0x00000000
        /*00f4*/ 	.short	0x0000
        /*00f6*/ 	.short	0x0000
        /*00f8*/ 	.byte	0x00, 0xf4, 0x21, 0x00


	//----- nvinfo : EIATTR_MAXREG_COUNT
	.align		4
.L_37:
        /*00fc*/ 	.byte	0x03, 0x1b
        /*00fe*/ 	.short	0x00ff


	//----- nvinfo : EIATTR_NUM_BARRIERS
	.align		4
        /*0100*/ 	.byte	0x02, 0x4c
        /*0102*/ 	.byte	0x01
	.zero		1


	//----- nvinfo : EIATTR_ANNOTATIONS
	.align		4
        /*0104*/ 	.byte	0x04, 0x55
        /*0106*/ 	.short	(.L_39 - .L_38)


	//   ....[0]....
.L_38:
        /*0108*/ 	.word	0x00000001
        /*010c*/ 	.byte	0x30, 0x05, 0x00, 0x00, 0x01, 0x00, 0x00, 0x00, 0x40, 0x05, 0x00, 0x00, 0x01, 0x00, 0x00, 0x00
        /* <DEDUP_REMOVED lines=2664> */
        /*a79c*/ 	.byte	0x30, 0x28, 0x02, 0x00


	//----- nvinfo : EIATTR_MERCURY_ISA_VERSION
	.align		4
.L_39:
        /*a7a0*/ 	.byte	0x03, 0x5f
        /*a7a2*/ 	.short	0x0000


	//----- nvinfo : EIATTR_EXIT_INSTR_OFFSETS
	.align		4
        /*a7a4*/ 	.byte	0x04, 0x1c
        /*a7a6*/ 	.short	(.L_41 - .L_40)


	//   ....[0]....
.L_40:
        /*a7a8*/ 	.word	0x0005c8e0


	//   ....[1]....
        /*a7ac*/ 	.word	0x0005c910


	//----- nvinfo : EIATTR_REQNTID
	.align		4
.L_41:
        /*a7b0*/ 	.byte	0x04, 0x10
        /*a7b2*/ 	.short	(.L_43 - .L_42)
.L_42:
        /*a7b4*/ 	.word	0x00000080
        /*a7b8*/ 	.word	0x00000001
        /*a7bc*/ 	.word	0x00000001
.L_43:


//--------------------- .nv.callgraph             --------------------------
	.section	.nv.callgraph,"",@"SHT_CUDA_CALLGRAPH"
	.align	4
	.sectionentsize	8
	.align		4
        /*0000*/ 	.word	0x00000000
	.align		4
        /*0004*/ 	.word	0xffffffff
	.align		4
        /*0008*/ 	.word	0x00000000
	.align		4
        /*000c*/ 	.word	0xfffffffe
	.align		4
        /*0010*/ 	.word	0x00000000
	.align		4
        /*0014*/ 	.word	0xfffffffd
	.align		4
        /*0018*/ 	.word	0x00000000
	.align		4
        /*001c*/ 	.word	0xfffffffc


//--------------------- .nv.rel.action            --------------------------
	.section	.nv.rel.action,"",@"SHT_CUDA_RELOCINFO"
	.align	8
	.sectionentsize	8
        /*0000*/ 	.byte	0x73, 0x00, 0x00, 0x00, 0x00, 0x00, 0x00, 0x00, 0x00, 0x00, 0x00, 0x11, 0x25, 0x00, 0x05, 0x36


//--------------------- .nv.constant0.matmul_kernel --------------------------
	.section	.nv.constant0.matmul_kernel,"a",@progbits
	.sectionflags	@""
	.align	4
.nv.constant0.matmul_kernel:
	.zero		432


//--------------------- .text.matmul_kernel       --------------------------
	.section	.text.matmul_kernel,"ax",@progbits
	.sectioninfo	@"SHI_REGISTERS=32"
	.align	128
        .global         matmul_kernel
        .type           matmul_kernel,@function
        .size           matmul_kernel,(.L_x_5 - matmul_kernel)
        .other          matmul_kernel,@"STO_CUDA_ENTRY STV_DEFAULT"
matmul_kernel:
.text.matmul_kernel:
[----:B------:R-:W-:-:S03]  /*0000*/  IMAD.MOV.U32 R1, RZ, RZ, c[0x0][0x28] ;  /* 0x00000a00ff017624 */ /* 0x000fc600078e00ff */
[----:B------:R-:W-:Y:S01]  /*0010*/  IMAD.MOV.U32 R0, RZ, RZ, c[0x0][0x17c] ;  /* 0x00005f00ff007624 */ /* 0x000fe200078e00ff */
[----:B------:R-:W0:Y:S01]  /*0020*/  S2R R29, SR_TID.X ;  /* 0x00000000001d7919 */ /* 0x000e220000002100 */
[----:B------:R-:W-:Y:S01]  /*0030*/  IADD3 R1, R1, -0x3d18, RZ ;  /* 0xffffc2e801017810 */ /* 0x000fe20007ffe0ff */
[----:B------:R-:W-:Y:S02]  /*0040*/  UMOV UR7, 0x1f ;  /* 0x0000001f00077882 */ /* 0x000fe40000000000 */
[----:B------:R-:W-:Y:S01]  /*0050*/  IADD3 R0, R0, 0xff, RZ ;  /* 0x000000ff00007810 */ /* 0x000fe20007ffe0ff */
[----:B------:R-:W-:Y:S02]  /*0060*/  ULDC UR6, c[0x0][0x180] ;  /* 0x0000600000067ab9 */ /* 0x000fe40000000800 */
[----:B------:R-:W-:Y:S01]  /*0070*/  UIADD3 UR6, UR7, UR6, URZ ;  /* 0x0000000607067290 */ /* 0x000fe2000fffe03f */
[----:B------:R-:W-:Y:S01]  /*0080*/  SHF.R.S32.HI R3, RZ, 0x1f, R0 ;  /* 0x0000001fff037819 */ /* 0x000fe20000011400 */
[----:B------:R-:W-:-:S02]  /*0090*/  ULDC.64 UR10, c[0x0][0x118] ;  /* 0x00004600000a7ab9 */ /* 0x000fc40000000a00 */
[----:B------:R-:W-:Y:S01]  /*00a0*/  UISETP.GT.AND UP0, UPT, UR6, 0x1f, UPT ;  /* 0x0000001f0600788c */ /* 0x000fe2000bf04270 */
[----:B------:R-:W-:Y:S02]  /*00b0*/  LEA.HI R0, R3, R0, RZ, 0x8 ;  /* 0x0000000003007211 */ /* 0x000fe400078f40ff */
[----:B------:R-:W1:Y:S02]  /*00c0*/  S2R R3, SR_CTAID.X ;  /* 0x0000000000037919 */ /* 0x000e640000002500 */
[----:B------:R-:W-:-:S04]  /*00d0*/  SHF.R.S32.HI R0, RZ, 0x8, R0 ;  /* 0x00000008ff007819 */ /* 0x000fc80000011400 */
[-C--:B------:R-:W-:Y:S02]  /*00e0*/  IABS R7, R0.reuse ;  /* 0x0000000000077213 */ /* 0x080fe40000000000 */
[----:B------:R-:W-:Y:S02]  /*00f0*/  IABS R10, R0 ;  /* 0x00000000000a7213 */ /* 0x000fe40000000000 */
[----:B------:R-:W2:Y:S01]  /*0100*/  I2F.RP R2, R7 ;  /* 0x0000000700027306 */ /* 0x000ea20000209400 */
[----:B0-----:R-:W-:Y:S02]  /*0110*/  LOP3.LUT R12, R29, 0x7f, RZ, 0xc0, !PT ;  /* 0x0000007f1d0c7812 */ /* 0x001fe400078ec0ff */
[----:B-1----:R-:W-:-:S05]  /*0120*/  IABS R8, R3 ;  /* 0x0000000300087213 */ /* 0x002fca0000000000 */
[----:B--2---:R-:W0:Y:S02]  /*0130*/  MUFU.RCP R2, R2 ;  /* 0x0000000200027308 */ /* 0x004e240000001000 */
[----:B0-----:R-:W-:-:S06]  /*0140*/  IADD3 R4, R2, 0xffffffe, RZ ;  /* 0x0ffffffe02047810 */ /* 0x001fcc0007ffe0ff */
[----:B------:R0:W1:Y:S02]  /*0150*/  F2I.FTZ.U32.TRUNC.NTZ R5, R4 ;  /* 0x0000000400057305 */ /* 0x000064000021f000 */
[----:B0-----:R-:W-:Y:S02]  /*0160*/  IMAD.MOV.U32 R4, RZ, RZ, RZ ;  /* 0x000000ffff047224 */ /* 0x001fe400078e00ff */
[----:B-1----:R-:W-:-:S04]  /*0170*/  IMAD.MOV R6, RZ, RZ, -R5 ;  /* 0x000000ffff067224 */ /* 0x002fc800078e0a05 */
[----:B------:R-:W-:Y:S02]  /*0180*/  IMAD R9, R6, R7, RZ ;  /* 0x0000000706097224 */ /* 0x000fe400078e02ff */
[----:B------:R-:W-:Y:S02]  /*0190*/  IMAD.MOV.U32 R6, RZ, RZ, R8 ;  /* 0x000000ffff067224 */ /* 0x000fe400078e0008 */
[----:B------:R-:W-:-:S04]  /*01a0*/  IMAD.HI.U32 R5, R5, R9, R4 ;  /* 0x0000000905057227 */ /* 0x000fc800078e0004 */
[----:B------:R-:W-:Y:S02]  /*01b0*/  IMAD.MOV R9, RZ, RZ, -R10 ;  /* 0x000000ffff097224 */ /* 0x000fe400078e0a0a */
[----:B------:R-:W-:-:S04]  /*01c0*/  IMAD.HI.U32 R2, R5, R6, RZ ;  /* 0x0000000605027227 */ /* 0x000fc800078e00ff */
[----:B------:R-:W-:-:S05]  /*01d0*/  IMAD R4, R2, R9, R6 ;  /* 0x0000000902047224 */ /* 0x000fca00078e0206 */
[----:B------:R-:W-:-:S13]  /*01e0*/  ISETP.GT.U32.AND P1, PT, R7, R4, PT ;  /* 0x000000040700720c */ /* 0x000fda0003f24070 */
[----:B------:R-:W-:Y:S01]  /*01f0*/  @!P1 IMAD.IADD R4, R4, 0x1, -R7 ;  /* 0x0000000104049824 */ /* 0x000fe200078e0a07 */
[----:B------:R-:W-:Y:S02]  /*0200*/  @!P1 IADD3 R2, R2, 0x1, RZ ;  /* 0x0000000102029810 */ /* 0x000fe40007ffe0ff */
[----:B------:R-:W-:Y:S02]  /*0210*/  ISETP.NE.AND P1, PT, R0, RZ, PT ;  /* 0x000000ff0000720c */ /* 0x000fe40003f25270 */
[----:B------:R-:W-:Y:S02]  /*0220*/  ISETP.GE.U32.AND P0, PT, R4, R7, PT ;  /* 0x000000070400720c */ /* 0x000fe40003f06070 */
[----:B------:R-:W-:-:S04]  /*0230*/  LOP3.LUT R4, R3, R0, RZ, 0x3c, !PT ;  /* 0x0000000003047212 */ /* 0x000fc800078e3cff */
[----:B------:R-:W-:Y:S01]  /*0240*/  ISETP.GE.AND P2, PT, R4, RZ, PT ;  /* 0x000000ff0400720c */ /* 0x000fe20003f46270 */
[----:B------:R-:W-:-:S05]  /*0250*/  IMAD.MOV.U32 R4, RZ, RZ, c[0x0][0x178] ;  /* 0x00005e00ff047624 */ /* 0x000fca00078e00ff */
[----:B------:R-:W-:Y:S02]  /*0260*/  IADD3 R4, R4, 0x1ff, RZ ;  /* 0x000001ff04047810 */ /* 0x000fe40007ffe0ff */
[----:B------:R-:W-:Y:S02]  /*0270*/  @P0 IADD3 R2, R2, 0x1, RZ ;  /* 0x0000000102020810 */ /* 0x000fe40007ffe0ff */
[----:B------:R-:W-:-:S03]  /*0280*/  SHF.R.S32.HI R5, RZ, 0x1f, R4 ;  /* 0x0000001fff057819 */ /* 0x000fc60000011404 */
[----:B------:R-:W-:Y:S01]  /*0290*/  @!P2 IMAD.MOV R2, RZ, RZ, -R2 ;  /* 0x000000ffff02a224 */ /* 0x000fe200078e0a02 */
[----:B------:R-:W-:Y:S02]  /*02a0*/  LEA.HI R5, R5, R4, RZ, 0x9 ;  /* 0x0000000405057211 */ /* 0x000fe400078f48ff */
[----:B------:R-:W-:-:S04]  /*02b0*/  @!P1 LOP3.LUT R2, RZ, R0, RZ, 0x33, !PT ;  /* 0x00000000ff029212 */ /* 0x000fc800078e33ff */
[----:B------:R-:W-:Y:S01]  /*02c0*/  LEA.HI.SX32 R5, R5, -R2, 0x17 ;  /* 0x8000000205057211 */ /* 0x000fe200078fbaff */
[----:B------:R-:W-:-:S03]  /*02d0*/  IMAD.MOV R7, RZ, RZ, -R2 ;  /* 0x000000ffff077224 */ /* 0x000fc600078e0a02 */
[----:B------:R-:W-:Y:S01]  /*02e0*/  IMNMX R8, R5, 0x1, PT ;  /* 0x0000000105087817 */ /* 0x000fe20003800200 */
[----:B------:R-:W-:-:S03]  /*02f0*/  IMAD R7, R0, R7, R3 ;  /* 0x0000000700077224 */ /* 0x000fc600078e0203 */
[-C--:B------:R-:W-:Y:S02]  /*0300*/  IABS R9, R8.reuse ;  /* 0x0000000800097213 */ /* 0x080fe40000000000 */
[----:B------:R-:W-:Y:S02]  /*0310*/  IABS R11, R8 ;  /* 0x00000008000b7213 */ /* 0x000fe40000000000 */
[----:B------:R-:W0:Y:S08]  /*0320*/  I2F.RP R6, R9 ;  /* 0x0000000900067306 */ /* 0x000e300000209400 */
[----:B0-----:R-:W0:Y:S02]  /*0330*/  MUFU.RCP R6, R6 ;  /* 0x0000000600067308 */ /* 0x001e240000001000 */
[----:B0-----:R-:W-:-:S06]  /*0340*/  IADD3 R4, R6, 0xffffffe, RZ ;  /* 0x0ffffffe06047810 */ /* 0x001fcc0007ffe0ff */
[----:B------:R0:W1:Y:S02]  /*0350*/  F2I.FTZ.U32.TRUNC.NTZ R5, R4 ;  /* 0x0000000400057305 */ /* 0x000064000021f000 */
[----:B0-----:R-:W-:Y:S02]  /*0360*/  IMAD.MOV.U32 R4, RZ, RZ, RZ ;  /* 0x000000ffff047224 */ /* 0x001fe400078e00ff */
[----:B-1----:R-:W-:-:S04]  /*0370*/  IMAD.MOV R10, RZ, RZ, -R5 ;  /* 0x000000ffff0a7224 */ /* 0x002fc800078e0a05 */
[----:B------:R-:W-:Y:S01]  /*0380*/  IMAD.MOV.U32 R0, RZ, RZ, R10 ;  /* 0x000000ffff007224 */ /* 0x000fe200078e000a */
[----:B------:R-:W-:-:S03]  /*0390*/  IABS R10, R7 ;  /* 0x00000007000a7213 */ /* 0x000fc60000000000 */
        /* <DEDUP_REMOVED lines=12> */
[----:B------:R-:W-:-:S07]  /*0460*/  ISETP.GE.AND P2, PT, R0, RZ, PT ;  /* 0x000000ff0000720c */ /* 0x000fce0003f46270 */
[----:B------:R-:W-:Y:S02]  /*0470*/  @P0 IADD3 R5, R5, 0x1, RZ ;  /* 0x0000000105050810 */ /* 0x000fe40007ffe0ff */
[----:B------:R-:W-:-:S04]  /*0480*/  PLOP3.LUT P0, PT, PT, PT, UP0, 0x80, 0x0 ;  /* 0x000000000000781c */ /* 0x000fc80003f0f008 */
[----:B------:R-:W-:Y:S01]  /*0490*/  @!P2 IMAD.MOV R5, RZ, RZ, -R5 ;  /* 0x000000ffff05a224 */ /* 0x000fe200078e0a05 */
[----:B------:R-:W-:-:S05]  /*04a0*/  @!P1 LOP3.LUT R5, RZ, R8, RZ, 0x33, !PT ;  /* 0x00000008ff059212 */ /* 0x000fca00078e33ff */
[----:B------:R-:W-:-:S04]  /*04b0*/  IMAD.MOV R3, RZ, RZ, -R5 ;  /* 0x000000ffff037224 */ /* 0x000fc800078e0a05 */
[----:B------:R-:W-:-:S04]  /*04c0*/  IMAD R3, R8, R3, R7 ;  /* 0x0000000308037224 */ /* 0x000fc800078e0207 */
[----:B------:R-:W-:-:S04]  /*04d0*/  IMAD.IADD R3, R2, 0x1, R3 ;  /* 0x0000000102037824 */ /* 0x000fc800078e0203 */
[----:B------:R-:W-:Y:S02]  /*04e0*/  IMAD R28, R3, 0x200, R12 ;  /* 0x00000200031c7824 */ /* 0x000fe400078e020c */
[----:B------:R-:W-:-:S03]  /*04f0*/  IMAD.SHL.U32 R3, R5, 0x100, RZ ;  /* 0x0000010005037824 */ /* 0x000fc600078e00ff */
[C---:B------:R-:W-:Y:S02]  /*0500*/  IADD3 R0, R28.reuse, 0x80, RZ ;  /* 0x000000801c007810 */ /* 0x040fe40007ffe0ff */
[C---:B------:R-:W-:Y:S02]  /*0510*/  IADD3 R4, R28.reuse, 0x180, RZ ;  /* 0x000001801c047810 */ /* 0x040fe40007ffe0ff */
[----:B------:R-:W-:Y:S01]  /*0520*/  IADD3 R2, R28, 0x100, RZ ;  /* 0x000001001c027810 */ /* 0x000fe20007ffe0ff */
[----:B------:R0:W-:Y:S04]  /*0530*/  STL [R1+0x10d8], R0 ;  /* 0x0010d80001007387 */ /* 0x0001e80000100800 */
[----:B------:R0:W-:Y:S04]  /*0540*/  STL [R1+0x10e0], R4 ;  /* 0x0010e00401007387 */ /* 0x0001e80000100800 */
[----:B------:R0:W-:Y:S01]  /*0550*/  STL [R1+0x10dc], R2 ;  /* 0x0010dc0201007387 */ /* 0x0001e20000100800 */
[----:B------:R-:W-:Y:S05]  /*0560*/  @P0 BRA `(.L_x_0) ;  /* 0x00001f7000000947 */ /* 0x000fea0003800000 */
[----:B0-----:R-:W-:Y:S01]  /*0570*/  IMAD.SHL.U32 R0, R29, 0x200, RZ ;  /* 0x000002001d007824 */ /* 0x001fe200078e00ff */
[----:B------:R-:W-:Y:S01]  /*0580*/  CS2R R24, SRZ ;  /* 0x0000000000187805 */ /* 0x000fe2000001ff00 */
[----:B------:R-:W-:Y:S01]  /*0590*/  CS2R R26, SRZ ;  /* 0x00000000001a7805 */ /* 0x000fe2000001ff00 */
[----:B------:R-:W-:Y:S01]  /*05a0*/  CS2R R20, SRZ ;  /* 0x0000000000147805 */ /* 0x000fe2000001ff00 */
[----:B------:R-:W-:Y:S01]  /*05b0*/  CS2R R22, SRZ ;  /* 0x0000000000167805 */ /* 0x000fe2000001ff00 */
[----:B------:R0:W-:Y:S01]  /*05c0*/  STL [R1+0x1860], R0 ;  /* 0x0018600001007387 */ /* 0x0001e20000100800 */
[----:B------:R-:W-:Y:S01]  /*05d0*/  CS2R R16, SRZ ;  /* 0x0000000000107805 */ /* 0x000fe2000001ff00 */
[----:B------:R-:W-:Y:S01]  /*05e0*/  CS2R R18, SRZ ;  /* 0x0000000000127805 */ /* 0x000fe2000001ff00 */
[----:B------:R-:W-:Y:S01]  /*05f0*/  CS2R R12, SRZ ;  /* 0x00000000000c7805 */ /* 0x000fe2000001ff00 */
[----:B------:R0:W-:Y:S01]  /*0600*/  STL [R1], RZ ;  /* 0x000000ff01007387 */ /* 0x0001e20000100800 */
[----:B------:R-:W-:Y:S01]  /*0610*/  CS2R R14, SRZ ;  /* 0x00000000000e7805 */ /* 0x000fe2000001ff00 */
[----:B------:R-:W-:Y:S01]  /*0620*/  CS2R R8, SRZ ;  /* 0x0000000000087805 */ /* 0x000fe2000001ff00 */
[----:B------:R-:W-:Y:S01]  /*0630*/  CS2R R10, SRZ ;  /* 0x00000000000a7805 */ /* 0x000fe2000001ff00 */
[----:B------:R0:W-:Y:S01]  /*0640*/  STL [R1+0x4], RZ ;  /* 0x000004ff01007387 */ /* 0x0001e20000100800 */
[----:B------:R-:W-:Y:S01]  /*0650*/  CS2R R4, SRZ ;  /* 0x0000000000047805 */ /* 0x000fe2000001ff00 */
[----:B------:R-:W-:-:S02]  /*0660*/  CS2R R6, SRZ ;  /* 0x0000000000067805 */ /* 0x000fc4000001ff00 */
[----:B------:R0:W-:Y:S04]  /*0670*/  STL [R1+0x8], RZ ;  /* 0x000008ff01007387 */ /* 0x0001e80000100800 */
        /* <DEDUP_REMOVED lines=484> */
[----:B------:R0:W-:Y:S01]  /*24c0*/  STL [R1+0x123c], RZ ;  /* 0x00123cff01007387 */ /* 0x0001e20000100800 */
[----:B------:R-:W-:Y:S05]  /*24d0*/  BRA `(.L_x_1) ;  /* 0x0004116000007947 */ /* 0x000fea0003800000 */
.L_x_0:
[----:B------:R-:W2:Y:S01]  /*24e0*/  LDL R21, [R1+0x10e0] ;  /* 0x0010e00001157983 */ /* 0x000ea20000100800 */
[----:B0-----:R-:W-:Y:S01]  /*24f0*/  IABS R4, c[0x0][0x178] ;  /* 0x00005e0000047a13 */ /* 0x001fe20000000000 */
[----:B------:R-:W-:Y:S01]  /*2500*/  IMAD.MOV.U32 R22, RZ, RZ, R2 ;  /* 0x000000ffff167224 */ /* 0x000fe200078e0002 */
[----:B------:R-:W-:Y:S01]  /*2510*/  IABS R23, c[0x0][0x17c] ;  /* 0x00005f0000177a13 */ /* 0x000fe20000000000 */
[----:B------:R-:W-:Y:S01]  /*2520*/  IMAD.MOV.U32 R18, RZ, RZ, R0 ;  /* 0x000000ffff127224 */ /* 0x000fe200078e0000 */
[----:B------:R-:W0:Y:S01]  /*2530*/  I2F.RP R2, R4 ;  /* 0x0000000400027306 */ /* 0x000e220000209400 */
[----:B------:R-:W-:Y:S01]  /*2540*/  IABS R13, R28 ;  /* 0x0000001c000d7213 */ /* 0x000fe20000000000 */
[----:B------:R1:W-:Y:S01]  /*2550*/  STL [R1+0x1864], R28 ;  /* 0x0018641c01007387 */ /* 0x0003e20000100800 */
[----:B------:R-:W-:Y:S01]  /*2560*/  IABS R17, R22 ;  /* 0x0000001600117213 */ /* 0x000fe20000000000 */
[----:B------:R-:W-:Y:S01]  /*2570*/  ULDC.64 UR4, c[0x0][0x188] ;  /* 0x0000620000047ab9 */ /* 0x000fe20000000a00 */
[----:B------:R-:W-:-:S03]  /*2580*/  IABS R15, R18 ;  /* 0x00000012000f7213 */ /* 0x000fc60000000000 */
[----:B------:R-:W3:Y:S08]  /*2590*/  I2F.RP R0, R23 ;  /* 0x0000001700007306 */ /* 0x000ef00000209400 */
[----:B0-----:R-:W0:Y:S08]  /*25a0*/  MUFU.RCP R2, R2 ;  /* 0x0000000200027308 */ /* 0x001e300000001000 */
[----:B---3--:R-:W3:Y:S01]  /*25b0*/  MUFU.RCP R0, R0 ;  /* 0x0000000000007308 */ /* 0x008ee20000001000 */
[----:B0-----:R-:W-:-:S07]  /*25c0*/  IADD3 R8, R2, 0xffffffe, RZ ;  /* 0x0ffffffe02087810 */ /* 0x001fce0007ffe0ff */
[----:B------:R0:W4:Y:S01]  /*25d0*/  F2I.FTZ.U32.TRUNC.NTZ R9, R8 ;  /* 0x0000000800097305 */ /* 0x000122000021f000 */
[----:B---3--:R-:W-:-:S07]  /*25e0*/  IADD3 R6, R0, 0xffffffe, RZ ;  /* 0x0ffffffe00067810 */ /* 0x008fce0007ffe0ff */
[----:B------:R3:W1:Y:S01]  /*25f0*/  F2I.FTZ.U32.TRUNC.NTZ R7, R6 ;  /* 0x0000000600077305 */ /* 0x000662000021f000 */
[----:B0-----:R-:W-:Y:S02]  /*2600*/  IMAD.MOV.U32 R8, RZ, RZ, RZ ;  /* 0x000000ffff087224 */ /* 0x001fe400078e00ff */
[----:B----4-:R-:W-:Y:S02]  /*2610*/  IMAD.MOV R5, RZ, RZ, -R9 ;  /* 0x000000ffff057224 */ /* 0x010fe400078e0a09 */
[----:B---3--:R-:W-:Y:S02]  /*2620*/  IMAD.MOV.U32 R6, RZ, RZ, RZ ;  /* 0x000000ffff067224 */ /* 0x008fe400078e00ff */
[----:B------:R-:W-:Y:S02]  /*2630*/  IMAD R5, R5, R4, RZ ;  /* 0x0000000405057224 */ /* 0x000fe400078e02ff */
[----:B-1----:R-:W-:Y:S02]  /*2640*/  IMAD.MOV R2, RZ, RZ, -R7 ;  /* 0x000000ffff027224 */ /* 0x002fe400078e0a07 */
[----:B------:R-:W-:Y:S01]  /*2650*/  IMAD.HI.U32 R0, R9, R5, R8 ;  /* 0x0000000509007227 */ /* 0x000fe200078e0008 */
[----:B------:R-:W-:-:S03]  /*2660*/  SHF.R.U32.HI R9, RZ, 0x5, R29 ;  /* 0x00000005ff097819 */ /* 0x000fc6000001161d */
[----:B------:R-:W-:Y:S02]  /*2670*/  IMAD R5, R2, R23, RZ ;  /* 0x0000001702057224 */ /* 0x000fe400078e02ff */
[----:B------:R-:W-:-:S04]  /*2680*/  IMAD.HI.U32 R8, R0, R13, RZ ;  /* 0x0000000d00087227 */ /* 0x000fc800078e00ff */
[----:B------:R-:W-:-:S04]  /*2690*/  IMAD.HI.U32 R5, R7, R5, R6 ;  /* 0x0000000507057227 */ /* 0x000fc800078e0006 */
[----:B------:R-:W-:-:S04]  /*26a0*/  IMAD.HI.U32 R6, R0, R17, RZ ;  /* 0x0000001100067227 */ /* 0x000fc800078e00ff */
[----:B------:R-:W-:Y:S02]  /*26b0*/  IMAD.MOV R6, RZ, RZ, -R6 ;  /* 0x000000ffff067224 */ /* 0x000fe400078e0a06 */
[----:B------:R-:W-:Y:S02]  /*26c0*/  IMAD.MOV R8, RZ, RZ, -R8 ;  /* 0x000000ffff087224 */ /* 0x000fe400078e0a08 */
[----:B------:R-:W-:Y:S02]  /*26d0*/  IMAD R17, R4, R6, R17 ;  /* 0x0000000604117224 */ /* 0x000fe400078e0211 */
[----:B------:R-:W-:-:S03]  /*26e0*/  IMAD.HI.U32 R7, R0, R15, RZ ;  /* 0x0000000f00077227 */ /* 0x000fc600078e00ff */
[C---:B------:R-:W-:Y:S01]  /*26f0*/  ISETP.GT.U32.AND P1, PT, R4.reuse, R17, PT ;  /* 0x000000110400720c */ /* 0x040fe20003f24070 */
[----:B------:R-:W-:Y:S02]  /*2700*/  IMAD R13, R4, R8, R13 ;  /* 0x00000008040d7224 */ /* 0x000fe400078e020d */
[----:B------:R-:W-:-:S03]  /*2710*/  IMAD.MOV R7, RZ, RZ, -R7 ;  /* 0x000000ffff077224 */ /* 0x000fc600078e0a07 */
[C---:B------:R-:W-:Y:S01]  /*2720*/  ISETP.GT.U32.AND P3, PT, R4.reuse, R13, PT ;  /* 0x0000000d0400720c */ /* 0x040fe20003f64070 */
[----:B------:R-:W-:-:S05]  /*2730*/  IMAD R15, R4, R7, R15 ;  /* 0x00000007040f7224 */ /* 0x000fca00078e020f */
[----:B------:R-:W-:Y:S01]  /*2740*/  ISETP.GT.U32.AND P2, PT, R4, R15, PT ;  /* 0x0000000f0400720c */ /* 0x000fe20003f44070 */
[----:B------:R-:W-:-:S06]  /*2750*/  @!P1 IMAD.IADD R17, R17, 0x1, -R4 ;  /* 0x0000000111119824 */ /* 0x000fcc00078e0a04 */
[----:B------:R-:W-:Y:S01]  /*2760*/  @!P3 IMAD.IADD R13, R13, 0x1, -R4 ;  /* 0x000000010d0db824 */ /* 0x000fe200078e0a04 */
[----:B------:R-:W-:-:S04]  /*2770*/  ISETP.GT.U32.AND P3, PT, R4, R17, PT ;  /* 0x000000110400720c */ /* 0x000fc80003f64070 */
[----:B------:R-:W-:Y:S01]  /*2780*/  ISETP.GT.U32.AND P5, PT, R4, R13, PT ;  /* 0x0000000d0400720c */ /* 0x000fe20003fa4070 */
[----:B------:R-:W-:-:S05]  /*2790*/  @!P2 IMAD.IADD R15, R15, 0x1, -R4 ;  /* 0x000000010f0fa824 */ /* 0x000fca00078e0a04 */
[----:B------:R-:W-:-:S03]  /*27a0*/  ISETP.GT.U32.AND P4, PT, R4, R15, PT ;  /* 0x0000000f0400720c */ /* 0x000fc60003f84070 */
[----:B------:R-:W-:Y:S01]  /*27b0*/  @!P3 IMAD.IADD R17, R17, 0x1, -R4 ;  /* 0x000000011111b824 */ /* 0x000fe200078e0a04 */
[----:B------:R-:W-:-:S03]  /*27c0*/  ISETP.GE.AND P3, PT, R22, RZ, PT ;  /* 0x000000ff1600720c */ /* 0x000fc60003f66270 */
[----:B------:R-:W-:-:S06]  /*27d0*/  @!P5 IMAD.IADD R13, R13, 0x1, -R4 ;  /* 0x000000010d0dd824 */ /* 0x000fcc00078e0a04 */
[----:B------:R-:W-:Y:S01]  /*27e0*/  @!P4 IMAD.IADD R15, R15, 0x1, -R4 ;  /* 0x000000010f0fc824 */ /* 0x000fe200078e0a04 */
[----:B------:R-:W-:-:S03]  /*27f0*/  ISETP.GE.AND P4, PT, R28, RZ, PT ;  /* 0x000000ff1c00720c */ /* 0x000fc60003f86270 */
[----:B------:R-:W-:-:S10]  /*2800*/  @!P3 IMAD.MOV R17, RZ, RZ, -R17 ;  /* 0x000000ffff11b224 */ /* 0x000fd400078e0a11 */
[----:B------:R-:W-:Y:S01]  /*2810*/  @!P4 IMAD.MOV R13, RZ, RZ, -R13 ;  /* 0x000000ffff0dc224 */ /* 0x000fe200078e0a0d */
[----:B--2---:R-:W-:Y:S02]  /*2820*/  IABS R19, R21 ;  /* 0x0000001500137213 */ /* 0x004fe40000000000 */
[----:B------:R-:W-:-:S03]  /*2830*/  ISETP.GE.AND P1, PT, R21, RZ, PT ;  /* 0x000000ff1500720c */ /* 0x000fc60003f26270 */
[----:B------:R-:W-:Y:S01]  /*2840*/  IMAD.HI.U32 R2, R0, R19, RZ ;  /* 0x0000001300027227 */ /* 0x000fe200078e00ff */
[----:B------:R-:W-:-:S03]  /*2850*/  SGXT.U32 R0, R9, 0x2 ;  /* 0x000000020900781a */ /* 0x000fc60000000000 */
[----:B------:R-:W-:Y:S01]  /*2860*/  IMAD.MOV R2, RZ, RZ, -R2 ;  /* 0x000000ffff027224 */ /* 0x000fe200078e0a02 */
[----:B------:R-:W-:-:S03]  /*2870*/  LOP3.LUT R0, R3, R0, RZ, 0xfc, !PT ;  /* 0x0000000003007212 */ /* 0x000fc600078efcff */
[----:B------:R-:W-:Y:S01]  /*2880*/  IMAD R19, R4, R2, R19 ;  /* 0x0000000204137224 */ /* 0x000fe200078e0213 */
[C---:B------:R-:W-:Y:S02]  /*2890*/  LOP3.LUT R10, R0.reuse, 0xf8, RZ, 0xfc, !PT ;  /* 0x000000f8000a7812 */ /* 0x040fe400078efcff */
[----:B------:R-:W-:Y:S02]  /*28a0*/  LOP3.LUT R16, R0, 0xf4, RZ, 0xfc, !PT ;  /* 0x000000f400107812 */ /* 0x000fe400078efcff */
[----:B------:R-:W-:Y:S02]  /*28b0*/  ISETP.GT.U32.AND P0, PT, R4, R19, PT ;  /* 0x000000130400720c */ /* 0x000fe40003f04070 */
[----:B------:R-:W-:Y:S02]  /*28c0*/  IABS R2, R10 ;  /* 0x0000000a00027213 */ /* 0x000fe40000000000 */
[----:B------:R-:W-:Y:S02]  /*28d0*/  IABS R8, R16 ;  /* 0x0000001000087213 */ /* 0x000fe40000000000 */
[C---:B------:R-:W-:Y:S01]  /*28e0*/  LOP3.LUT R11, R0.reuse, 0xec, RZ, 0xfc, !PT ;  /* 0x000000ec000b7812 */ /* 0x040fe200078efcff */
[----:B------:R-:W-:Y:S01]  /*28f0*/  IMAD.HI.U32 R7, R5, R2, RZ ;  /* 0x0000000205077227 */ /* 0x000fe200078e00ff */
[----:B------:R-:W-:-:S02]  /*2900*/  LOP3.LUT R12, R0, 0xf0, RZ, 0xfc, !PT ;  /* 0x000000f0000c7812 */ /* 0x000fc400078efcff */
[----:B------:R-:W-:Y:S01]  /*2910*/  IABS R26, R11 ;  /* 0x0000000b001a7213 */ /* 0x000fe20000000000 */
[----:B------:R-:W-:Y:S01]  /*2920*/  IMAD.MOV R7, RZ, RZ, -R7 ;  /* 0x000000ffff077224 */ /* 0x000fe200078e0a07 */
[----:B------:R-:W-:Y:S01]  /*2930*/  IABS R6, R12 ;  /* 0x0000000c00067213 */ /* 0x000fe20000000000 */
[----:B------:R-:W-:Y:S01]  /*2940*/  @!P0 IMAD.IADD R19, R19, 0x1, -R4 ;  /* 0x0000000113138824 */ /* 0x000fe200078e0a04 */
[----:B------:R-:W-:Y:S01]  /*2950*/  ISETP.GE.AND P6, PT, R10, RZ, PT ;  /* 0x000000ff0a00720c */ /* 0x000fe20003fc6270 */
[----:B------:R-:W-:Y:S01]  /*2960*/  IMAD.HI.U32 R9, R5, R8, RZ ;  /* 0x0000000805097227 */ /* 0x000fe200078e00ff */
[----:B------:R-:W-:Y:S02]  /*2970*/  ISETP.GE.AND P2, PT, R16, RZ, PT ;  /* 0x000000ff1000720c */ /* 0x000fe40003f46270 */
[----:B------:R-:W-:Y:S01]  /*2980*/  ISETP.GT.U32.AND P0, PT, R4, R19, PT ;  /* 0x000000130400720c */ /* 0x000fe20003f04070 */
[----:B------:R-:W-:Y:S01]  /*2990*/  IMAD R2, R23, R7, R2 ;  /* 0x0000000717027224 */ /* 0x000fe200078e0202 */
[----:B------:R-:W-:Y:S01]  /*29a0*/  LOP3.LUT R24, R0, 0xc, RZ, 0xfc, !PT ;  /* 0x0000000c00187812 */ /* 0x000fe200078efcff */
[----:B------:R-:W-:-:S02]  /*29b0*/  IMAD.MOV R9, RZ, RZ, -R9 ;  /* 0x000000ffff097224 */ /* 0x000fc400078e0a09 */
[----:B------:R-:W-:Y:S01]  /*29c0*/  IMAD.HI.U32 R14, R5, R26, RZ ;  /* 0x0000001a050e7227 */ /* 0x000fe200078e00ff */
[----:B------:R-:W-:-:S03]  /*29d0*/  ISETP.GT.U32.AND P5, PT, R23, R2, PT ;  /* 0x000000021700720c */ /* 0x000fc60003fa4070 */
[----:B------:R-:W-:Y:S01]  /*29e0*/  IMAD R29, R23, R9, R8 ;  /* 0x00000009171d7224 */ /* 0x000fe200078e0208 */
[----:B------:R-:W-:Y:S01]  /*29f0*/  LOP3.LUT R9, R0, 0xe8, RZ, 0xfc, !PT ;  /* 0x000000e800097812 */ /* 0x000fe200078efcff */
[----:B------:R-:W-:Y:S01]  /*2a00*/  IMAD.HI.U32 R10, R5, R6, RZ ;  /* 0x00000006050a7227 */ /* 0x000fe200078e00ff */
[----:B------:R-:W-:Y:S02]  /*2a10*/  LOP3.LUT R8, RZ, c[0x0][0x178], RZ, 0x33, !PT ;  /* 0x00005e00ff087a12 */ /* 0x000fe400078e33ff */
[----:B------:R-:W-:Y:S01]  /*2a20*/  ISETP.GT.U32.AND P3, PT, R23, R29, PT ;  /* 0x0000001d1700720c */ /* 0x000fe20003f64070 */
[----:B------:R-:W-:Y:S01]  /*2a30*/  @!P0 IMAD.IADD R19, R19, 0x1, -R4 ;  /* 0x0000000113138824 */ /* 0x000fe200078e0a04 */
[----:B------:R-:W-:Y:S01]  /*2a40*/  ISETP.GE.AND P0, PT, R18, RZ, PT ;  /* 0x000000ff1200720c */ /* 0x000fe20003f06270 */
[----:B------:R-:W-:Y:S02]  /*2a50*/  IMAD.MOV R14, RZ, RZ, -R14 ;  /* 0x000000ffff0e7224 */ /* 0x000fe400078e0a0e */
[----:B------:R-:W-:-:S02]  /*2a60*/  IMAD.MOV R10, RZ, RZ, -R10 ;  /* 0x000000ffff0a7224 */ /* 0x000fc400078e0a0a */
[C---:B------:R-:W-:Y:S02]  /*2a70*/  IMAD R26, R23.reuse, R14, R26 ;  /* 0x0000000e171a7224 */ /* 0x040fe400078e021a */
[----:B------:R-:W-:Y:S02]  /*2a80*/  @!P5 IMAD.IADD R2, R2, 0x1, -R23 ;  /* 0x000000010202d824 */ /* 0x000fe400078e0a17 */
[C---:B------:R-:W-:Y:S01]  /*2a90*/  IMAD R27, R23.reuse, R10, R6 ;  /* 0x0000000a171b7224 */ /* 0x040fe200078e0206 */
[----:B------:R-:W-:Y:S01]  /*2aa0*/  LOP3.LUT R10, R0, 0xe4, RZ, 0xfc, !PT ;  /* 0x000000e4000a7812 */ /* 0x000fe200078efcff */
[----:B------:R-:W-:Y:S01]  /*2ab0*/  @!P1 IMAD.MOV R19, RZ, RZ, -R19 ;  /* 0x000000ffff139224 */ /* 0x000fe200078e0a13 */
[C---:B------:R-:W-:Y:S01]  /*2ac0*/  ISETP.GT.U32.AND P4, PT, R23.reuse, R26, PT ;  /* 0x0000001a1700720c */ /* 0x040fe20003f84070 */
[----:B------:R-:W-:Y:S01]  /*2ad0*/  @!P0 IMAD.MOV R15, RZ, RZ, -R15 ;  /* 0x000000ffff0f8224 */ /* 0x000fe200078e0a0f */
[----:B------:R-:W-:Y:S01]  /*2ae0*/  ISETP.GT.U32.AND P0, PT, R23, R2, PT ;  /* 0x000000021700720c */ /* 0x000fe20003f04070 */
[----:B------:R-:W-:Y:S01]  /*2af0*/  @!P3 IMAD.IADD R29, R29, 0x1, -R23 ;  /* 0x000000011d1db824 */ /* 0x000fe200078e0a17 */
[----:B------:R-:W-:-:S02]  /*2b00*/  ISETP.NE.AND P1, PT, RZ, c[0x0][0x178], PT ;  /* 0x00005e00ff007a0c */ /* 0x000fc40003f25270 */
[----:B------:R-:W-:Y:S02]  /*2b10*/  IABS R16, R10 ;  /* 0x0000000a00107213 */ /* 0x000fe40000000000 */
[----:B------:R-:W-:Y:S02]  /*2b20*/  IABS R6, R9 ;  /* 0x0000000900067213 */ /* 0x000fe40000000000 */
[----:B------:R-:W-:Y:S01]  /*2b30*/  ISETP.GT.U32.AND P5, PT, R23, R27, PT ;  /* 0x0000001b1700720c */ /* 0x000fe20003fa4070 */
[C---:B------:R-:W-:Y:S01]  /*2b40*/  IMAD.HI.U32 R4, R5.reuse, R16, RZ ;  /* 0x0000001005047227 */ /* 0x040fe200078e00ff */
[C---:B------:R-:W-:Y:S02]  /*2b50*/  SEL R18, R8.reuse, R19, !P1 ;  /* 0x0000001308127207 */ /* 0x040fe40004800000 */
[C---:B------:R-:W-:Y:S01]  /*2b60*/  SEL R28, R8.reuse, R15, !P1 ;  /* 0x0000000f081c7207 */ /* 0x040fe20004800000 */
[----:B------:R-:W-:Y:S01]  /*2b70*/  IMAD.HI.U32 R7, R5, R6, RZ ;  /* 0x0000000605077227 */ /* 0x000fe200078e00ff */
[----:B------:R-:W-:Y:S01]  /*2b80*/  ISETP.GT.U32.AND P3, PT, R23, R29, PT ;  /* 0x0000001d1700720c */ /* 0x000fe20003f64070 */
[----:B------:R-:W-:Y:S01]  /*2b90*/  STL [R1+0xe0], R18 ;  /* 0x0000e01201007387 */ /* 0x000fe20000100800 */
[C---:B------:R-:W-:Y:S01]  /*2ba0*/  SEL R14, R8.reuse, R17, !P1 ;  /* 0x00000011080e7207 */ /* 0x040fe20004800000 */
[----:B------:R-:W-:Y:S01]  /*2bb0*/  IMAD.MOV R4, RZ, RZ, -R4 ;  /* 0x000000ffff047224 */ /* 0x000fe200078e0a04 */
[----:B------:R-:W-:Y:S01]  /*2bc0*/  SEL R8, R8, R13, !P1 ;  /* 0x0000000d08087207 */ /* 0x000fe20004800000 */
[----:B------:R-:W-:Y:S01]  /*2bd0*/  STL [R1+0x190c], R28 ;  /* 0x00190c1c01007387 */ /* 0x000fe20000100800 */
[----:B------:R-:W-:Y:S01]  /*2be0*/  IMAD.MOV R7, RZ, RZ, -R7 ;  /* 0x000000ffff077224 */ /* 0x000fe200078e0a07 */
[----:B------:R-:W-:Y:S01]  /*2bf0*/  ISETP.GE.AND P1, PT, R12, RZ, PT ;  /* 0x000000ff0c00720c */ /* 0x000fe20003f26270 */
[--C-:B------:R-:W-:Y:S01]  /*2c00*/  @!P0 IMAD.IADD R2, R2, 0x1, -R23.reuse ;  /* 0x0000000102028824 */ /* 0x100fe200078e0a17 */
[----:B------:R0:W-:Y:S01]  /*2c10*/  STL [R1+0xe4], R14 ;  /* 0x0000e40e01007387 */ /* 0x0001e20000100800 */
[----:B------:R-:W-:-:S02]  /*2c20*/  @!P4 IMAD.IADD R26, R26, 0x1, -R23 ;  /* 0x000000011a1ac824 */ /* 0x000fc400078e0a17 */
[C---:B------:R-:W-:Y:S01]  /*2c30*/  IMAD R16, R23.reuse, R4, R16 ;  /* 0x0000000417107224 */ /* 0x040fe200078e0210 */
[----:B------:R1:W-:Y:S01]  /*2c40*/  STL [R1+0xec], R8 ;  /* 0x0000ec0801007387 */ /* 0x0003e20000100800 */
[----:B------:R-:W-:Y:S01]  /*2c50*/  IMAD R6, R23, R7, R6 ;  /* 0x0000000717067224 */ /* 0x000fe200078e0206 */
[C---:B------:R-:W-:Y:S01]  /*2c60*/  LOP3.LUT R7, R0.reuse, 0xd8, RZ, 0xfc, !PT ;  /* 0x000000d800077812 */ /* 0x040fe200078efcff */
[--C-:B------:R-:W-:Y:S01]  /*2c70*/  @!P5 IMAD.IADD R27, R27, 0x1, -R23.reuse ;  /* 0x000000011b1bd824 */ /* 0x100fe200078e0a17 */
[----:B------:R-:W-:Y:S01]  /*2c80*/  ISETP.GT.U32.AND P5, PT, R23, R26, PT ;  /* 0x0000001a1700720c */ /* 0x000fe20003fa4070 */
[----:B------:R-:W-:Y:S01]  /*2c90*/  @!P3 IMAD.IADD R29, R29, 0x1, -R23 ;  /* 0x000000011d1db824 */ /* 0x000fe200078e0a17 */
[C---:B------:R-:W-:Y:S01]  /*2ca0*/  ISETP.GT.U32.AND P3, PT, R23.reuse, R16, PT ;  /* 0x000000101700720c */ /* 0x040fe20003f64070 */
[----:B0-----:R-:W-:Y:S01]  /*2cb0*/  IMAD.MOV.U32 R14, RZ, RZ, R2 ;  /* 0x000000ffff0e7224 */ /* 0x001fe200078e0002 */
[----:B------:R-:W-:Y:S01]  /*2cc0*/  ISETP.GT.U32.AND P0, PT, R23, R6, PT ;  /* 0x000000061700720c */ /* 0x000fe20003f04070 */
[----:B------:R-:W-:Y:S01]  /*2cd0*/  @!P2 IMAD.MOV R29, RZ, RZ, -R29 ;  /* 0x000000ffff1da224 */ /* 0x000fe200078e0a1d */
[----:B-1----:R-:W-:Y:S01]  /*2ce0*/  LOP3.LUT R8, R0, 0xe0, RZ, 0xfc, !PT ;  /* 0x000000e000087812 */ /* 0x002fe200078efcff */
[----:B------:R-:W-:Y:S01]  /*2cf0*/  @!P6 IMAD.MOV R14, RZ, RZ, -R14 ;  /* 0x000000ffff0ee224 */ /* 0x000fe200078e0a0e */
[----:B------:R-:W-:-:S02]  /*2d00*/  ISETP.GE.AND P6, PT, R11, RZ, PT ;  /* 0x000000ff0b00720c */ /* 0x000fc40003fc6270 */
[----:B------:R-:W-:Y:S02]  /*2d10*/  IABS R12, R8 ;  /* 0x00000008000c7213 */ /* 0x000fe40000000000 */
[----:B------:R-:W-:Y:S01]  /*2d20*/  IABS R2, R7 ;  /* 0x0000000700027213 */ /* 0x000fe20000000000 */
[--C-:B------:R-:W-:Y:S01]  /*2d30*/  @!P5 IMAD.IADD R26, R26, 0x1, -R23.reuse ;  /* 0x000000011a1ad824 */ /* 0x100fe200078e0a17 */
[----:B------:R-:W-:Y:S01]  /*2d40*/  ISETP.GT.U32.AND P4, PT, R23, R27, PT ;  /* 0x0000001b1700720c */ /* 0x000fe20003f84070 */
[----:B------:R-:W-:Y:S01]  /*2d50*/  IMAD.HI.U32 R4, R5, R12, RZ ;  /* 0x0000000c05047227 */ /* 0x000fe200078e00ff */
[----:B------:R0:W-:Y:S01]  /*2d60*/  STL [R1+0xc], R14 ;  /* 0x00000c0e01007387 */ /* 0x0001e20000100800 */
[----:B------:R-:W-:Y:S02]  /*2d70*/  ISETP.GE.AND P5, PT, R10, RZ, PT ;  /* 0x000000ff0a00720c */ /* 0x000fe40003fa6270 */
[----:B------:R-:W-:Y:S02]  /*2d80*/  IMAD.MOV R4, RZ, RZ, -R4 ;  /* 0x000000ffff047224 */ /* 0x000fe400078e0a04 */
[----:B------:R-:W-:-:S02]  /*2d90*/  @!P3 IMAD.IADD R16, R16, 0x1, -R23 ;  /* 0x000000011010b824 */ /* 0x000fc400078e0a17 */
[C---:B------:R-:W-:Y:S01]  /*2da0*/  IMAD R12, R23.reuse, R4, R12 ;  /* 0x00000004170c7224 */ /* 0x040fe200078e020c */
[----:B------:R-:W-:Y:S01]  /*2db0*/  LOP3.LUT R4, R0, 0xd0, RZ, 0xfc, !PT ;  /* 0x000000d000047812 */ /* 0x000fe200078efcff */
[----:B------:R-:W-:Y:S01]  /*2dc0*/  @!P0 IMAD.IADD R6, R6, 0x1, -R23 ;  /* 0x0000000106068824 */ /* 0x000fe200078e0a17 */
[----:B------:R-:W-:Y:S01]  /*2dd0*/  ISETP.GE.AND P0, PT, R8, RZ, PT ;  /* 0x000000ff0800720c */ /* 0x000fe20003f06270 */
[----:B------:R-:W-:Y:S01]  /*2de0*/  @!P6 IMAD.MOV R26, RZ, RZ, -R26 ;  /* 0x000000ffff1ae224 */ /* 0x000fe200078e0a1a */
[----:B------:R-:W-:Y:S01]  /*2df0*/  ISETP.GT.U32.AND P6, PT, R23, R12, PT ;  /* 0x0000000c1700720c */ /* 0x000fe20003fc4070 */
[----:B------:R-:W-:Y:S01]  /*2e00*/  IMAD.HI.U32 R8, R5, R2, RZ ;  /* 0x0000000205087227 */ /* 0x000fe200078e00ff */
[C---:B------:R-:W-:Y:S02]  /*2e10*/  ISETP.GT.U32.AND P3, PT, R23.reuse, R16, PT ;  /* 0x000000101700720c */ /* 0x040fe40003f64070 */
[----:B------:R-:W-:Y:S01]  /*2e20*/  ISETP.GT.U32.AND P2, PT, R23, R6, PT ;  /* 0x000000061700720c */ /* 0x000fe20003f44070 */
[----:B------:R-:W-:-:S02]  /*2e30*/  IMAD.MOV R8, RZ, RZ, -R8 ;  /* 0x000000ffff087224 */ /* 0x000fc400078e0a08 */
[----:B------:R-:W-:Y:S01]  /*2e40*/  @!P4 IMAD.IADD R27, R27, 0x1, -R23 ;  /* 0x000000011b1bc824 */ /* 0x000fe200078e0a17 */
[----:B------:R-:W-:Y:S01]  /*2e50*/  ISETP.GE.AND P4, PT, R9, RZ, PT ;  /* 0x000000ff0900720c */ /* 0x000fe20003f86270 */
[----:B------:R-:W-:Y:S01]  /*2e60*/  IMAD R17, R23, R8, R2 ;  /* 0x0000000817117224 */ /* 0x000fe200078e0202 */
[----:B------:R-:W-:Y:S01]  /*2e70*/  LOP3.LUT R2, R0, 0xd4, RZ, 0xfc, !PT ;  /* 0x000000d400027812 */ /* 0x000fe200078efcff */
[----:B------:R-:W-:Y:S01]  /*2e80*/  @!P1 IMAD.MOV R27, RZ, RZ, -R27 ;  /* 0x000000ffff1b9224 */ /* 0x000fe200078e0a1b */
[----:B------:R-:W-:Y:S01]  /*2e90*/  ISETP.GE.AND P1, PT, R7, RZ, PT ;  /* 0x000000ff0700720c */ /* 0x000fe20003f26270 */
[--C-:B------:R-:W-:Y:S01]  /*2ea0*/  @!P6 IMAD.IADD R12, R12, 0x1, -R23.reuse ;  /* 0x000000010c0ce824 */ /* 0x100fe200078e0a17 */
[----:B0-----:R-:W-:Y:S01]  /*2eb0*/  IABS R14, R2 ;  /* 0x00000002000e7213 */ /* 0x001fe20000000000 */
[--C-:B------:R-:W-:Y:S01]  /*2ec0*/  @!P3 IMAD.IADD R16, R16, 0x1, -R23.reuse ;  /* 0x000000011010b824 */ /* 0x100fe200078e0a17 */
[C---:B------:R-:W-:Y:S01]  /*2ed0*/  ISETP.GT.U32.AND P3, PT, R23.reuse, R17, PT ;  /* 0x000000111700720c */ /* 0x040fe20003f64070 */
[----:B------:R-:W-:Y:S01]  /*2ee0*/  @!P2 IMAD.IADD R6, R6, 0x1, -R23 ;  /* 0x000000010606a824 */ /* 0x000fe200078e0a17 */
[----:B------:R-:W-:Y:S01]  /*2ef0*/  ISETP.GT.U32.AND P6, PT, R23, R12, PT ;  /* 0x0000000c1700720c */ /* 0x000fe20003fc4070 */
[----:B------:R-:W-:Y:S01]  /*2f00*/  IMAD.HI.U32 R7, R5, R14, RZ ;  /* 0x0000000e05077227 */ /* 0x000fe200078e00ff */
[----:B------:R-:W-:-:S02]  /*2f10*/  LOP3.LUT R8, R0, 0xcc, RZ, 0xfc, !PT ;  /* 0x000000cc00087812 */ /* 0x000fc400078efcff */
[----:B------:R-:W-:Y:S01]  /*2f20*/  ISETP.GE.AND P2, PT, R2, RZ, PT ;  /* 0x000000ff0200720c */ /* 0x000fe20003f46270 */
[----:B------:R-:W-:Y:S01]  /*2f30*/  IMAD.MOV R7, RZ, RZ, -R7 ;  /* 0x000000ffff077224 */ /* 0x000fe200078e0a07 */
[----:B------:R-:W-:Y:S01]  /*2f40*/  IABS R2, R4 ;  /* 0x0000000400027213 */ /* 0x000fe20000000000 */
[----:B------:R-:W-:Y:S01]  /*2f50*/  @!P4 IMAD.MOV R6, RZ, RZ, -R6 ;  /* 0x000000ffff06c224 */ /* 0x000fe200078e0a06 */
[----:B------:R-:W-:Y:S01]  /*2f60*/  IABS R10, R8 ;  /* 0x00000008000a7213 */ /* 0x000fe20000000000 */
[----:B------:R-:W-:Y:S01]  /*2f70*/  IMAD R14, R23, R7, R14 ;  /* 0x00000007170e7224 */ /* 0x000fe200078e020e */
[----:B------:R-:W-:Y:S01]  /*2f80*/  ISETP.GE.AND P4, PT, R4, RZ, PT ;  /* 0x000000ff0400720c */ /* 0x000fe20003f86270 */
[--C-:B------:R-:W-:Y:S02]  /*2f90*/  @!P3 IMAD.IADD R17, R17, 0x1, -R23.reuse ;  /* 0x000000011111b824 */ /* 0x100fe400078e0a17 */
[----:B------:R-:W-:Y:S01]  /*2fa0*/  @!P6 IMAD.IADD R12, R12, 0x1, -R23 ;  /* 0x000000010c0ce824 */ /* 0x000fe200078e0a17 */
[----:B------:R-:W-:Y:S01]  /*2fb0*/  ISETP.GT.U32.AND P6, PT, R23, R14, PT ;  /* 0x0000000e1700720c */ /* 0x000fe20003fc4070 */
[----:B------:R-:W-:Y:S01]  /*2fc0*/  IMAD.HI.U32 R11, R5, R2, RZ ;  /* 0x00000002050b7227 */ /* 0x000fe200078e00ff */
[----:B------:R-:W-:-:S03]  /*2fd0*/  ISETP.GT.U32.AND P3, PT, R23, R17, PT ;  /* 0x000000111700720c */ /* 0x000fc60003f64070 */
[----:B------:R-:W-:-:S04]  /*2fe0*/  IMAD.HI.U32 R4, R5, R10, RZ ;  /* 0x0000000a05047227 */ /* 0x000fc800078e00ff */
[----:B------:R-:W-:Y:S02]  /*2ff0*/  IMAD.MOV R11, RZ, RZ, -R11 ;  /* 0x000000ffff0b7224 */ /* 0x000fe400078e0a0b */
[----:B------:R-:W-:Y:S01]  /*3000*/  IMAD.MOV R7, RZ, RZ, -R4 ;  /* 0x000000ffff077224 */ /* 0x000fe200078e0a04 */
[C---:B------:R-:W-:Y:S01]  /*3010*/  LOP3.LUT R4, R0.reuse, 0xc8, RZ, 0xfc, !PT ;  /* 0x000000c800047812 */ /* 0x040fe200078efcff */
[C---:B------:R-:W-:Y:S01]  /*3020*/  IMAD R11, R23.reuse, R11, R2 ;  /* 0x0000000b170b7224 */ /* 0x040fe200078e0202 */
[----:B------:R-:W-:Y:S01]  /*3030*/  LOP3.LUT R2, R0, 0xc0, RZ, 0xfc, !PT ;  /* 0x000000c000027812 */ /* 0x000fe200078efcff */
[--C-:B------:R-:W-:Y:S01]  /*3040*/  @!P6 IMAD.IADD R14, R14, 0x1, -R23.reuse ;  /* 0x000000010e0ee824 */ /* 0x100fe200078e0a17 */
[----:B------:R-:W-:Y:S01]  /*3050*/  IABS R9, R4 ;  /* 0x0000000400097213 */ /* 0x000fe20000000000 */
[C---:B------:R-:W-:Y:S01]  /*3060*/  IMAD R10, R23.reuse, R7, R10 ;  /* 0x00000007170a7224 */ /* 0x040fe200078e020a */
[----:B------:R-:W-:Y:S01]  /*3070*/  LOP3.LUT R7, R0, 0xb8, RZ, 0xfc, !PT ;  /* 0x000000b800077812 */ /* 0x000fe200078efcff */
[----:B------:R-:W-:Y:S01]  /*3080*/  IMAD.MOV.U32 R18, RZ, RZ, R12 ;  /* 0x000000ffff127224 */ /* 0x000fe200078e000c */
[----:B------:R-:W-:Y:S01]  /*3090*/  ISETP.GT.U32.AND P6, PT, R23, R14, PT ;  /* 0x0000000e1700720c */ /* 0x000fe20003fc4070 */
[----:B------:R-:W-:Y:S01]  /*30a0*/  @!P3 IMAD.IADD R17, R17, 0x1, -R23 ;  /* 0x000000011111b824 */ /* 0x000fe200078e0a17 */
[C---:B------:R-:W-:Y:S01]  /*30b0*/  ISETP.GT.U32.AND P3, PT, R23.reuse, R11, PT ;  /* 0x0000000b1700720c */ /* 0x040fe20003f64070 */
[----:B------:R-:W-:Y:S01]  /*30c0*/  @!P0 IMAD.MOV R18, RZ, RZ, -R18 ;  /* 0x000000ffff128224 */ /* 0x000fe200078e0a12 */
[----:B------:R-:W-:Y:S01]  /*30d0*/  ISETP.GT.U32.AND P0, PT, R23, R10, PT ;  /* 0x0000000a1700720c */ /* 0x000fe20003f04070 */
[----:B------:R-:W-:Y:S01]  /*30e0*/  IMAD.HI.U32 R12, R5, R9, RZ ;  /* 0x00000009050c7227 */ /* 0x000fe200078e00ff */
[----:B------:R-:W-:-:S03]  /*30f0*/  IABS R15, R2 ;  /* 0x00000002000f7213 */ /* 0x000fc60000000000 */
[----:B------:R-:W-:Y:S02]  /*3100*/  IMAD.MOV.U32 R13, RZ, RZ, R16 ;  /* 0x000000ffff0d7224 */ /* 0x000fe400078e0010 */
[----:B------:R-:W-:Y:S02]  /*3110*/  IMAD.MOV R12, RZ, RZ, -R12 ;  /* 0x000000ffff0c7224 */ /* 0x000fe400078e0a0c */
[----:B------:R-:W-:Y:S01]  /*3120*/  @!P1 IMAD.MOV R17, RZ, RZ, -R17 ;  /* 0x000000ffff119224 */ /* 0x000fe200078e0a11 */
[----:B------:R-:W-:Y:S01]  /*3130*/  ISETP.GE.AND P1, PT, R4, RZ, PT ;  /* 0x000000ff0400720c */ /* 0x000fe20003f26270 */
[----:B------:R-:W-:Y:S01]  /*3140*/  @!P5 IMAD.MOV R13, RZ, RZ, -R13 ;  /* 0x000000ffff0dd224 */ /* 0x000fe200078e0a0d */
[----:B------:R-:W-:Y:S01]  /*3150*/  ISETP.GE.AND P5, PT, R8, RZ, PT ;  /* 0x000000ff0800720c */ /* 0x000fe20003fa6270 */
[----:B------:R-:W-:Y:S01]  /*3160*/  IMAD R4, R23, R12, R9 ;  /* 0x0000000c17047224 */ /* 0x000fe200078e0209 */
[----:B------:R-:W-:Y:S01]  /*3170*/  IABS R8, R7 ;  /* 0x0000000700087213 */ /* 0x000fe20000000000 */
[--C-:B------:R-:W-:Y:S01]  /*3180*/  @!P3 IMAD.IADD R11, R11, 0x1, -R23.reuse ;  /* 0x000000010b0bb824 */ /* 0x100fe200078e0a17 */
[----:B------:R0:W-:Y:S01]  /*3190*/  STL [R1+0x34], R13 ;  /* 0x0000340d01007387 */ /* 0x0001e20000100800 */
[--C-:B------:R-:W-:Y:S01]  /*31a0*/  @!P6 IMAD.IADD R14, R14, 0x1, -R23.reuse ;  /* 0x000000010e0ee824 */ /* 0x100fe200078e0a17 */
[C---:B------:R-:W-:Y:S01]  /*31b0*/  ISETP.GT.U32.AND P6, PT, R23.reuse, R4, PT ;  /* 0x000000041700720c */ /* 0x040fe20003fc4070 */
[----:B------:R-:W-:Y:S01]  /*31c0*/  @!P0 IMAD.IADD R10, R10, 0x1, -R23 ;  /* 0x000000010a0a8824 */ /* 0x000fe200078e0a17 */
[----:B------:R-:W-:Y:S01]  /*31d0*/  ISETP.GT.U32.AND P3, PT, R23, R11, PT ;  /* 0x0000000b1700720c */ /* 0x000fe20003f64070 */
[----:B------:R-:W-:Y:S01]  /*31e0*/  STL [R1+0x64], R18 ;  /* 0x0000641201007387 */ /* 0x000fe20000100800 */
[----:B------:R-:W-:-:S02]  /*31f0*/  IMAD.HI.U32 R9, R5, R15, RZ ;  /* 0x0000000f05097227 */ /* 0x000fc400078e00ff */
[----:B------:R-:W-:Y:S01]  /*3200*/  ISETP.GT.U32.AND P0, PT, R23, R10, PT ;  /* 0x0000000a1700720c */ /* 0x000fe20003f04070 */
[----:B------:R1:W-:Y:S01]  /*3210*/  STL [R1+0xa0], R17 ;  /* 0x0000a01101007387 */ /* 0x0003e20000100800 */
[----:B0-----:R-:W-:Y:S01]  /*3220*/  LOP3.LUT R13, R0, 0xc4, RZ, 0xfc, !PT ;  /* 0x000000c4000d7812 */ /* 0x001fe200078efcff */
[----:B------:R-:W-:-:S03]  /*3230*/  IMAD.HI.U32 R12, R5, R8, RZ ;  /* 0x00000008050c7227 */ /* 0x000fc600078e00ff */
[----:B------:R-:W-:Y:S01]  /*3240*/  IABS R16, R13 ;  /* 0x0000000d00107213 */ /* 0x000fe20000000000 */
[----:B------:R-:W-:Y:S02]  /*3250*/  @!P6 IMAD.IADD R4, R4, 0x1, -R23 ;  /* 0x000000010404e824 */ /* 0x000fe400078e0a17 */
[----:B------:R-:W-:Y:S02]  /*3260*/  IMAD.MOV R9, RZ, RZ, -R9 ;  /* 0x000000ffff097224 */ /* 0x000fe400078e0a09 */
[----:B-1----:R-:W-:Y:S01]  /*3270*/  IMAD.HI.U32 R17, R5, R16, RZ ;  /* 0x0000001005117227 */ /* 0x002fe200078e00ff */
[----:B------:R-:W-:-:S03]  /*3280*/  ISETP.GT.U32.AND P6, PT, R23, R4, PT ;  /* 0x000000041700720c */ /* 0x000fc60003fc4070 */
[----:B------:R-:W-:Y:S02]  /*3290*/  IMAD.MOV R17, RZ, RZ, -R17 ;  /* 0x000000ffff117224 */ /* 0x000fe400078e0a11 */
[----:B------:R-:W-:Y:S01]  /*32a0*/  @!P3 IMAD.IADD R11, R11, 0x1, -R23 ;  /* 0x000000010b0bb824 */ /* 0x000fe200078e0a17 */
[----:B------:R-:W-:Y:S01]  /*32b0*/  ISETP.GE.AND P3, PT, R13, RZ, PT ;  /* 0x000000ff0d00720c */ /* 0x000fe20003f66270 */
[C---:B------:R-:W-:Y:S02]  /*32c0*/  IMAD R13, R23.reuse, R17, R16 ;  /* 0x00000011170d7224 */ /* 0x040fe400078e0210 */
[----:B------:R-:W-:Y:S02]  /*32d0*/  IMAD.MOV.U32 R18, RZ, RZ, R14 ;  /* 0x000000ffff127224 */ /* 0x000fe400078e000e */
[----:B------:R-:W-:Y:S02]  /*32e0*/  IMAD.MOV R12, RZ, RZ, -R12 ;  /* 0x000000ffff0c7224 */ /* 0x000fe400078e0a0c */
[----:B------:R-:W-:Y:S01]  /*32f0*/  IMAD R15, R23, R9, R15 ;  /* 0x00000009170f7224 */ /* 0x000fe200078e020f */
[----:B------:R-:W-:Y:S01]  /*3300*/  LOP3.LUT R9, R0, 0xb4, RZ, 0xfc, !PT ;  /* 0x000000b400097812 */ /* 0x000fe200078efcff */
[----:B------:R-:W-:-:S02]  /*3310*/  @!P0 IMAD.IADD R10, R10, 0x1, -R23 ;  /* 0x000000010a0a8824 */ /* 0x000fc400078e0a17 */
[----:B------:R-:W-:Y:S01]  /*3320*/  @!P2 IMAD.MOV R18, RZ, RZ, -R18 ;  /* 0x000000ffff12a224 */ /* 0x000fe200078e0a12 */
[C---:B------:R-:W-:Y:S01]  /*3330*/  ISETP.GT.U32.AND P2, PT, R23.reuse, R13, PT ;  /* 0x0000000d1700720c */ /* 0x040fe20003f44070 */
[C---:B------:R-:W-:Y:S01]  /*3340*/  IMAD R8, R23.reuse, R12, R8 ;  /* 0x0000000c17087224 */ /* 0x040fe200078e0208 */
[C---:B------:R-:W-:Y:S01]  /*3350*/  ISETP.GT.U32.AND P0, PT, R23.reuse, R15, PT ;  /* 0x0000000f1700720c */ /* 0x040fe20003f04070 */
[----:B------:R-:W-:Y:S01]  /*3360*/  IMAD.MOV.U32 R14, RZ, RZ, R10 ;  /* 0x000000ffff0e7224 */ /* 0x000fe200078e000a */
[----:B------:R-:W-:Y:S01]  /*3370*/  IABS R12, R9 ;  /* 0x00000009000c7213 */ /* 0x000fe20000000000 */
[----:B------:R-:W-:Y:S01]  /*3380*/  @!P4 IMAD.MOV R11, RZ, RZ, -R11 ;  /* 0x000000ffff0bc224 */ /* 0x000fe200078e0a0b */
[----:B------:R-:W-:Y:S01]  /*3390*/  ISETP.GE.AND P4, PT, R2, RZ, PT ;  /* 0x000000ff0200720c */ /* 0x000fe20003f86270 */
[----:B------:R-:W-:Y:S01]  /*33a0*/  @!P5 IMAD.MOV R14, RZ, RZ, -R14 ;  /* 0x000000ffff0ed224 */ /* 0x000fe200078e0a0e */
[----:B------:R-:W-:Y:S01]  /*33b0*/  ISETP.GT.U32.AND P5, PT, R23, R8, PT ;  /* 0x000000081700720c */ /* 0x000fe20003fa4070 */
[--C-:B------:R-:W-:Y:S01]  /*33c0*/  @!P6 IMAD.IADD R4, R4, 0x1, -R23.reuse ;  /* 0x000000010404e824 */ /* 0x100fe200078e0a17 */
[----:B------:R-:W-:Y:S01]  /*33d0*/  LOP3.LUT R2, R0, 0xb0, RZ, 0xfc, !PT ;  /* 0x000000b000027812 */ /* 0x000fe200078efcff */
[----:B------:R-:W-:Y:S01]  /*33e0*/  IMAD.HI.U32 R10, R5, R12, RZ ;  /* 0x0000000c050a7227 */ /* 0x000fe200078e00ff */
[----:B------:R-:W-:Y:S01]  /*33f0*/  ISETP.GE.AND P6, PT, R7, RZ, PT ;  /* 0x000000ff0700720c */ /* 0x000fe20003fc6270 */
[----:B------:R-:W-:Y:S01]  /*3400*/  STL [R1+0xb4], R18 ;  /* 0x0000b41201007387 */ /* 0x000fe20000100800 */
[----:B------:R-:W-:Y:S01]  /*3410*/  IABS R7, R2 ;  /* 0x0000000200077213 */ /* 0x000fe20000000000 */
[--C-:B------:R-:W-:Y:S01]  /*3420*/  @!P2 IMAD.IADD R13, R13, 0x1, -R23.reuse ;  /* 0x000000010d0da824 */ /* 0x100fe200078e0a17 */
[----:B------:R-:W-:Y:S01]  /*3430*/  ISETP.GE.AND P2, PT, R9, RZ, PT ;  /* 0x000000ff0900720c */ /* 0x000fe20003f46270 */
[----:B------:R-:W-:Y:S01]  /*3440*/  @!P0 IMAD.IADD R15, R15, 0x1, -R23 ;  /* 0x000000010f0f8824 */ /* 0x000fe200078e0a17 */
[----:B------:R-:W-:Y:S01]  /*3450*/  STL [R1+0xbc], R11 ;  /* 0x0000bc0b01007387 */ /* 0x000fe20000100800 */
[----:B------:R-:W-:Y:S01]  /*3460*/  IMAD.MOV R9, RZ, RZ, -R10 ;  /* 0x000000ffff097224 */ /* 0x000fe200078e0a0a */
[C---:B------:R-:W-:Y:S01]  /*3470*/  ISETP.GT.U32.AND P0, PT, R23.reuse, R13, PT ;  /* 0x0000000d1700720c */ /* 0x040fe20003f04070 */
[----:B------:R-:W-:Y:S01]  /*3480*/  IMAD.MOV.U32 R10, RZ, RZ, R7 ;  /* 0x000000ffff0a7224 */ /* 0x000fe200078e0007 */
[----:B------:R0:W-:Y:S01]  /*3490*/  STL [R1+0xc0], R14 ;  /* 0x0000c00e01007387 */ /* 0x0001e20000100800 */
[----:B------:R-:W-:Y:S01]  /*34a0*/  @!P5 IMAD.IADD R8, R8, 0x1, -R23 ;  /* 0x000000010808d824 */ /* 0x000fe200078e0a17 */
[C---:B------:R-:W-:Y:S01]  /*34b0*/  ISETP.GT.U32.AND P5, PT, R23.reuse, R15, PT ;  /* 0x0000000f1700720c */ /* 0x040fe20003fa4070 */
[----:B------:R-:W-:Y:S01]  /*34c0*/  IMAD R12, R23, R9, R12 ;  /* 0x00000009170c7224 */ /* 0x000fe200078e020c */
[----:B------:R-:W-:Y:S01]  /*34d0*/  LOP3.LUT R7, R0, 0xac, RZ, 0xfc, !PT ;  /* 0x000000ac00077812 */ /* 0x000fe200078efcff */
[----:B------:R-:W-:-:S04]  /*34e0*/  IMAD.HI.U32 R9, R5, R10, RZ ;  /* 0x0000000a05097227 */ /* 0x000fc800078e00ff */
[----:B------:R-:W-:Y:S01]  /*34f0*/  IMAD.MOV R9, RZ, RZ, -R9 ;  /* 0x000000ffff097224 */ /* 0x000fe200078e0a09 */
[----:B0-----:R-:W-:Y:S01]  /*3500*/  IABS R14, R7 ;  /* 0x00000007000e7213 */ /* 0x001fe20000000000 */
[----:B------:R-:W-:Y:S01]  /*3510*/  IMAD.MOV.U32 R11, RZ, RZ, R4 ;  /* 0x000000ffff0b7224 */ /* 0x000fe200078e0004 */
[----:B------:R-:W-:Y:S01]  /*3520*/  LOP3.LUT R4, R0, 0xa8, RZ, 0xfc, !PT ;  /* 0x000000a800047812 */ /* 0x000fe200078efcff */
[C---:B------:R-:W-:Y:S02]  /*3530*/  IMAD R10, R23.reuse, R9, R10 ;  /* 0x00000009170a7224 */ /* 0x040fe400078e020a */
[----:B------:R-:W-:Y:S01]  /*3540*/  @!P1 IMAD.MOV R11, RZ, RZ, -R11 ;  /* 0x000000ffff0b9224 */ /* 0x000fe200078e0a0b */
[----:B------:R-:W-:Y:S01]  /*3550*/  ISETP.GT.U32.AND P1, PT, R23, R8, PT ;  /* 0x000000081700720c */ /* 0x000fe20003f24070 */
[--C-:B------:R-:W-:Y:S01]  /*3560*/  @!P5 IMAD.IADD R15, R15, 0x1, -R23.reuse ;  /* 0x000000010f0fd824 */ /* 0x100fe200078e0a17 */
[----:B------:R-:W-:Y:S01]  /*3570*/  ISETP.GT.U32.AND P5, PT, R23, R10, PT ;  /* 0x0000000a1700720c */ /* 0x000fe20003fa4070 */
[----:B------:R-:W-:Y:S01]  /*3580*/  @!P0 IMAD.IADD R13, R13, 0x1, -R23 ;  /* 0x000000010d0d8824 */ /* 0x000fe200078e0a17 */
[----:B------:R-:W-:Y:S01]  /*3590*/  ISETP.GT.U32.AND P0, PT, R23, R12, PT ;  /* 0x0000000c1700720c */ /* 0x000fe20003f04070 */
[----:B------:R0:W-:Y:S01]  /*35a0*/  STL [R1+0xc4], R11 ;  /* 0x0000c40b01007387 */ /* 0x0001e20000100800 */
[----:B------:R-:W-:Y:S01]  /*35b0*/  IABS R9, R4 ;  /* 0x0000000400097213 */ /* 0x000fe20000000000 */
[----:B------:R-:W-:-:S02]  /*35c0*/  IMAD.MOV.U32 R18, RZ, RZ, R13 ;  /* 0x000000ffff127224 */ /* 0x000fc400078e000d */
[----:B------:R-:W-:Y:S02]  /*35d0*/  @!P4 IMAD.MOV R15, RZ, RZ, -R15 ;  /* 0x000000ffff0fc224 */ /* 0x000fe400078e0a0f */
[----:B------:R-:W-:Y:S01]  /*35e0*/  IMAD.HI.U32 R17, R5, R9, RZ ;  /* 0x0000000905117227 */ /* 0x000fe200078e00ff */
[----:B0-----:R-:W-:-:S03]  /*35f0*/  LOP3.LUT R11, R0, 0xa4, RZ, 0xfc, !PT ;  /* 0x000000a4000b7812 */ /* 0x001fc600078efcff */
[--C-:B------:R-:W-:Y:S01]  /*3600*/  @!P1 IMAD.IADD R8, R8, 0x1, -R23.reuse ;  /* 0x0000000108089824 */ /* 0x100fe200078e0a17 */
[----:B------:R-:W-:Y:S01]  /*3610*/  ISETP.GE.AND P1, PT, R2, RZ, PT ;  /* 0x000000ff0200720c */ /* 0x000fe20003f26270 */
[--C-:B------:R-:W-:Y:S01]  /*3620*/  @!P5 IMAD.IADD R10, R10, 0x1, -R23.reuse ;  /* 0x000000010a0ad824 */ /* 0x100fe200078e0a17 */
[----:B------:R-:W-:Y:S01]  /*3630*/  IABS R16, R11 ;  /* 0x0000000b00107213 */ /* 0x000fe20000000000 */
[----:B------:R-:W-:Y:S01]  /*3640*/  @!P0 IMAD.IADD R12, R12, 0x1, -R23 ;  /* 0x000000010c0c8824 */ /* 0x000fe200078e0a17 */
[----:B------:R-:W-:Y:S01]  /*3650*/  ISETP.GE.AND P0, PT, R7, RZ, PT ;  /* 0x000000ff0700720c */ /* 0x000fe20003f06270 */
[----:B------:R-:W-:Y:S01]  /*3660*/  IMAD.MOV R13, RZ, RZ, -R17 ;  /* 0x000000ffff0d7224 */ /* 0x000fe200078e0a11 */
[----:B------:R-:W-:Y:S01]  /*3670*/  ISETP.GT.U32.AND P5, PT, R23, R10, PT ;  /* 0x0000000a1700720c */ /* 0x000fe20003fa4070 */
[----:B------:R-:W-:Y:S02]  /*3680*/  IMAD.MOV.U32 R2, RZ, RZ, R16 ;  /* 0x000000ffff027224 */ /* 0x000fe400078e0010 */
[----:B------:R-:W-:-:S04]  /*3690*/  IMAD.HI.U32 R16, R5, R14, RZ ;  /* 0x0000000e05107227 */ /* 0x000fc800078e00ff */
[----:B------:R-:W-:-:S04]  /*36a0*/  IMAD.HI.U32 R7, R5, R2, RZ ;  /* 0x0000000205077227 */ /* 0x000fc800078e00ff */
[----:B------:R-:W-:Y:S02]  /*36b0*/  IMAD.MOV R16, RZ, RZ, -R16 ;  /* 0x000000ffff107224 */ /* 0x000fe400078e0a10 */
[----:B------:R-:W-:Y:S01]  /*36c0*/  @!P3 IMAD.MOV R18, RZ, RZ, -R18 ;  /* 0x000000ffff12b224 */ /* 0x000fe200078e0a12 */
[C---:B------:R-:W-:Y:S01]  /*36d0*/  ISETP.GT.U32.AND P3, PT, R23.reuse, R12, PT ;  /* 0x0000000c1700720c */ /* 0x040fe20003f64070 */
[----:B------:R-:W-:Y:S02]  /*36e0*/  IMAD.MOV R7, RZ, RZ, -R7 ;  /* 0x000000ffff077224 */ /* 0x000fe400078e0a07 */
[C---:B------:R-:W-:Y:S01]  /*36f0*/  IMAD R9, R23.reuse, R13, R9 ;  /* 0x0000000d17097224 */ /* 0x040fe200078e0209 */
[----:B------:R-:W-:Y:S01]  /*3700*/  STL [R1+0xb8], R18 ;  /* 0x0000b81201007387 */ /* 0x000fe20000100800 */
[C---:B------:R-:W-:Y:S01]  /*3710*/  IMAD R14, R23.reuse, R16, R14 ;  /* 0x00000010170e7224 */ /* 0x040fe200078e020e */
[----:B------:R-:W-:Y:S01]  /*3720*/  LOP3.LUT R16, R0, 0xa0, RZ, 0xfc, !PT ;  /* 0x000000a000107812 */ /* 0x000fe200078efcff */
[C---:B------:R-:W-:Y:S01]  /*3730*/  IMAD R2, R23.reuse, R7, R2 ;  /* 0x0000000717027224 */ /* 0x040fe200078e0202 */
[----:B------:R0:W-:Y:S01]  /*3740*/  STL [R1+0xa8], R15 ;  /* 0x0000a80f01007387 */ /* 0x0001e20000100800 */
[----:B------:R-:W-:Y:S01]  /*3750*/  @!P6 IMAD.MOV R8, RZ, RZ, -R8 ;  /* 0x000000ffff08e224 */ /* 0x000fe200078e0a08 */
[C---:B------:R-:W-:Y:S01]  /*3760*/  ISETP.GT.U32.AND P6, PT, R23.reuse, R9, PT ;  /* 0x000000091700720c */ /* 0x040fe20003fc4070 */
[--C-:B------:R-:W-:Y:S01]  /*3770*/  @!P5 IMAD.IADD R10, R10, 0x1, -R23.reuse ;  /* 0x000000010a0ad824 */ /* 0x100fe200078e0a17 */
[C---:B------:R-:W-:Y:S01]  /*3780*/  ISETP.GT.U32.AND P4, PT, R23.reuse, R14, PT ;  /* 0x0000000e1700720c */ /* 0x040fe20003f84070 */
[----:B------:R-:W-:Y:S01]  /*3790*/  @!P3 IMAD.IADD R12, R12, 0x1, -R23 ;  /* 0x000000010c0cb824 */ /* 0x000fe200078e0a17 */
[----:B------:R-:W-:Y:S01]  /*37a0*/  ISETP.GT.U32.AND P5, PT, R23, R2, PT ;  /* 0x000000021700720c */ /* 0x000fe20003fa4070 */
[----:B------:R1:W-:Y:S01]  /*37b0*/  STL [R1+0xac], R8 ;  /* 0x0000ac0801007387 */ /* 0x0003e20000100800 */
[----:B------:R-:W-:Y:S01]  /*37c0*/  ISETP.GE.AND P3, PT, R4, RZ, PT ;  /* 0x000000ff0400720c */ /* 0x000fe20003f66270 */
[----:B------:R-:W-:Y:S01]  /*37d0*/  @!P1 IMAD.MOV R10, RZ, RZ, -R10 ;  /* 0x000000ffff0a9224 */ /* 0x000fe200078e0a0a */
[----:B------:R-:W-:Y:S01]  /*37e0*/  LOP3.LUT R4, R0, 0x98, RZ, 0xfc, !PT ;  /* 0x0000009800047812 */ /* 0x000fe200078efcff */
[----:B0-----:R-:W-:-:S03]  /*37f0*/  IMAD.MOV.U32 R15, RZ, RZ, R12 ;  /* 0x000000ffff0f7224 */ /* 0x001fc600078e000c */
[----:B------:R-:W-:Y:S01]  /*3800*/  IABS R7, R4 ;  /* 0x0000000400077213 */ /* 0x000fe20000000000 */
[--C-:B------:R-:W-:Y:S02]  /*3810*/  @!P6 IMAD.IADD R9, R9, 0x1, -R23.reuse ;  /* 0x000000010909e824 */ /* 0x100fe400078e0a17 */
[--C-:B------:R-:W-:Y:S01]  /*3820*/  @!P4 IMAD.IADD R14, R14, 0x1, -R23.reuse ;  /* 0x000000010e0ec824 */ /* 0x100fe200078e0a17 */
[----:B-1----:R-:W-:Y:S01]  /*3830*/  IABS R8, R16 ;  /* 0x0000001000087213 */ /* 0x002fe20000000000 */
[----:B------:R-:W-:Y:S01]  /*3840*/  @!P5 IMAD.IADD R2, R2, 0x1, -R23 ;  /* 0x000000010202d824 */ /* 0x000fe200078e0a17 */
[----:B------:R-:W-:Y:S01]  /*3850*/  ISETP.GT.U32.AND P5, PT, R23, R9, PT ;  /* 0x000000091700720c */ /* 0x000fe20003fa4070 */
[----:B------:R-:W-:Y:S01]  /*3860*/  IMAD.HI.U32 R12, R5, R7, RZ ;  /* 0x00000007050c7227 */ /* 0x000fe200078e00ff */
[----:B------:R-:W-:Y:S02]  /*3870*/  ISETP.GT.U32.AND P6, PT, R23, R14, PT ;  /* 0x0000000e1700720c */ /* 0x000fe40003fc4070 */
[----:B------:R-:W-:Y:S01]  /*3880*/  ISETP.GE.AND P4, PT, R11, RZ, PT ;  /* 0x000000ff0b00720c */ /* 0x000fe20003f86270 */
[----:B------:R-:W-:Y:S01]  /*3890*/  IMAD.HI.U32 R13, R5, R8, RZ ;  /* 0x00000008050d7227 */ /* 0x000fe200078e00ff */
[----:B------:R-:W-:-:S03]  /*38a0*/  LOP3.LUT R11, R0, 0x94, RZ, 0xfc, !PT ;  /* 0x00000094000b7812 */ /* 0x000fc600078efcff */
[----:B------:R-:W-:Y:S01]  /*38b0*/  IMAD.MOV R12, RZ, RZ, -R12 ;  /* 0x000000ffff0c7224 */ /* 0x000fe200078e0a0c */
[----:B------:R-:W-:Y:S01]  /*38c0*/  IABS R18, R11 ;  /* 0x0000000b00127213 */ /* 0x000fe20000000000 */
[----:B------:R-:W-:Y:S02]  /*38d0*/  IMAD.MOV R13, RZ, RZ, -R13 ;  /* 0x000000ffff0d7224 */ /* 0x000fe400078e0a0d */
[C---:B------:R-:W-:Y:S01]  /*38e0*/  IMAD R7, R23.reuse, R12, R7 ;  /* 0x0000000c17077224 */ /* 0x040fe200078e0207 */
[----:B------:R-:W-:Y:S01]  /*38f0*/  LOP3.LUT R12, R0, 0x8c, RZ, 0xfc, !PT ;  /* 0x0000008c000c7812 */ /* 0x000fe200078efcff */
[----:B------:R-:W-:Y:S02]  /*3900*/  IMAD R8, R23, R13, R8 ;  /* 0x0000000d17087224 */ /* 0x000fe400078e0208 */
[--C-:B------:R-:W-:Y:S01]  /*3910*/  @!P5 IMAD.IADD R9, R9, 0x1, -R23.reuse ;  /* 0x000000010909d824 */ /* 0x100fe200078e0a17 */
[C---:B------:R-:W-:Y:S01]  /*3920*/  ISETP.GT.U32.AND P5, PT, R23.reuse, R7, PT ;  /* 0x000000071700720c */ /* 0x040fe20003fa4070 */
[----:B------:R-:W-:Y:S01]  /*3930*/  @!P6 IMAD.IADD R14, R14, 0x1, -R23 ;  /* 0x000000010e0ee824 */ /* 0x000fe200078e0a17 */
[C---:B------:R-:W-:Y:S01]  /*3940*/  ISETP.GT.U32.AND P6, PT, R23.reuse, R8, PT ;  /* 0x000000081700720c */ /* 0x040fe20003fc4070 */
[----:B------:R-:W-:Y:S01]  /*3950*/  @!P2 IMAD.MOV R15, RZ, RZ, -R15 ;  /* 0x000000ffff0fa224 */ /* 0x000fe200078e0a0f */
[----:B------:R-:W-:Y:S01]  /*3960*/  ISETP.GT.U32.AND P2, PT, R23, R2, PT ;  /* 0x000000021700720c */ /* 0x000fe20003f44070 */
[----:B------:R-:W-:-:S03]  /*3970*/  IMAD.HI.U32 R19, R5, R18, RZ ;  /* 0x0000001205137227 */ /* 0x000fc600078e00ff */
[----:B------:R0:W-:Y:S01]  /*3980*/  STL [R1+0xb0], R15 ;  /* 0x0000b00f01007387 */ /* 0x0001e20000100800 */
[----:B------:R-:W-:Y:S02]  /*3990*/  IMAD.MOV R19, RZ, RZ, -R19 ;  /* 0x000000ffff137224 */ /* 0x000fe400078e0a13 */
[----:B------:R-:W-:Y:S01]  /*39a0*/  @!P3 IMAD.MOV R9, RZ, RZ, -R9 ;  /* 0x000000ffff09b224 */ /* 0x000fe200078e0a09 */
[----:B------:R1:W-:Y:S01]  /*39b0*/  STL [R1+0xa4], R10 ;  /* 0x0000a40a01007387 */ /* 0x0003e20000100800 */
[--C-:B------:R-:W-:Y:S01]  /*39c0*/  @!P5 IMAD.IADD R7, R7, 0x1, -R23.reuse ;  /* 0x000000010707d824 */ /* 0x100fe200078e0a17 */
[----:B------:R-:W-:Y:S01]  /*39d0*/  ISETP.GE.AND P3, PT, R11, RZ, PT ;  /* 0x000000ff0b00720c */ /* 0x000fe20003f66270 */
[--C-:B------:R-:W-:Y:S01]  /*39e0*/  @!P6 IMAD.IADD R8, R8, 0x1, -R23.reuse ;  /* 0x000000010808e824 */ /* 0x100fe200078e0a17 */
[----:B------:R-:W-:Y:S01]  /*39f0*/  ISETP.GE.AND P6, PT, R4, RZ, PT ;  /* 0x000000ff0400720c */ /* 0x000fe20003fc6270 */
[----:B------:R-:W-:Y:S01]  /*3a00*/  @!P2 IMAD.IADD R2, R2, 0x1, -R23 ;  /* 0x000000010202a824 */ /* 0x000fe200078e0a17 */
[----:B0-----:R-:W-:Y:S01]  /*3a10*/  LOP3.LUT R15, R0, 0x90, RZ, 0xfc, !PT ;  /* 0x00000090000f7812 */ /* 0x001fe200078efcff */
[C---:B------:R-:W-:Y:S01]  /*3a20*/  IMAD R4, R23.reuse, R19, R18 ;  /* 0x0000001317047224 */ /* 0x040fe200078e0212 */
[C---:B------:R-:W-:Y:S01]  /*3a30*/  ISETP.GT.U32.AND P1, PT, R23.reuse, R7, PT ;  /* 0x000000071700720c */ /* 0x040fe20003f24070 */
[----:B------:R-:W-:Y:S01]  /*3a40*/  @!P4 IMAD.MOV R2, RZ, RZ, -R2 ;  /* 0x000000ffff02c224 */ /* 0x000fe200078e0a02 */
[----:B------:R-:W-:Y:S01]  /*3a50*/  IABS R13, R15 ;  /* 0x0000000f000d7213 */ /* 0x000fe20000000000 */
[----:B-1----:R-:W-:Y:S01]  /*3a60*/  IMAD.MOV.U32 R10, RZ, RZ, R14 ;  /* 0x000000ffff0a7224 */ /* 0x002fe200078e000e */
[----:B------:R-:W-:-:S02]  /*3a70*/  ISETP.GT.U32.AND P5, PT, R23, R8, PT ;  /* 0x000000081700720c */ /* 0x000fc40003fa4070 */
[----:B------:R-:W-:Y:S01]  /*3a80*/  ISETP.GE.AND P2, PT, R16, RZ, PT ;  /* 0x000000ff1000720c */ /* 0x000fe20003f46270 */
[----:B------:R-:W-:Y:S01]  /*3a90*/  IMAD.HI.U32 R17, R5, R13, RZ ;  /* 0x0000000d05117227 */ /* 0x000fe200078e00ff */
[----:B------:R-:W-:Y:S02]  /*3aa0*/  IABS R16, R12 ;  /* 0x0000000c00107213 */ /* 0x000fe40000000000 */
[----:B------:R-:W-:Y:S01]  /*3ab0*/  ISETP.GE.AND P4, PT, R15, RZ, PT ;  /* 0x000000ff0f00720c */ /* 0x000fe20003f86270 */
[----:B------:R-:W-:Y:S01]  /*3ac0*/  @!P0 IMAD.MOV R10, RZ, RZ, -R10 ;  /* 0x000000ffff0a8224 */ /* 0x000fe200078e0a0a */
[----:B------:R-:W-:Y:S01]  /*3ad0*/  ISETP.GT.U32.AND P0, PT, R23, R4, PT ;  /* 0x000000041700720c */ /* 0x000fe20003f04070 */
[----:B------:R-:W-:Y:S01]  /*3ae0*/  IMAD.MOV R17, RZ, RZ, -R17 ;  /* 0x000000ffff117224 */ /* 0x000fe200078e0a11 */
[----:B------:R-:W-:Y:S01]  /*3af0*/  LOP3.LUT R15, R0, 0x6c, RZ, 0xfc, !PT ;  /* 0x0000006c000f7812 */ /* 0x000fe200078efcff */
[----:B------:R-:W-:Y:S01]  /*3b00*/  @!P1 IMAD.IADD R7, R7, 0x1, -R23 ;  /* 0x0000000107079824 */ /* 0x000fe200078e0a17 */
[----:B------:R0:W-:Y:S01]  /*3b10*/  STL [R1+0x9c], R10 ;  /* 0x00009c0a01007387 */ /* 0x0001e20000100800 */
[----:B------:R-:W-:-:S02]  /*3b20*/  IMAD R13, R23, R17, R13 ;  /* 0x00000011170d7224 */ /* 0x000fc400078e020d */
[----:B------:R-:W-:Y:S01]  /*3b30*/  @!P5 IMAD.IADD R8, R8, 0x1, -R23 ;  /* 0x000000010808d824 */ /* 0x000fe200078e0a17 */
[----:B------:R-:W-:Y:S01]  /*3b40*/  STL [R1+0x98], R9 ;  /* 0x0000980901007387 */ /* 0x000fe20000100800 */
[----:B------:R-:W-:Y:S01]  /*3b50*/  IMAD.MOV.U32 R18, RZ, RZ, R7 ;  /* 0x000000ffff127224 */ /* 0x000fe200078e0007 */
[----:B------:R-:W-:Y:S01]  /*3b60*/  ISETP.GT.U32.AND P1, PT, R23, R13, PT ;  /* 0x0000000d1700720c */ /* 0x000fe20003f24070 */
[----:B------:R-:W-:Y:S01]  /*3b70*/  IMAD.MOV.U32 R19, RZ, RZ, R8 ;  /* 0x000000ffff137224 */ /* 0x000fe200078e0008 */
[----:B------:R1:W-:Y:S01]  /*3b80*/  STL [R1+0x94], R2 ;  /* 0x0000940201007387 */ /* 0x0003e20000100800 */
[----:B------:R-:W-:Y:S01]  /*3b90*/  @!P0 IMAD.IADD R4, R4, 0x1, -R23 ;  /* 0x0000000104048824 */ /* 0x000fe200078e0a17 */
[C---:B0-----:R-:W-:Y:S01]  /*3ba0*/  LOP3.LUT R10, R0.reuse, 0x88, RZ, 0xfc, !PT ;  /* 0x00000088000a7812 */ /* 0x041fe200078efcff */
[----:B------:R-:W-:Y:S01]  /*3bb0*/  @!P2 IMAD.MOV R19, RZ, RZ, -R19 ;  /* 0x000000ffff13a224 */ /* 0x000fe200078e0a13 */
[----:B------:R-:W-:Y:S01]  /*3bc0*/  LOP3.LUT R7, R0, 0x80, RZ, 0xfc, !PT ;  /* 0x0000008000077812 */ /* 0x000fe200078efcff */
[----:B------:R-:W-:Y:S01]  /*3bd0*/  @!P6 IMAD.MOV R18, RZ, RZ, -R18 ;  /* 0x000000ffff12e224 */ /* 0x000fe200078e0a12 */
[----:B------:R-:W-:-:S02]  /*3be0*/  IABS R11, R10 ;  /* 0x0000000a000b7213 */ /* 0x000fc40000000000 */
[----:B------:R-:W-:Y:S01]  /*3bf0*/  ISETP.GT.U32.AND P0, PT, R23, R4, PT ;  /* 0x000000041700720c */ /* 0x000fe20003f04070 */
[----:B------:R-:W-:Y:S01]  /*3c00*/  STL [R1+0x50], R19 ;  /* 0x0000501301007387 */ /* 0x000fe20000100800 */
[----:B-1----:R-:W-:Y:S01]  /*3c10*/  IMAD.HI.U32 R2, R5, R16, RZ ;  /* 0x0000001005027227 */ /* 0x002fe200078e00ff */
[----:B------:R-:W-:Y:S02]  /*3c20*/  LOP3.LUT R9, R0, 0x84, RZ, 0xfc, !PT ;  /* 0x0000008400097812 */ /* 0x000fe400078efcff */
[----:B------:R-:W-:Y:S01]  /*3c30*/  ISETP.GE.AND P6, PT, R10, RZ, PT ;  /* 0x000000ff0a00720c */ /* 0x000fe20003fc6270 */
[----:B------:R-:W-:Y:S01]  /*3c40*/  IMAD.MOV R2, RZ, RZ, -R2 ;  /* 0x000000ffff027224 */ /* 0x000fe200078e0a02 */
[----:B------:R-:W-:Y:S01]  /*3c50*/  IABS R14, R9 ;  /* 0x00000009000e7213 */ /* 0x000fe20000000000 */
[----:B------:R-:W-:Y:S01]  /*3c60*/  @!P1 IMAD.IADD R13, R13, 0x1, -R23 ;  /* 0x000000010d0d9824 */ /* 0x000fe200078e0a17 */
[----:B------:R-:W-:Y:S01]  /*3c70*/  ISETP.GE.AND P5, PT, R12, RZ, PT ;  /* 0x000000ff0c00720c */ /* 0x000fe20003fa6270 */
[C---:B------:R-:W-:Y:S01]  /*3c80*/  IMAD R2, R23.reuse, R2, R16 ;  /* 0x0000000217027224 */ /* 0x040fe200078e0210 */
[----:B------:R-:W-:Y:S01]  /*3c90*/  STL [R1+0x74], R18 ;  /* 0x0000741201007387 */ /* 0x000fe20000100800 */
[----:B------:R-:W-:Y:S01]  /*3ca0*/  IMAD.MOV.U32 R16, RZ, RZ, R11 ;  /* 0x000000ffff107224 */ /* 0x000fe200078e000b */
[C---:B------:R-:W-:Y:S01]  /*3cb0*/  ISETP.GT.U32.AND P1, PT, R23.reuse, R13, PT ;  /* 0x0000000d1700720c */ /* 0x040fe20003f24070 */
[----:B------:R-:W-:Y:S01]  /*3cc0*/  @!P0 IMAD.IADD R4, R4, 0x1, -R23 ;  /* 0x0000000104048824 */ /* 0x000fe200078e0a17 */
[----:B------:R-:W-:Y:S01]  /*3cd0*/  ISETP.GT.U32.AND P2, PT, R23, R2, PT ;  /* 0x000000021700720c */ /* 0x000fe20003f44070 */
[----:B------:R-:W-:Y:S01]  /*3ce0*/  IMAD.HI.U32 R8, R5, R16, RZ ;  /* 0x0000001005087227 */ /* 0x000fe200078e00ff */
[----:B------:R-:W-:-:S02]  /*3cf0*/  ISETP.GE.AND P0, PT, R9, RZ, PT ;  /* 0x000000ff0900720c */ /* 0x000fc40003f06270 */
[----:B------:R-:W-:Y:S01]  /*3d00*/  IABS R9, R7 ;  /* 0x0000000700097213 */ /* 0x000fe20000000000 */
[----:B------:R-:W-:Y:S02]  /*3d10*/  IMAD.MOV R10, RZ, RZ, -R8 ;  /* 0x000000ffff0a7224 */ /* 0x000fe400078e0a08 */
[----:B------:R-:W-:-:S04]  /*3d20*/  IMAD.HI.U32 R8, R5, R14, RZ ;  /* 0x0000000e05087227 */ /* 0x000fc800078e00ff */
[----:B------:R-:W-:Y:S02]  /*3d30*/  IMAD R16, R23, R10, R16 ;  /* 0x0000000a17107224 */ /* 0x000fe400078e0210 */
[--C-:B------:R-:W-:Y:S02]  /*3d40*/  @!P2 IMAD.IADD R2, R2, 0x1, -R23.reuse ;  /* 0x000000010202a824 */ /* 0x100fe400078e0a17 */
[----:B------:R-:W-:Y:S02]  /*3d50*/  IMAD.MOV R8, RZ, RZ, -R8 ;  /* 0x000000ffff087224 */ /* 0x000fe400078e0a08 */
[----:B------:R-:W-:Y:S01]  /*3d60*/  @!P1 IMAD.IADD R13, R13, 0x1, -R23 ;  /* 0x000000010d0d9824 */ /* 0x000fe200078e0a17 */
[C---:B------:R-:W-:Y:S01]  /*3d70*/  ISETP.GT.U32.AND P2, PT, R23.reuse, R2, PT ;  /* 0x000000021700720c */ /* 0x040fe20003f44070 */
[----:B------:R-:W-:Y:S01]  /*3d80*/  IMAD.MOV.U32 R11, RZ, RZ, R4 ;  /* 0x000000ffff0b7224 */ /* 0x000fe200078e0004 */
[----:B------:R-:W-:Y:S01]  /*3d90*/  ISETP.GT.U32.AND P1, PT, R23, R16, PT ;  /* 0x000000101700720c */ /* 0x000fe20003f24070 */
[----:B------:R-:W-:-:S02]  /*3da0*/  IMAD.MOV.U32 R4, RZ, RZ, R9 ;  /* 0x000000ffff047224 */ /* 0x000fc400078e0009 */
[----:B------:R-:W-:Y:S02]  /*3db0*/  IMAD R14, R23, R8, R14 ;  /* 0x00000008170e7224 */ /* 0x000fe400078e020e */
[----:B------:R-:W-:Y:S01]  /*3dc0*/  IMAD.MOV.U32 R9, RZ, RZ, R13 ;  /* 0x000000ffff097224 */ /* 0x000fe200078e000d */
[----:B------:R-:W-:Y:S01]  /*3dd0*/  LOP3.LUT R13, R0, 0x78, RZ, 0xfc, !PT ;  /* 0x00000078000d7812 */ /* 0x000fe200078efcff */
[----:B------:R-:W-:Y:S01]  /*3de0*/  @!P3 IMAD.MOV R11, RZ, RZ, -R11 ;  /* 0x000000ffff0bb224 */ /* 0x000fe200078e0a0b */
[----:B------:R-:W-:Y:S01]  /*3df0*/  ISETP.GE.AND P3, PT, R7, RZ, PT ;  /* 0x000000ff0700720c */ /* 0x000fe20003f66270 */
[----:B------:R-:W-:-:S03]  /*3e00*/  IMAD.HI.U32 R7, R5, R4, RZ ;  /* 0x0000000405077227 */ /* 0x000fc600078e00ff */
[----:B------:R0:W-:Y:S01]  /*3e10*/  STL [R1+0x78], R11 ;  /* 0x0000780b01007387 */ /* 0x0001e20000100800 */
[----:B------:R-:W-:Y:S01]  /*3e20*/  @!P4 IMAD.MOV R9, RZ, RZ, -R9 ;  /* 0x000000ffff09c224 */ /* 0x000fe200078e0a09 */
[----:B------:R-:W-:Y:S01]  /*3e30*/  ISETP.GT.U32.AND P4, PT, R23, R14, PT ;  /* 0x0000000e1700720c */ /* 0x000fe20003f84070 */
[----:B------:R-:W-:Y:S02]  /*3e40*/  IMAD.MOV R7, RZ, RZ, -R7 ;  /* 0x000000ffff077224 */ /* 0x000fe400078e0a07 */
[--C-:B------:R-:W-:Y:S01]  /*3e50*/  @!P2 IMAD.IADD R2, R2, 0x1, -R23.reuse ;  /* 0x000000010202a824 */ /* 0x100fe200078e0a17 */
[----:B------:R-:W-:Y:S01]  /*3e60*/  ISETP.GE.AND P2, PT, R13, RZ, PT ;  /* 0x000000ff0d00720c */ /* 0x000fe20003f46270 */
[----:B------:R-:W-:Y:S01]  /*3e70*/  IMAD R4, R23, R7, R4 ;  /* 0x0000000717047224 */ /* 0x000fe200078e0204 */
[----:B------:R1:W-:Y:S01]  /*3e80*/  STL [R1+0x90], R9 ;  /* 0x0000900901007387 */ /* 0x0003e20000100800 */
[----:B------:R-:W-:Y:S01]  /*3e90*/  @!P1 IMAD.IADD R16, R16, 0x1, -R23 ;  /* 0x0000000110109824 */ /* 0x000fe200078e0a17 */
[----:B0-----:R-:W-:Y:S01]  /*3ea0*/  LOP3.LUT R11, R0, 0x74, RZ, 0xfc, !PT ;  /* 0x00000074000b7812 */ /* 0x001fe200078efcff */
[----:B------:R-:W-:Y:S01]  /*3eb0*/  IMAD.MOV.U32 R12, RZ, RZ, R2 ;  /* 0x000000ffff0c7224 */ /* 0x000fe200078e0002 */
[----:B------:R-:W-:-:S02]  /*3ec0*/  IABS R13, R13 ;  /* 0x0000000d000d7213 */ /* 0x000fc40000000000 */
[C---:B------:R-:W-:Y:S01]  /*3ed0*/  ISETP.GT.U32.AND P1, PT, R23.reuse, R16, PT ;  /* 0x000000101700720c */ /* 0x040fe20003f24070 */
[----:B------:R-:W-:Y:S01]  /*3ee0*/  @!P5 IMAD.MOV R12, RZ, RZ, -R12 ;  /* 0x000000ffff0cd224 */ /* 0x000fe200078e0a0c */
[----:B------:R-:W-:Y:S01]  /*3ef0*/  ISETP.GT.U32.AND P5, PT, R23, R4, PT ;  /* 0x000000041700720c */ /* 0x000fe20003fa4070 */
[----:B------:R-:W-:Y:S01]  /*3f00*/  @!P4 IMAD.IADD R14, R14, 0x1, -R23 ;  /* 0x000000010e0ec824 */ /* 0x000fe200078e0a17 */
[----:B-1----:R-:W-:Y:S01]  /*3f10*/  IABS R9, R11 ;  /* 0x0000000b00097213 */ /* 0x002fe20000000000 */
[----:B------:R-:W-:Y:S01]  /*3f20*/  IMAD.HI.U32 R10, R5, R13, RZ ;  /* 0x0000000d050a7227 */ /* 0x000fe200078e00ff */
[----:B------:R-:W-:Y:S01]  /*3f30*/  LOP3.LUT R7, R0, 0x70, RZ, 0xfc, !PT ;  /* 0x0000007000077812 */ /* 0x000fe200078efcff */
[----:B------:R0:W-:Y:S01]  /*3f40*/  STL [R1+0x8c], R12 ;  /* 0x00008c0c01007387 */ /* 0x0001e20000100800 */
[----:B------:R-:W-:Y:S01]  /*3f50*/  ISETP.GT.U32.AND P4, PT, R23, R14, PT ;  /* 0x0000000e1700720c */ /* 0x000fe20003f84070 */
[----:B------:R-:W-:Y:S01]  /*3f60*/  IMAD.HI.U32 R2, R5, R9, RZ ;  /* 0x0000000905027227 */ /* 0x000fe200078e00ff */
[----:B------:R-:W-:-:S03]  /*3f70*/  IABS R8, R7 ;  /* 0x0000000700087213 */ /* 0x000fc60000000000 */
[----:B------:R-:W-:Y:S02]  /*3f80*/  IMAD.MOV R10, RZ, RZ, -R10 ;  /* 0x000000ffff0a7224 */ /* 0x000fe400078e0a0a */
[----:B------:R-:W-:Y:S02]  /*3f90*/  IMAD.MOV R2, RZ, RZ, -R2 ;  /* 0x000000ffff027224 */ /* 0x000fe400078e0a02 */
[--C-:B------:R-:W-:Y:S01]  /*3fa0*/  @!P1 IMAD.IADD R16, R16, 0x1, -R23.reuse ;  /* 0x0000000110109824 */ /* 0x100fe200078e0a17 */
[----:B------:R-:W-:Y:S01]  /*3fb0*/  ISETP.GE.AND P1, PT, R11, RZ, PT ;  /* 0x000000ff0b00720c */ /* 0x000fe20003f26270 */
[----:B------:R-:W-:Y:S01]  /*3fc0*/  @!P5 IMAD.IADD R4, R4, 0x1, -R23 ;  /* 0x000000010404d824 */ /* 0x000fe200078e0a17 */
[----:B0-----:R-:W-:Y:S01]  /*3fd0*/  IABS R12, R15 ;  /* 0x0000000f000c7213 */ /* 0x001fe20000000000 */
[C---:B------:R-:W-:Y:S01]  /*3fe0*/  IMAD R13, R23.reuse, R10, R13 ;  /* 0x0000000a170d7224 */ /* 0x040fe200078e020d */
[----:B------:R-:W-:Y:S01]  /*3ff0*/  LOP3.LUT R10, R0, 0x68, RZ, 0xfc, !PT ;  /* 0x00000068000a7812 */ /* 0x000fe200078efcff */
[C---:B------:R-:W-:Y:S01]  /*4000*/  IMAD R9, R23.reuse, R2, R9 ;  /* 0x0000000217097224 */ /* 0x040fe200078e0209 */
[----:B------:R-:W-:Y:S01]  /*4010*/  ISETP.GT.U32.AND P5, PT, R23, R4, PT ;  /* 0x000000041700720c */ /* 0x000fe20003fa4070 */
[----:B------:R-:W-:-:S02]  /*4020*/  IMAD.MOV.U32 R18, RZ, RZ, R16 ;  /* 0x000000ffff127224 */ /* 0x000fc400078e0010 */
[----:B------:R-:W-:Y:S01]  /*4030*/  @!P4 IMAD.IADD R14, R14, 0x1, -R23 ;  /* 0x000000010e0ec824 */ /* 0x000fe200078e0a17 */
[C---:B------:R-:W-:Y:S01]  /*4040*/  ISETP.GT.U32.AND P4, PT, R23.reuse, R13, PT ;  /* 0x0000000d1700720c */ /* 0x040fe20003f84070 */
[----:B------:R-:W-:Y:S01]  /*4050*/  @!P6 IMAD.MOV R18, RZ, RZ, -R18 ;  /* 0x000000ffff12e224 */ /* 0x000fe200078e0a12 */
[----:B------:R-:W-:Y:S01]  /*4060*/  ISETP.GT.U32.AND P6, PT, R23, R9, PT ;  /* 0x000000091700720c */ /* 0x000fe20003fc4070 */
[----:B------:R-:W-:-:S03]  /*4070*/  IMAD.HI.U32 R11, R5, R8, RZ ;  /* 0x00000008050b7227 */ /* 0x000fc600078e00ff */
[----:B------:R-:W-:Y:S01]  /*4080*/  STL [R1+0x80], R18 ;  /* 0x0000801201007387 */ /* 0x000fe20000100800 */
[----:B------:R-:W-:Y:S02]  /*4090*/  IMAD.MOV.U32 R17, RZ, RZ, R14 ;  /* 0x000000ffff117224 */ /* 0x000fe400078e000e */
[----:B------:R-:W-:Y:S02]  /*40a0*/  IMAD.MOV R11, RZ, RZ, -R11 ;  /* 0x000000ffff0b7224 */ /* 0x000fe400078e0a0b */
[----:B------:R-:W-:-:S04]  /*40b0*/  IMAD.HI.U32 R2, R5, R12, RZ ;  /* 0x0000000c05027227 */ /* 0x000fc800078e00ff */
[----:B------:R-:W-:Y:S01]  /*40c0*/  @!P0 IMAD.MOV R17, RZ, RZ, -R17 ;  /* 0x000000ffff118224 */ /* 0x000fe200078e0a11 */
[----:B------:R-:W-:Y:S01]  /*40d0*/  ISETP.GE.AND P0, PT, R7, RZ, PT ;  /* 0x000000ff0700720c */ /* 0x000fe20003f06270 */
[C---:B------:R-:W-:Y:S01]  /*40e0*/  IMAD R7, R23.reuse, R11, R8 ;  /* 0x0000000b17077224 */ /* 0x040fe200078e0208 */
[----:B------:R-:W-:Y:S01]  /*40f0*/  IABS R11, R10 ;  /* 0x0000000a000b7213 */ /* 0x000fe20000000000 */
[----:B------:R-:W-:Y:S01]  /*4100*/  IMAD.MOV R2, RZ, RZ, -R2 ;  /* 0x000000ffff027224 */ /* 0x000fe200078e0a02 */
[----:B------:R0:W-:Y:S01]  /*4110*/  STL [R1+0x88], R17 ;  /* 0x0000881101007387 */ /* 0x0001e20000100800 */
[--C-:B------:R-:W-:Y:S01]  /*4120*/  @!P5 IMAD.IADD R4, R4, 0x1, -R23.reuse ;  /* 0x000000010404d824 */ /* 0x100fe200078e0a17 */
[----:B------:R-:W-:Y:S01]  /*4130*/  ISETP.GT.U32.AND P5, PT, R23, R7, PT ;  /* 0x000000071700720c */ /* 0x000fe20003fa4070 */
[--C-:B------:R-:W-:Y:S01]  /*4140*/  @!P4 IMAD.IADD R13, R13, 0x1, -R23.reuse ;  /* 0x000000010d0dc824 */ /* 0x100fe200078e0a17 */
[C---:B------:R-:W-:Y:S01]  /*4150*/  LOP3.LUT R8, R0.reuse, 0x64, RZ, 0xfc, !PT ;  /* 0x0000006400087812 */ /* 0x040fe200078efcff */
[----:B------:R-:W-:Y:S01]  /*4160*/  IMAD R12, R23, R2, R12 ;  /* 0x00000002170c7224 */ /* 0x000fe200078e020c */
[----:B------:R-:W-:Y:S01]  /*4170*/  LOP3.LUT R2, R0, 0x60, RZ, 0xfc, !PT ;  /* 0x0000006000027812 */ /* 0x000fe200078efcff */
[----:B------:R-:W-:Y:S01]  /*4180*/  @!P6 IMAD.IADD R9, R9, 0x1, -R23 ;  /* 0x000000010909e824 */ /* 0x000fe200078e0a17 */
[----:B------:R-:W-:Y:S01]  /*4190*/  ISETP.GT.U32.AND P4, PT, R23, R13, PT ;  /* 0x0000000d1700720c */ /* 0x000fe20003f84070 */
[----:B------:R-:W-:Y:S01]  /*41a0*/  IMAD.HI.U32 R16, R5, R11, RZ ;  /* 0x0000000b05107227 */ /* 0x000fe200078e00ff */
[----:B------:R-:W-:-:S02]  /*41b0*/  IABS R14, R8 ;  /* 0x00000008000e7213 */ /* 0x000fc40000000000 */
[C---:B------:R-:W-:Y:S01]  /*41c0*/  ISETP.GT.U32.AND P6, PT, R23.reuse, R9, PT ;  /* 0x000000091700720c */ /* 0x040fe20003fc4070 */
[----:B0-----:R-:W-:Y:S01]  /*41d0*/  IMAD.MOV.U32 R17, RZ, RZ, R4 ;  /* 0x000000ffff117224 */ /* 0x001fe200078e0004 */
[----:B------:R-:W-:Y:S01]  /*41e0*/  IABS R4, R2 ;  /* 0x0000000200047213 */ /* 0x000fe20000000000 */
[----:B------:R-:W-:Y:S02]  /*41f0*/  IMAD.MOV R16, RZ, RZ, -R16 ;  /* 0x000000ffff107224 */ /* 0x000fe400078e0a10 */
[----:B------:R-:W-:Y:S01]  /*4200*/  @!P3 IMAD.MOV R17, RZ, RZ, -R17 ;  /* 0x000000ffff11b224 */ /* 0x000fe200078e0a11 */
[----:B------:R-:W-:Y:S01]  /*4210*/  ISETP.GT.U32.AND P3, PT, R23, R12, PT ;  /* 0x0000000c1700720c */ /* 0x000fe20003f64070 */
[----:B------:R-:W-:Y:S02]  /*4220*/  @!P5 IMAD.IADD R7, R7, 0x1, -R23 ;  /* 0x000000010707d824 */ /* 0x000fe400078e0a17 */
[----:B------:R-:W-:Y:S01]  /*4230*/  IMAD R11, R23, R16, R11 ;  /* 0x00000010170b7224 */ /* 0x000fe200078e020b */
[----:B------:R0:W-:Y:S01]  /*4240*/  STL [R1+0x84], R17 ;  /* 0x0000841101007387 */ /* 0x0001e20000100800 */
[--C-:B------:R-:W-:Y:S01]  /*4250*/  @!P4 IMAD.IADD R13, R13, 0x1, -R23.reuse ;  /* 0x000000010d0dc824 */ /* 0x100fe200078e0a17 */
[----:B------:R-:W-:Y:S01]  /*4260*/  ISETP.GE.AND P4, PT, R15, RZ, PT ;  /* 0x000000ff0f00720c */ /* 0x000fe20003f86270 */
[----:B------:R-:W-:Y:S01]  /*4270*/  @!P6 IMAD.IADD R9, R9, 0x1, -R23 ;  /* 0x000000010909e824 */ /* 0x000fe200078e0a17 */
[----:B------:R-:W-:Y:S01]  /*4280*/  ISETP.GT.U32.AND P5, PT, R23, R7, PT ;  /* 0x000000071700720c */ /* 0x000fe20003fa4070 */
[----:B------:R-:W-:Y:S01]  /*4290*/  IMAD.HI.U32 R15, R5, R14, RZ ;  /* 0x0000000e050f7227 */ /* 0x000fe200078e00ff */
[----:B------:R-:W-:-:S02]  /*42a0*/  ISETP.GT.U32.AND P6, PT, R23, R11, PT ;  /* 0x0000000b1700720c */ /* 0x000fc40003fc4070 */
[----:B------:R-:W-:Y:S01]  /*42b0*/  LOP3.LUT R16, R0, 0x48, RZ, 0xfc, !PT ;  /* 0x0000004800107812 */ /* 0x000fe200078efcff */
[----:B------:R-:W-:Y:S02]  /*42c0*/  @!P3 IMAD.IADD R12, R12, 0x1, -R23 ;  /* 0x000000010c0cb824 */ /* 0x000fe400078e0a17 */
[----:B0-----:R-:W-:Y:S01]  /*42d0*/  IMAD.MOV.U32 R17, RZ, RZ, R13 ;  /* 0x000000ffff117224 */ /* 0x001fe200078e000d */
[----:B------:R-:W-:Y:S01]  /*42e0*/  IABS R18, R16 ;  /* 0x0000001000127213 */ /* 0x000fe20000000000 */
[----:B------:R-:W-:Y:S01]  /*42f0*/  IMAD.MOV R15, RZ, RZ, -R15 ;  /* 0x000000ffff0f7224 */ /* 0x000fe200078e0a0f */
[----:B------:R-:W-:Y:S01]  /*4300*/  ISETP.GT.U32.AND P3, PT, R23, R12, PT ;  /* 0x0000000c1700720c */ /* 0x000fe20003f64070 */
[----:B------:R-:W-:-:S04]  /*4310*/  IMAD.HI.U32 R13, R5, R4, RZ ;  /* 0x00000004050d7227 */ /* 0x000fc800078e00ff */
[----:B------:R-:W-:Y:S01]  /*4320*/  IMAD R14, R23, R15, R14 ;  /* 0x0000000f170e7224 */ /* 0x000fe200078e020e */
[C---:B------:R-:W-:Y:S01]  /*4330*/  LOP3.LUT R15, R0.reuse, 0x4c, RZ, 0xfc, !PT ;  /* 0x0000004c000f7812 */ /* 0x040fe200078efcff */
[----:B------:R-:W-:Y:S02]  /*4340*/  IMAD.MOV R13, RZ, RZ, -R13 ;  /* 0x000000ffff0d7224 */ /* 0x000fe400078e0a0d */
[--C-:B------:R-:W-:Y:S01]  /*4350*/  @!P5 IMAD.IADD R7, R7, 0x1, -R23.reuse ;  /* 0x000000010707d824 */ /* 0x100fe200078e0a17 */
[----:B------:R-:W-:Y:S01]  /*4360*/  ISETP.GT.U32.AND P5, PT, R23, R14, PT ;  /* 0x0000000e1700720c */ /* 0x000fe20003fa4070 */
[--C-:B------:R-:W-:Y:S02]  /*4370*/  @!P6 IMAD.IADD R11, R11, 0x1, -R23.reuse ;  /* 0x000000010b0be824 */ /* 0x100fe400078e0a17 */
[C---:B------:R-:W-:Y:S01]  /*4380*/  IMAD R4, R23.reuse, R13, R4 ;  /* 0x0000000d17047224 */ /* 0x040fe200078e0204 */
[----:B------:R-:W-:Y:S01]  /*4390*/  LOP3.LUT R13, R0, 0x50, RZ, 0xfc, !PT ;  /* 0x00000050000d7812 */ /* 0x000fe200078efcff */
[----:B------:R-:W-:Y:S01]  /*43a0*/  @!P3 IMAD.IADD R12, R12, 0x1, -R23 ;  /* 0x000000010c0cb824 */ /* 0x000fe200078e0a17 */
[C---:B------:R-:W-:Y:S01]  /*43b0*/  ISETP.GT.U32.AND P6, PT, R23.reuse, R11, PT ;  /* 0x0000000b1700720c */ /* 0x040fe20003fc4070 */
[----:B------:R-:W-:Y:S01]  /*43c0*/  @!P2 IMAD.MOV R17, RZ, RZ, -R17 ;  /* 0x000000ffff11a224 */ /* 0x000fe200078e0a11 */
[----:B------:R-:W-:Y:S01]  /*43d0*/  ISETP.GT.U32.AND P3, PT, R23, R4, PT ;  /* 0x000000041700720c */ /* 0x000fe20003f64070 */
[----:B------:R-:W-:Y:S01]  /*43e0*/  @!P1 IMAD.MOV R9, RZ, RZ, -R9 ;  /* 0x000000ffff099224 */ /* 0x000fe200078e0a09 */
[----:B------:R-:W-:Y:S01]  /*43f0*/  ISETP.GE.AND P1, PT, R8, RZ, PT ;  /* 0x000000ff0800720c */ /* 0x000fe20003f26270 */
[----:B------:R-:W-:Y:S01]  /*4400*/  IMAD.MOV.U32 R22, RZ, RZ, R12 ;  /* 0x000000ffff167224 */ /* 0x000fe200078e000c */
[----:B------:R0:W-:Y:S01]  /*4410*/  STL [R1+0x7c], R17 ;  /* 0x00007c1101007387 */ /* 0x0001e20000100800 */
[--C-:B------:R-:W-:Y:S01]  /*4420*/  @!P5 IMAD.IADD R14, R14, 0x1, -R23.reuse ;  /* 0x000000010e0ed824 */ /* 0x100fe200078e0a17 */
[----:B------:R-:W-:Y:S01]  /*4430*/  ISETP.GE.AND P5, PT, R2, RZ, PT ;  /* 0x000000ff0200720c */ /* 0x000fe20003fa6270 */
[----:B------:R-:W-:Y:S01]  /*4440*/  @!P4 IMAD.MOV R22, RZ, RZ, -R22 ;  /* 0x000000ffff16c224 */ /* 0x000fe200078e0a16 */
[----:B------:R-:W-:Y:S01]  /*4450*/  LOP3.LUT R8, R0, 0x58, RZ, 0xfc, !PT ;  /* 0x0000005800087812 */ /* 0x000fe200078efcff */
[----:B------:R1:W-:Y:S01]  /*4460*/  STL [R1+0xd8], R9 ;  /* 0x0000d80901007387 */ /* 0x0003e20000100800 */
[----:B------:R-:W-:Y:S01]  /*4470*/  ISETP.GE.AND P2, PT, R10, RZ, PT ;  /* 0x000000ff0a00720c */ /* 0x000fe20003f46270 */
[--C-:B------:R-:W-:Y:S01]  /*4480*/  @!P6 IMAD.IADD R11, R11, 0x1, -R23.reuse ;  /* 0x000000010b0be824 */ /* 0x100fe200078e0a17 */
[----:B------:R-:W-:Y:S01]  /*4490*/  ISETP.GE.AND P6, PT, R8, RZ, PT ;  /* 0x000000ff0800720c */ /* 0x000fe20003fc6270 */
[----:B------:R-:W-:Y:S01]  /*44a0*/  @!P3 IMAD.IADD R4, R4, 0x1, -R23 ;  /* 0x000000010404b824 */ /* 0x000fe200078e0a17 */
[----:B0-----:R-:W-:Y:S01]  /*44b0*/  LOP3.LUT R17, R0, 0x54, RZ, 0xfc, !PT ;  /* 0x0000005400117812 */ /* 0x001fe200078efcff */
[----:B------:R-:W-:-:S02]  /*44c0*/  IMAD.MOV.U32 R10, RZ, RZ, R7 ;  /* 0x000000ffff0a7224 */ /* 0x000fc400078e0007 */
[----:B------:R-:W-:Y:S01]  /*44d0*/  IMAD.HI.U32 R12, R5, R18, RZ ;  /* 0x00000012050c7227 */ /* 0x000fe200078e00ff */
[----:B------:R-:W-:Y:S02]  /*44e0*/  IABS R2, R17 ;  /* 0x0000001100027213 */ /* 0x000fe40000000000 */
[----:B-1----:R-:W-:Y:S01]  /*44f0*/  IABS R9, R8 ;  /* 0x0000000800097213 */ /* 0x002fe20000000000 */
[----:B------:R-:W-:Y:S01]  /*4500*/  @!P0 IMAD.MOV R10, RZ, RZ, -R10 ;  /* 0x000000ffff0a8224 */ /* 0x000fe200078e0a0a */
[C---:B------:R-:W-:Y:S01]  /*4510*/  ISETP.GT.U32.AND P3, PT, R23.reuse, R4, PT ;  /* 0x000000041700720c */ /* 0x040fe20003f64070 */
[----:B------:R-:W-:Y:S01]  /*4520*/  IMAD.MOV.U32 R8, RZ, RZ, R2 ;  /* 0x000000ffff087224 */ /* 0x000fe200078e0002 */
[----:B------:R-:W-:Y:S01]  /*4530*/  ISETP.GT.U32.AND P0, PT, R23, R14, PT ;  /* 0x0000000e1700720c */ /* 0x000fe20003f04070 */
[----:B------:R-:W-:Y:S01]  /*4540*/  IMAD.MOV.U32 R7, RZ, RZ, R9 ;  /* 0x000000ffff077224 */ /* 0x000fe200078e0009 */
[----:B------:R0:W-:Y:S01]  /*4550*/  STL [R1+0xdc], R10 ;  /* 0x0000dc0a01007387 */ /* 0x0001e20000100800 */
[----:B------:R-:W-:-:S03]  /*4560*/  IMAD.HI.U32 R2, R5, R8, RZ ;  /* 0x0000000805027227 */ /* 0x000fc600078e00ff */
[----:B------:R-:W-:Y:S01]  /*4570*/  STL [R1+0x70], R22 ;  /* 0x0000701601007387 */ /* 0x000fe20000100800 */
[----:B------:R-:W-:Y:S02]  /*4580*/  IMAD.MOV R2, RZ, RZ, -R2 ;  /* 0x000000ffff027224 */ /* 0x000fe400078e0a02 */
[----:B------:R-:W-:Y:S01]  /*4590*/  IMAD.HI.U32 R9, R5, R7, RZ ;  /* 0x0000000705097227 */ /* 0x000fe200078e00ff */
[----:B0-----:R-:W-:-:S03]  /*45a0*/  IABS R10, R15 ;  /* 0x0000000f000a7213 */ /* 0x001fc60000000000 */
[C---:B------:R-:W-:Y:S01]  /*45b0*/  IMAD R8, R23.reuse, R2, R8 ;  /* 0x0000000217087224 */ /* 0x040fe200078e0208 */
[----:B------:R-:W-:Y:S01]  /*45c0*/  LOP3.LUT R2, R0, 0x44, RZ, 0xfc, !PT ;  /* 0x0000004400027812 */ /* 0x000fe200078efcff */
[----:B------:R-:W-:Y:S02]  /*45d0*/  @!P3 IMAD.IADD R4, R4, 0x1, -R23 ;  /* 0x000000010404b824 */ /* 0x000fe400078e0a17 */
[----:B------:R-:W-:Y:S01]  /*45e0*/  IMAD.MOV R9, RZ, RZ, -R9 ;  /* 0x000000ffff097224 */ /* 0x000fe200078e0a09 */
[C---:B------:R-:W-:Y:S01]  /*45f0*/  ISETP.GT.U32.AND P3, PT, R23.reuse, R8, PT ;  /* 0x000000081700720c */ /* 0x040fe20003f64070 */
[----:B------:R-:W-:Y:S02]  /*4600*/  @!P0 IMAD.IADD R14, R14, 0x1, -R23 ;  /* 0x000000010e0e8824 */ /* 0x000fe400078e0a17 */
[----:B------:R-:W-:Y:S01]  /*4610*/  IMAD R7, R23, R9, R7 ;  /* 0x0000000917077224 */ /* 0x000fe200078e0207 */
[----:B------:R-:W-:Y:S01]  /*4620*/  IABS R9, R13 ;  /* 0x0000000d00097213 */ /* 0x000fe20000000000 */
[----:B------:R-:W-:-:S03]  /*4630*/  IMAD.HI.U32 R19, R5, R10, RZ ;  /* 0x0000000a05137227 */ /* 0x000fc600078e00ff */
[----:B------:R-:W-:Y:S01]  /*4640*/  ISETP.GT.U32.AND P0, PT, R23, R7, PT ;  /* 0x000000071700720c */ /* 0x000fe20003f04070 */
[----:B------:R-:W-:Y:S02]  /*4650*/  IMAD.MOV R19, RZ, RZ, -R19 ;  /* 0x000000ffff137224 */ /* 0x000fe400078e0a13 */
[----:B------:R-:W-:-:S04]  /*4660*/  IMAD.HI.U32 R20, R5, R9, RZ ;  /* 0x0000000905147227 */ /* 0x000fc800078e00ff */
[----:B------:R-:W-:Y:S02]  /*4670*/  @!P3 IMAD.IADD R8, R8, 0x1, -R23 ;  /* 0x000000010808b824 */ /* 0x000fe400078e0a17 */
[----:B------:R-:W-:Y:S02]  /*4680*/  IMAD.MOV.U32 R21, RZ, RZ, R11 ;  /* 0x000000ffff157224 */ /* 0x000fe400078e000b */
[----:B------:R-:W-:Y:S01]  /*4690*/  IMAD.MOV R11, RZ, RZ, -R12 ;  /* 0x000000ffff0b7224 */ /* 0x000fe200078e0a0c */
[----:B------:R-:W-:Y:S01]  /*46a0*/  ISETP.GT.U32.AND P4, PT, R23, R8, PT ;  /* 0x000000081700720c */ /* 0x000fe20003f84070 */
[----:B------:R-:W-:Y:S01]  /*46b0*/  @!P0 IMAD.IADD R7, R7, 0x1, -R23 ;  /* 0x0000000107078824 */ /* 0x000fe200078e0a17 */
[----:B------:R-:W-:Y:S01]  /*46c0*/  ISETP.GE.AND P0, PT, R17, RZ, PT ;  /* 0x000000ff1100720c */ /* 0x000fe20003f06270 */
[C---:B------:R-:W-:Y:S01]  /*46d0*/  IMAD R10, R23.reuse, R19, R10 ;  /* 0x00000013170a7224 */ /* 0x040fe200078e020a */
[----:B------:R-:W-:Y:S01]  /*46e0*/  IABS R17, R2 ;  /* 0x0000000200117213 */ /* 0x000fe20000000000 */
[----:B------:R-:W-:Y:S01]  /*46f0*/  IMAD.MOV.U32 R12, RZ, RZ, R4 ;  /* 0x000000ffff0c7224 */ /* 0x000fe200078e0004 */
[----:B------:R-:W-:Y:S01]  /*4700*/  ISETP.GT.U32.AND P3, PT, R23, R7, PT ;  /* 0x000000071700720c */ /* 0x000fe20003f64070 */
[----:B------:R-:W-:-:S02]  /*4710*/  IMAD.MOV R20, RZ, RZ, -R20 ;  /* 0x000000ffff147224 */ /* 0x000fc400078e0a14 */
[C---:B------:R-:W-:Y:S01]  /*4720*/  IMAD R18, R23.reuse, R11, R18 ;  /* 0x0000000b17127224 */ /* 0x040fe200078e0212 */
[----:B------:R-:W-:Y:S01]  /*4730*/  LOP3.LUT R11, R0, 0x40, RZ, 0xfc, !PT ;  /* 0x00000040000b7812 */ /* 0x000fe200078efcff */
[----:B------:R-:W-:Y:S01]  /*4740*/  @!P5 IMAD.MOV R12, RZ, RZ, -R12 ;  /* 0x000000ffff0cd224 */ /* 0x000fe200078e0a0c */
[C---:B------:R-:W-:Y:S01]  /*4750*/  ISETP.GT.U32.AND P5, PT, R23.reuse, R10, PT ;  /* 0x0000000a1700720c */ /* 0x040fe20003fa4070 */
[C---:B------:R-:W-:Y:S02]  /*4760*/  IMAD R9, R23.reuse, R20, R9 ;  /* 0x0000001417097224 */ /* 0x040fe400078e0209 */
[----:B------:R-:W-:Y:S01]  /*4770*/  @!P4 IMAD.IADD R8, R8, 0x1, -R23 ;  /* 0x000000010808c824 */ /* 0x000fe200078e0a17 */
[C---:B------:R-:W-:Y:S01]  /*4780*/  ISETP.GT.U32.AND P4, PT, R23.reuse, R18, PT ;  /* 0x000000121700720c */ /* 0x040fe20003f84070 */
[----:B------:R-:W-:Y:S01]  /*4790*/  @!P2 IMAD.MOV R21, RZ, RZ, -R21 ;  /* 0x000000ffff15a224 */ /* 0x000fe200078e0a15 */
[----:B------:R-:W-:Y:S01]  /*47a0*/  ISETP.GT.U32.AND P2, PT, R23, R9, PT ;  /* 0x000000091700720c */ /* 0x000fe20003f44070 */
[----:B------:R-:W-:-:S03]  /*47b0*/  IMAD.HI.U32 R4, R5, R17, RZ ;  /* 0x0000001105047227 */ /* 0x000fc600078e00ff */
[----:B------:R-:W-:Y:S01]  /*47c0*/  STL [R1+0x6c], R21 ;  /* 0x00006c1501007387 */ /* 0x000fe20000100800 */
[----:B------:R-:W-:Y:S01]  /*47d0*/  @!P1 IMAD.MOV R14, RZ, RZ, -R14 ;  /* 0x000000ffff0e9224 */ /* 0x000fe200078e0a0e */
[----:B------:R-:W-:Y:S01]  /*47e0*/  ISETP.GE.AND P1, PT, R13, RZ, PT ;  /* 0x000000ff0d00720c */ /* 0x000fe20003f26270 */
[--C-:B------:R-:W-:Y:S01]  /*47f0*/  @!P3 IMAD.IADD R7, R7, 0x1, -R23.reuse ;  /* 0x000000010707b824 */ /* 0x100fe200078e0a17 */
[----:B------:R-:W-:Y:S01]  /*4800*/  IABS R13, R11 ;  /* 0x0000000b000d7213 */ /* 0x000fe20000000000 */
[--C-:B------:R-:W-:Y:S01]  /*4810*/  @!P5 IMAD.IADD R10, R10, 0x1, -R23.reuse ;  /* 0x000000010a0ad824 */ /* 0x100fe200078e0a17 */
[----:B------:R0:W-:Y:S01]  /*4820*/  STL [R1+0x68], R14 ;  /* 0x0000680e01007387 */ /* 0x0001e20000100800 */
[----:B------:R-:W-:Y:S01]  /*4830*/  IMAD.MOV R4, RZ, RZ, -R4 ;  /* 0x000000ffff047224 */ /* 0x000fe200078e0a04 */
[----:B------:R-:W-:Y:S01]  /*4840*/  ISETP.GE.AND P3, PT, R15, RZ, PT ;  /* 0x000000ff0f00720c */ /* 0x000fe20003f66270 */
[----:B------:R-:W-:Y:S01]  /*4850*/  @!P4 IMAD.IADD R18, R18, 0x1, -R23 ;  /* 0x000000011212c824 */ /* 0x000fe200078e0a17 */
[----:B------:R-:W-:Y:S01]  /*4860*/  LOP3.LUT R15, R0, 0x38, RZ, 0xfc, !PT ;  /* 0x00000038000f7812 */ /* 0x000fe200078efcff */
[----:B------:R-:W-:Y:S01]  /*4870*/  @!P6 IMAD.MOV R7, RZ, RZ, -R7 ;  /* 0x000000ffff07e224 */ /* 0x000fe200078e0a07 */
[----:B------:R-:W-:Y:S01]  /*4880*/  ISETP.GT.U32.AND P6, PT, R23, R10, PT ;  /* 0x0000000a1700720c */ /* 0x000fe20003fc4070 */
[----:B------:R-:W-:Y:S01]  /*4890*/  @!P2 IMAD.IADD R9, R9, 0x1, -R23 ;  /* 0x000000010909a824 */ /* 0x000fe200078e0a17 */
[C---:B------:R-:W-:Y:S01]  /*48a0*/  ISETP.GT.U32.AND P4, PT, R23.reuse, R18, PT ;  /* 0x000000121700720c */ /* 0x040fe20003f84070 */
[----:B------:R-:W-:Y:S01]  /*48b0*/  IMAD R4, R23, R4, R17 ;  /* 0x0000000417047224 */ /* 0x000fe200078e0211 */
[----:B------:R-:W-:Y:S01]  /*48c0*/  ISETP.GE.AND P2, PT, R16, RZ, PT ;  /* 0x000000ff1000720c */ /* 0x000fe20003f46270 */
[----:B0-----:R-:W-:Y:S01]  /*48d0*/  IMAD.HI.U32 R14, R5, R13, RZ ;  /* 0x0000000d050e7227 */ /* 0x001fe200078e00ff */
[----:B------:R-:W-:Y:S01]  /*48e0*/  ISETP.GT.U32.AND P5, PT, R23, R9, PT ;  /* 0x000000091700720c */ /* 0x000fe20003fa4070 */
[----:B------:R0:W-:Y:S01]  /*48f0*/  STL [R1+0x60], R12 ;  /* 0x0000600c01007387 */ /* 0x0001e20000100800 */
[----:B------:R-:W-:Y:S01]  /*4900*/  IABS R16, R15 ;  /* 0x0000000f00107213 */ /* 0x000fe20000000000 */
[----:B------:R-:W-:-:S02]  /*4910*/  IMAD.MOV R14, RZ, RZ, -R14 ;  /* 0x000000ffff0e7224 */ /* 0x000fc400078e0a0e */
[----:B------:R-:W-:Y:S01]  /*4920*/  @!P0 IMAD.MOV R8, RZ, RZ, -R8 ;  /* 0x000000ffff088224 */ /* 0x000fe200078e0a08 */
[C---:B------:R-:W-:Y:S01]  /*4930*/  ISETP.GT.U32.AND P0, PT, R23.reuse, R4, PT ;  /* 0x000000041700720c */ /* 0x040fe20003f04070 */
[----:B------:R-:W-:Y:S01]  /*4940*/  IMAD R13, R23, R14, R13 ;  /* 0x0000000e170d7224 */ /* 0x000fe200078e020d */
[----:B------:R-:W-:Y:S01]  /*4950*/  LOP3.LUT R14, R0, 0x30, RZ, 0xfc, !PT ;  /* 0x00000030000e7812 */ /* 0x000fe200078efcff */
[--C-:B------:R-:W-:Y:S01]  /*4960*/  @!P6 IMAD.IADD R10, R10, 0x1, -R23.reuse ;  /* 0x000000010a0ae824 */ /* 0x100fe200078e0a17 */
[----:B------:R-:W-:Y:S01]  /*4970*/  STL [R1+0x1910], R7 ;  /* 0x0019100701007387 */ /* 0x000fe20000100800 */
[----:B------:R-:W-:Y:S01]  /*4980*/  IMAD.HI.U32 R17, R5, R16, RZ ;  /* 0x0000001005117227 */ /* 0x000fe200078e00ff */
[----:B------:R-:W-:Y:S02]  /*4990*/  ISETP.GT.U32.AND P6, PT, R23, R13, PT ;  /* 0x0000000d1700720c */ /* 0x000fe40003fc4070 */
[----:B0-----:R-:W-:Y:S01]  /*49a0*/  LOP3.LUT R12, R0, 0x34, RZ, 0xfc, !PT ;  /* 0x00000034000c7812 */ /* 0x001fe200078efcff */
[--C-:B------:R-:W-:Y:S01]  /*49b0*/  @!P4 IMAD.IADD R18, R18, 0x1, -R23.reuse ;  /* 0x000000011212c824 */ /* 0x100fe200078e0a17 */
[----:B------:R-:W-:Y:S01]  /*49c0*/  ISETP.GE.AND P4, PT, R11, RZ, PT ;  /* 0x000000ff0b00720c */ /* 0x000fe20003f86270 */
[----:B------:R-:W-:Y:S01]  /*49d0*/  @!P5 IMAD.IADD R9, R9, 0x1, -R23 ;  /* 0x000000010909d824 */ /* 0x000fe200078e0a17 */
[----:B------:R-:W-:Y:S01]  /*49e0*/  ISETP.GE.AND P5, PT, R2, RZ, PT ;  /* 0x000000ff0200720c */ /* 0x000fe20003fa6270 */
[----:B------:R-:W-:Y:S01]  /*49f0*/  IMAD.MOV R11, RZ, RZ, -R17 ;  /* 0x000000ffff0b7224 */ /* 0x000fe200078e0a11 */
[----:B------:R-:W-:Y:S01]  /*4a00*/  IABS R2, R12 ;  /* 0x0000000c00027213 */ /* 0x000fe20000000000 */
[----:B------:R-:W-:Y:S01]  /*4a10*/  @!P0 IMAD.IADD R4, R4, 0x1, -R23 ;  /* 0x0000000104048824 */ /* 0x000fe200078e0a17 */
[----:B------:R-:W-:Y:S01]  /*4a20*/  IABS R17, R14 ;  /* 0x0000000e00117213 */ /* 0x000fe20000000000 */
[----:B------:R-:W-:Y:S01]  /*4a30*/  IMAD R11, R23, R11, R16 ;  /* 0x0000000b170b7224 */ /* 0x000fe200078e0210 */
[----:B------:R-:W-:Y:S01]  /*4a40*/  ISETP.GE.AND P0, PT, R15, RZ, PT ;  /* 0x000000ff0f00720c */ /* 0x000fe20003f06270 */
[----:B------:R-:W-:Y:S01]  /*4a50*/  @!P1 IMAD.MOV R9, RZ, RZ, -R9 ;  /* 0x000000ffff099224 */ /* 0x000fe200078e0a09 */
[----:B------:R-:W-:Y:S01]  /*4a60*/  ISETP.GT.U32.AND P1, PT, R23, R4, PT ;  /* 0x000000041700720c */ /* 0x000fe20003f24070 */
[----:B------:R-:W-:Y:S01]  /*4a70*/  IMAD.HI.U32 R19, R5, R2, RZ ;  /* 0x0000000205137227 */ /* 0x000fe200078e00ff */
[----:B------:R-:W-:Y:S01]  /*4a80*/  LOP3.LUT R15, R0, 0x2c, RZ, 0xfc, !PT ;  /* 0x0000002c000f7812 */ /* 0x000fe200078efcff */
[----:B------:R-:W-:Y:S02]  /*4a90*/  STL [R1+0x1914], R8 ;  /* 0x0019140801007387 */ /* 0x000fe40000100800 */
[----:B------:R-:W-:Y:S01]  /*4aa0*/  @!P6 IMAD.IADD R13, R13, 0x1, -R23 ;  /* 0x000000010d0de824 */ /* 0x000fe200078e0a17 */
[C---:B------:R-:W-:Y:S01]  /*4ab0*/  ISETP.GT.U32.AND P6, PT, R23.reuse, R11, PT ;  /* 0x0000000b1700720c */ /* 0x040fe20003fc4070 */
[----:B------:R-:W-:Y:S01]  /*4ac0*/  IMAD.MOV R19, RZ, RZ, -R19 ;  /* 0x000000ffff137224 */ /* 0x000fe200078e0a13 */
[----:B------:R0:W-:Y:S01]  /*4ad0*/  STL [R1+0x1918], R9 ;  /* 0x0019180901007387 */ /* 0x0001e20000100800 */
[----:B------:R-:W-:Y:S01]  /*4ae0*/  @!P3 IMAD.MOV R10, RZ, RZ, -R10 ;  /* 0x000000ffff0ab224 */ /* 0x000fe200078e0a0a */
[C---:B------:R-:W-:Y:S01]  /*4af0*/  ISETP.GT.U32.AND P3, PT, R23.reuse, R13, PT ;  /* 0x0000000d1700720c */ /* 0x040fe20003f64070 */
[----:B------:R-:W-:Y:S01]  /*4b00*/  IMAD R2, R23, R19, R2 ;  /* 0x0000001317027224 */ /* 0x000fe200078e0202 */
[----:B------:R-:W-:Y:S01]  /*4b10*/  IABS R19, R15 ;  /* 0x0000000f00137213 */ /* 0x000fe20000000000 */
[----:B------:R-:W-:Y:S01]  /*4b20*/  @!P1 IMAD.IADD R4, R4, 0x1, -R23 ;  /* 0x0000000104049824 */ /* 0x000fe200078e0a17 */
[----:B------:R-:W-:Y:S01]  /*4b30*/  STL [R1+0x191c], R10 ;  /* 0x00191c0a01007387 */ /* 0x000fe20000100800 */
[----:B------:R-:W-:Y:S01]  /*4b40*/  IMAD.HI.U32 R16, R5, R17, RZ ;  /* 0x0000001105107227 */ /* 0x000fe200078e00ff */
[----:B------:R-:W-:-:S02]  /*4b50*/  ISETP.GT.U32.AND P1, PT, R23, R2, PT ;  /* 0x000000021700720c */ /* 0x000fc40003f24070 */
[----:B0-----:R-:W-:Y:S01]  /*4b60*/  LOP3.LUT R9, R0, 0x8, RZ, 0xfc, !PT ;  /* 0x0000000800097812 */ /* 0x001fe200078efcff */
[--C-:B------:R-:W-:Y:S02]  /*4b70*/  @!P6 IMAD.IADD R11, R11, 0x1, -R23.reuse ;  /* 0x000000010b0be824 */ /* 0x100fe400078e0a17 */
[----:B------:R-:W-:Y:S02]  /*4b80*/  IMAD.MOV R16, RZ, RZ, -R16 ;  /* 0x000000ffff107224 */ /* 0x000fe400078e0a10 */
[----:B------:R-:W-:Y:S01]  /*4b90*/  @!P3 IMAD.IADD R13, R13, 0x1, -R23 ;  /* 0x000000010d0db824 */ /* 0x000fe200078e0a17 */
[----:B------:R-:W-:Y:S01]  /*4ba0*/  ISETP.GT.U32.AND P6, PT, R23, R11, PT ;  /* 0x0000000b1700720c */ /* 0x000fe20003fc4070 */
[----:B------:R-:W-:Y:S01]  /*4bb0*/  IMAD.MOV.U32 R20, RZ, RZ, R18 ;  /* 0x000000ffff147224 */ /* 0x000fe200078e0012 */
[----:B------:R-:W-:Y:S01]  /*4bc0*/  ISETP.GE.AND P3, PT, R14, RZ, PT ;  /* 0x000000ff0e00720c */ /* 0x000fe20003f66270 */
[----:B------:R-:W-:Y:S02]  /*4bd0*/  IMAD.MOV.U32 R7, RZ, RZ, R13 ;  /* 0x000000ffff077224 */ /* 0x000fe400078e000d */
[----:B------:R-:W-:Y:S01]  /*4be0*/  @!P1 IMAD.IADD R2, R2, 0x1, -R23 ;  /* 0x0000000102029824 */ /* 0x000fe200078e0a17 */
[----:B------:R-:W-:Y:S01]  /*4bf0*/  ISETP.GE.AND P1, PT, R15, RZ, PT ;  /* 0x000000ff0f00720c */ /* 0x000fe20003f26270 */
[----:B------:R-:W-:-:S02]  /*4c00*/  IMAD.MOV.U32 R8, RZ, RZ, R4 ;  /* 0x000000ffff087224 */ /* 0x000fc400078e0004 */
[C---:B------:R-:W-:Y:S01]  /*4c10*/  IMAD R17, R23.reuse, R16, R17 ;  /* 0x0000001017117224 */ /* 0x040fe200078e0211 */
[----:B------:R-:W-:Y:S01]  /*4c20*/  LOP3.LUT R16, R0, 0x20, RZ, 0xfc, !PT ;  /* 0x0000002000107812 */ /* 0x000fe200078efcff */
[----:B------:R-:W-:Y:S01]  /*4c30*/  @!P2 IMAD.MOV R20, RZ, RZ, -R20 ;  /* 0x000000ffff14a224 */ /* 0x000fe200078e0a14 */
[----:B------:R-:W-:Y:S01]  /*4c40*/  ISETP.GE.AND P2, PT, R12, RZ, PT ;  /* 0x000000ff0c00720c */ /* 0x000fe20003f46270 */
[----:B------:R-:W-:Y:S01]  /*4c50*/  @!P4 IMAD.MOV R7, RZ, RZ, -R7 ;  /* 0x000000ffff07c224 */ /* 0x000fe200078e0a07 */
[----:B------:R-:W-:Y:S01]  /*4c60*/  LOP3.LUT R12, R0, 0x28, RZ, 0xfc, !PT ;  /* 0x00000028000c7812 */ /* 0x000fe200078efcff */
[----:B------:R-:W-:Y:S01]  /*4c70*/  @!P5 IMAD.MOV R8, RZ, RZ, -R8 ;  /* 0x000000ffff08d224 */ /* 0x000fe200078e0a08 */
[----:B------:R-:W-:Y:S01]  /*4c80*/  ISETP.GT.U32.AND P4, PT, R23, R2, PT ;  /* 0x000000021700720c */ /* 0x000fe20003f84070 */
[----:B------:R-:W-:Y:S01]  /*4c90*/  IMAD.HI.U32 R4, R5, R19, RZ ;  /* 0x0000001305047227 */ /* 0x000fe200078e00ff */
[----:B------:R-:W-:Y:S01]  /*4ca0*/  ISETP.GT.U32.AND P5, PT, R23, R17, PT ;  /* 0x000000111700720c */ /* 0x000fe20003fa4070 */
[----:B------:R-:W-:Y:S01]  /*4cb0*/  STL [R1+0x10], R20 ;  /* 0x0000101401007387 */ /* 0x000fe20000100800 */
[----:B------:R-:W-:Y:S01]  /*4cc0*/  IABS R14, R12 ;  /* 0x0000000c000e7213 */ /* 0x000fe20000000000 */
[----:B------:R-:W-:Y:S01]  /*4cd0*/  @!P6 IMAD.IADD R11, R11, 0x1, -R23 ;  /* 0x000000010b0be824 */ /* 0x000fe200078e0a17 */
[----:B------:R-:W-:Y:S01]  /*4ce0*/  ISETP.GE.AND P6, PT, R12, RZ, PT ;  /* 0x000000ff0c00720c */ /* 0x000fe20003fc6270 */
[----:B------:R0:W-:Y:S01]  /*4cf0*/  STL [R1+0x14], R8 ;  /* 0x0000140801007387 */ /* 0x0001e20000100800 */
[----:B------:R-:W-:Y:S01]  /*4d00*/  IMAD.MOV R13, RZ, RZ, -R4 ;  /* 0x000000ffff0d7224 */ /* 0x000fe200078e0a04 */
[C---:B------:R-:W-:Y:S01]  /*4d10*/  LOP3.LUT R12, R0.reuse, 0x18, RZ, 0xfc, !PT ;  /* 0x00000018000c7812 */ /* 0x040fe200078efcff */
[----:B------:R-:W-:Y:S01]  /*4d20*/  IMAD.HI.U32 R4, R5, R14, RZ ;  /* 0x0000000e05047227 */ /* 0x000fe200078e00ff */
[----:B------:R1:W-:Y:S03]  /*4d30*/  STL [R1+0x18], R7 ;  /* 0x0000180701007387 */ /* 0x0003e60000100800 */
[C---:B------:R-:W-:Y:S01]  /*4d40*/  IMAD R19, R23.reuse, R13, R19 ;  /* 0x0000000d17137224 */ /* 0x040fe200078e0213 */
[----:B------:R-:W-:Y:S01]  /*4d50*/  IABS R13, R12 ;  /* 0x0000000c000d7213 */ /* 0x000fe20000000000 */
[----:B------:R-:W-:Y:S01]  /*4d60*/  IMAD.MOV R4, RZ, RZ, -R4 ;  /* 0x000000ffff047224 */ /* 0x000fe200078e0a04 */
[----:B0-----:R-:W-:Y:S01]  /*4d70*/  LOP3.LUT R8, R0, 0x4, RZ, 0xfc, !PT ;  /* 0x0000000400087812 */ /* 0x001fe200078efcff */
[--C-:B------:R-:W-:Y:S01]  /*4d80*/  @!P4 IMAD.IADD R2, R2, 0x1, -R23.reuse ;  /* 0x000000010202c824 */ /* 0x100fe200078e0a17 */
[----:B------:R-:W-:Y:S01]  /*4d90*/  ISETP.GT.U32.AND P4, PT, R23, R19, PT ;  /* 0x000000131700720c */ /* 0x000fe20003f84070 */
[----:B------:R-:W-:-:S02]  /*4da0*/  @!P5 IMAD.IADD R17, R17, 0x1, -R23 ;  /* 0x000000011111d824 */ /* 0x000fc400078e0a17 */
[----:B-1----:R-:W-:Y:S01]  /*4db0*/  IMAD.MOV.U32 R7, RZ, RZ, R11 ;  /* 0x000000ffff077224 */ /* 0x002fe200078e000b */
[----:B------:R-:W-:Y:S01]  /*4dc0*/  LOP3.LUT R11, R0, 0x24, RZ, 0xfc, !PT ;  /* 0x00000024000b7812 */ /* 0x000fe200078efcff */
[C---:B------:R-:W-:Y:S01]  /*4dd0*/  IMAD R20, R23.reuse, R4, R14 ;  /* 0x0000000417147224 */ /* 0x040fe200078e020e */
[----:B------:R-:W-:Y:S01]  /*4de0*/  ISETP.GT.U32.AND P5, PT, R23, R17, PT ;  /* 0x000000111700720c */ /* 0x000fe20003fa4070 */
[----:B------:R-:W-:Y:S01]  /*4df0*/  @!P0 IMAD.MOV R7, RZ, RZ, -R7 ;  /* 0x000000ffff078224 */ /* 0x000fe200078e0a07 */
[----:B------:R-:W-:Y:S01]  /*4e00*/  ISETP.GE.AND P0, PT, R11, RZ, PT ;  /* 0x000000ff0b00720c */ /* 0x000fe20003f06270 */
[----:B------:R-:W-:Y:S01]  /*4e10*/  IMAD.HI.U32 R15, R5, R13, RZ ;  /* 0x0000000d050f7227 */ /* 0x000fe200078e00ff */
[----:B------:R-:W-:Y:S02]  /*4e20*/  IABS R11, R11 ;  /* 0x0000000b000b7213 */ /* 0x000fe40000000000 */
[----:B------:R0:W-:Y:S01]  /*4e30*/  STL [R1+0x54], R7 ;  /* 0x0000540701007387 */ /* 0x0001e20000100800 */
[----:B------:R-:W-:-:S02]  /*4e40*/  @!P4 IMAD.IADD R19, R19, 0x1, -R23 ;  /* 0x000000011313c824 */ /* 0x000fc400078e0a17 */
[----:B------:R-:W-:-:S03]  /*4e50*/  IMAD.HI.U32 R4, R5, R11, RZ ;  /* 0x0000000b05047227 */ /* 0x000fc600078e00ff */
[----:B------:R-:W-:Y:S01]  /*4e60*/  ISETP.GT.U32.AND P4, PT, R23, R19, PT ;  /* 0x000000131700720c */ /* 0x000fe20003f84070 */
[----:B------:R-:W-:Y:S01]  /*4e70*/  @!P5 IMAD.IADD R17, R17, 0x1, -R23 ;  /* 0x000000011111d824 */ /* 0x000fe200078e0a17 */
[----:B------:R-:W-:Y:S01]  /*4e80*/  ISETP.GE.AND P5, PT, R16, RZ, PT ;  /* 0x000000ff1000720c */ /* 0x000fe20003fa6270 */
[----:B------:R-:W-:Y:S01]  /*4e90*/  IMAD.MOV R4, RZ, RZ, -R4 ;  /* 0x000000ffff047224 */ /* 0x000fe200078e0a04 */
[----:B------:R-:W-:Y:S01]  /*4ea0*/  IABS R16, R16 ;  /* 0x0000001000107213 */ /* 0x000fe20000000000 */
[----:B0-----:R-:W-:Y:S01]  /*4eb0*/  IMAD.MOV.U32 R7, RZ, RZ, R2 ;  /* 0x000000ffff077224 */ /* 0x001fe200078e0002 */
[----:B------:R-:W-:Y:S01]  /*4ec0*/  LOP3.LUT R2, R0, 0x14, RZ, 0xfc, !PT ;  /* 0x0000001400027812 */ /* 0x000fe200078efcff */
[C---:B------:R-:W-:Y:S02]  /*4ed0*/  IMAD R11, R23.reuse, R4, R11 ;  /* 0x00000004170b7224 */ /* 0x040fe400078e020b */
[----:B------:R-:W-:Y:S01]  /*4ee0*/  @!P2 IMAD.MOV R7, RZ, RZ, -R7 ;  /* 0x000000ffff07a224 */ /* 0x000fe200078e0a07 */
[----:B------:R-:W-:Y:S01]  /*4ef0*/  ISETP.GT.U32.AND P2, PT, R23, R20, PT ;  /* 0x000000141700720c */ /* 0x000fe20003f44070 */
[----:B------:R-:W-:Y:S01]  /*4f00*/  IMAD.HI.U32 R18, R5, R16, RZ ;  /* 0x0000001005127227 */ /* 0x000fe200078e00ff */
[----:B------:R-:W-:-:S02]  /*4f10*/  IABS R14, R2 ;  /* 0x00000002000e7213 */ /* 0x000fc40000000000 */
[----:B------:R0:W-:Y:S01]  /*4f20*/  STL [R1+0x5c], R7 ;  /* 0x00005c0701007387 */ /* 0x0001e20000100800 */
[----:B------:R-:W-:Y:S02]  /*4f30*/  IMAD.MOV R15, RZ, RZ, -R15 ;  /* 0x000000ffff0f7224 */ /* 0x000fe400078e0a0f */
[----:B------:R-:W-:Y:S01]  /*4f40*/  @!P4 IMAD.IADD R19, R19, 0x1, -R23 ;  /* 0x000000011313c824 */ /* 0x000fe200078e0a17 */
[----:B------:R-:W-:Y:S01]  /*4f50*/  ISETP.GE.AND P4, PT, R12, RZ, PT ;  /* 0x000000ff0c00720c */ /* 0x000fe20003f86270 */
[----:B------:R-:W-:Y:S02]  /*4f60*/  IMAD R13, R23, R15, R13 ;  /* 0x0000000f170d7224 */ /* 0x000fe400078e020d */
[----:B------:R-:W-:-:S04]  /*4f70*/  IMAD.HI.U32 R4, R5, R14, RZ ;  /* 0x0000000e05047227 */ /* 0x000fc800078e00ff */
[----:B------:R-:W-:Y:S02]  /*4f80*/  @!P2 IMAD.IADD R20, R20, 0x1, -R23 ;  /* 0x000000011414a824 */ /* 0x000fe400078e0a17 */
[----:B0-----:R-:W-:Y:S02]  /*4f90*/  IMAD.MOV.U32 R7, RZ, RZ, R17 ;  /* 0x000000ffff077224 */ /* 0x001fe400078e0011 */
[----:B------:R-:W-:Y:S01]  /*4fa0*/  IMAD.MOV R17, RZ, RZ, -R18 ;  /* 0x000000ffff117224 */ /* 0x000fe200078e0a12 */
[C---:B------:R-:W-:Y:S01]  /*4fb0*/  ISETP.GT.U32.AND P2, PT, R23.reuse, R20, PT ;  /* 0x000000141700720c */ /* 0x040fe20003f44070 */
[----:B------:R-:W-:Y:S01]  /*4fc0*/  @!P3 IMAD.MOV R7, RZ, RZ, -R7 ;  /* 0x000000ffff07b224 */ /* 0x000fe200078e0a07 */
[C---:B------:R-:W-:Y:S01]  /*4fd0*/  ISETP.GT.U32.AND P3, PT, R23.reuse, R11, PT ;  /* 0x0000000b1700720c */ /* 0x040fe20003f64070 */
[----:B------:R-:W-:Y:S01]  /*4fe0*/  IMAD R12, R23, R17, R16 ;  /* 0x00000011170c7224 */ /* 0x000fe200078e0210 */
[----:B------:R-:W-:Y:S01]  /*4ff0*/  IABS R16, R24 ;  /* 0x0000001800107213 */ /* 0x000fe20000000000 */
[----:B------:R-:W-:Y:S01]  /*5000*/  IMAD.MOV R4, RZ, RZ, -R4 ;  /* 0x000000ffff047224 */ /* 0x000fe200078e0a04 */
[----:B------:R0:W-:Y:S01]  /*5010*/  STL [R1+0x4c], R7 ;  /* 0x00004c0701007387 */ /* 0x0001e20000100800 */
[----:B------:R-:W-:-:S02]  /*5020*/  IABS R17, R9 ;  /* 0x0000000900117213 */ /* 0x000fc40000000000 */
[C---:B------:R-:W-:Y:S01]  /*5030*/  IMAD R14, R23.reuse, R4, R14 ;  /* 0x00000004170e7224 */ /* 0x040fe200078e020e */
[----:B------:R-:W-:Y:S02]  /*5040*/  LOP3.LUT R4, R0, 0x10, RZ, 0xfc, !PT ;  /* 0x0000001000047812 */ /* 0x000fe400078efcff */
[----:B------:R-:W-:Y:S01]  /*5050*/  IABS R18, R8 ;  /* 0x0000000800127213 */ /* 0x000fe20000000000 */
[--C-:B------:R-:W-:Y:S01]  /*5060*/  @!P2 IMAD.IADD R20, R20, 0x1, -R23.reuse ;  /* 0x000000011414a824 */ /* 0x100fe200078e0a17 */
[----:B------:R-:W-:Y:S01]  /*5070*/  ISETP.GT.U32.AND P2, PT, R23, R12, PT ;  /* 0x0000000c1700720c */ /* 0x000fe20003f44070 */
[----:B------:R-:W-:Y:S01]  /*5080*/  @!P3 IMAD.IADD R11, R11, 0x1, -R23 ;  /* 0x000000010b0bb824 */ /* 0x000fe200078e0a17 */
[----:B------:R-:W-:Y:S01]  /*5090*/  ISETP.GT.U32.AND P3, PT, R23, R13, PT ;  /* 0x0000000d1700720c */ /* 0x000fe20003f64070 */
[----:B0-----:R-:W-:Y:S01]  /*50a0*/  IMAD.MOV.U32 R7, RZ, RZ, R19 ;  /* 0x000000ffff077224 */ /* 0x001fe200078e0013 */
[----:B------:R-:W-:Y:S01]  /*50b0*/  IABS R15, R4 ;  /* 0x00000004000f7213 */ /* 0x000fe20000000000 */
[----:B------:R-:W-:-:S04]  /*50c0*/  IMAD.HI.U32 R19, R5, R16, RZ ;  /* 0x0000001005137227 */ /* 0x000fc800078e00ff */
[----:B------:R-:W-:Y:S02]  /*50d0*/  @!P1 IMAD.MOV R7, RZ, RZ, -R7 ;  /* 0x000000ffff079224 */ /* 0x000fe400078e0a07 */
[----:B------:R-:W-:-:S03]  /*50e0*/  IMAD.HI.U32 R21, R5, R15, RZ ;  /* 0x0000000f05157227 */ /* 0x000fc600078e00ff */
[----:B------:R0:W-:Y:S01]  /*50f0*/  STL [R1+0x20], R7 ;  /* 0x0000200701007387 */ /* 0x0001e20000100800 */
[--C-:B------:R-:W-:Y:S01]  /*5100*/  @!P2 IMAD.IADD R12, R12, 0x1, -R23.reuse ;  /* 0x000000010c0ca824 */ /* 0x100fe200078e0a17 */
[----:B------:R-:W-:Y:S01]  /*5110*/  ISETP.GT.U32.AND P2, PT, R23, R11, PT ;  /* 0x0000000b1700720c */ /* 0x000fe20003f44070 */
[----:B------:R-:W-:Y:S02]  /*5120*/  @!P3 IMAD.IADD R13, R13, 0x1, -R23 ;  /* 0x000000010d0db824 */ /* 0x000fe400078e0a17 */
[----:B------:R-:W-:Y:S01]  /*5130*/  IMAD.MOV R21, RZ, RZ, -R21 ;  /* 0x000000ffff157224 */ /* 0x000fe200078e0a15 */
[C---:B------:R-:W-:Y:S01]  /*5140*/  ISETP.GT.U32.AND P3, PT, R23.reuse, R12, PT ;  /* 0x0000000c1700720c */ /* 0x040fe20003f64070 */
[----:B------:R-:W-:Y:S01]  /*5150*/  IMAD.MOV.U32 R28, RZ, RZ, R20 ;  /* 0x000000ffff1c7224 */ /* 0x000fe200078e0014 */
[C---:B------:R-:W-:Y:S01]  /*5160*/  ISETP.GT.U32.AND P1, PT, R23.reuse, R13, PT ;  /* 0x0000000d1700720c */ /* 0x040fe20003f24070 */
[----:B------:R-:W-:Y:S01]  /*5170*/  IMAD.MOV R19, RZ, RZ, -R19 ;  /* 0x000000ffff137224 */ /* 0x000fe200078e0a13 */
[----:B0-----:R-:W0:Y:S01]  /*5180*/  S2R R7, SR_TID.X ;  /* 0x0000000000077919 */ /* 0x001e220000002100 */
[----:B------:R-:W-:-:S02]  /*5190*/  IMAD R15, R23, R21, R15 ;  /* 0x00000015170f7224 */ /* 0x000fc400078e020f */
[----:B------:R-:W-:Y:S01]  /*51a0*/  @!P6 IMAD.MOV R28, RZ, RZ, -R28 ;  /* 0x000000ffff1ce224 */ /* 0x000fe200078e0a1c */
[C---:B------:R-:W-:Y:S01]  /*51b0*/  ISETP.GT.U32.AND P6, PT, R23.reuse, R14, PT ;  /* 0x0000000e1700720c */ /* 0x040fe20003fc4070 */
[----:B------:R-:W-:Y:S02]  /*51c0*/  IMAD R16, R23, R19, R16 ;  /* 0x0000001317107224 */ /* 0x000fe400078e0210 */
[--C-:B------:R-:W-:Y:S01]  /*51d0*/  @!P2 IMAD.IADD R11, R11, 0x1, -R23.reuse ;  /* 0x000000010b0ba824 */ /* 0x100fe200078e0a17 */
[----:B------:R-:W-:Y:S01]  /*51e0*/  ISETP.GE.AND P2, PT, R2, RZ, PT ;  /* 0x000000ff0200720c */ /* 0x000fe20003f46270 */
[--C-:B------:R-:W-:Y:S01]  /*51f0*/  @!P3 IMAD.IADD R12, R12, 0x1, -R23.reuse ;  /* 0x000000010c0cb824 */ /* 0x100fe200078e0a17 */
[----:B------:R-:W-:Y:S01]  /*5200*/  ISETP.GT.U32.AND P3, PT, R23, R15, PT ;  /* 0x0000000f1700720c */ /* 0x000fe20003f64070 */
[----:B------:R-:W-:Y:S01]  /*5210*/  @!P1 IMAD.IADD R13, R13, 0x1, -R23 ;  /* 0x000000010d0d9824 */ /* 0x000fe200078e0a17 */
[----:B------:R-:W-:Y:S01]  /*5220*/  ISETP.GT.U32.AND P1, PT, R23, R16, PT ;  /* 0x000000101700720c */ /* 0x000fe20003f24070 */
[C---:B------:R-:W-:Y:S01]  /*5230*/  IMAD.HI.U32 R20, R5.reuse, R17, RZ ;  /* 0x0000001105147227 */ /* 0x040fe200078e00ff */
[----:B------:R1:W-:Y:S03]  /*5240*/  STL [R1+0x1920], R28 ;  /* 0x0019201c01007387 */ /* 0x0003e60000100800 */
[----:B------:R-:W-:Y:S01]  /*5250*/  IMAD.HI.U32 R2, R5, R18, RZ ;  /* 0x0000001205027227 */ /* 0x000fe200078e00ff */
[----:B------:R2:W-:Y:S03]  /*5260*/  STL [R1+0x1868], R3 ;  /* 0x0018680301007387 */ /* 0x0005e60000100800 */
[----:B------:R-:W-:-:S02]  /*5270*/  IMAD.MOV R20, RZ, RZ, -R20 ;  /* 0x000000ffff147224 */ /* 0x000fc400078e0a14 */
[----:B------:R-:W-:Y:S01]  /*5280*/  IMAD.MOV R19, RZ, RZ, -R2 ;  /* 0x000000ffff137224 */ /* 0x000fe200078e0a02 */
[----:B0-----:R-:W-:Y:S01]  /*5290*/  LEA.HI R2, R7, R3, RZ, 0x1b ;  /* 0x0000000307027211 */ /* 0x001fe200078fd8ff */
[----:B------:R-:W-:Y:S01]  /*52a0*/  @!P6 IMAD.IADD R14, R14, 0x1, -R23 ;  /* 0x000000010e0ee824 */ /* 0x000fe200078e0a17 */
[----:B------:R-:W-:Y:S01]  /*52b0*/  ISETP.GE.AND P6, PT, R4, RZ, PT ;  /* 0x000000ff0400720c */ /* 0x000fe20003fc6270 */
[----:B------:R-:W-:Y:S01]  /*52c0*/  IMAD R17, R23, R20, R17 ;  /* 0x0000001417117224 */ /* 0x000fe200078e0211 */
[----:B------:R-:W-:Y:S01]  /*52d0*/  IADD3 R4, R2, 0xfc, RZ ;  /* 0x000000fc02047810 */ /* 0x000fe20007ffe0ff */
[--C-:B------:R-:W-:Y:S01]  /*52e0*/  @!P3 IMAD.IADD R15, R15, 0x1, -R23.reuse ;  /* 0x000000010f0fb824 */ /* 0x100fe200078e0a17 */
[C---:B------:R-:W-:Y:S01]  /*52f0*/  ISETP.GT.U32.AND P3, PT, R23.reuse, R14, PT ;  /* 0x0000000e1700720c */ /* 0x040fe20003f64070 */
[----:B------:R-:W-:Y:S01]  /*5300*/  @!P1 IMAD.IADD R16, R16, 0x1, -R23 ;  /* 0x0000000110109824 */ /* 0x000fe200078e0a17 */
[C---:B------:R-:W-:Y:S01]  /*5310*/  IADD3 R20, R2.reuse, 0xdc, RZ ;  /* 0x000000dc02147810 */ /* 0x040fe20007ffe0ff */
[----:B------:R-:W-:Y:S01]  /*5320*/  @!P4 IMAD.MOV R13, RZ, RZ, -R13 ;  /* 0x000000ffff0dc224 */ /* 0x000fe200078e0a0d */
[C---:B------:R-:W-:Y:S01]  /*5330*/  ISETP.GT.U32.AND P4, PT, R23.reuse, R17, PT ;  /* 0x000000111700720c */ /* 0x040fe20003f84070 */
[----:B------:R-:W-:Y:S01]  /*5340*/  @!P0 IMAD.MOV R11, RZ, RZ, -R11 ;  /* 0x000000ffff0b8224 */ /* 0x000fe200078e0a0b */
[C---:B------:R-:W-:Y:S01]  /*5350*/  ISETP.GT.U32.AND P0, PT, R23.reuse, R15, PT ;  /* 0x0000000f1700720c */ /* 0x040fe20003f04070 */
[C---:B------:R-:W-:Y:S01]  /*5360*/  IMAD R18, R23.reuse, R19, R18 ;  /* 0x0000001317127224 */ /* 0x040fe200078e0212 */
[----:B------:R-:W-:Y:S01]  /*5370*/  IABS R19, R4 ;  /* 0x0000000400137213 */ /* 0x000fe20000000000 */
[----:B------:R-:W-:Y:S01]  /*5380*/  @!P5 IMAD.MOV R12, RZ, RZ, -R12 ;  /* 0x000000ffff0cd224 */ /* 0x000fe200078e0a0c */
[----:B------:R-:W-:Y:S01]  /*5390*/  ISETP.GT.U32.AND P1, PT, R23, R16, PT ;  /* 0x000000101700720c */ /* 0x000fe20003f24070 */
[----:B------:R0:W-:Y:S01]  /*53a0*/  STL [R1+0x1924], R11 ;  /* 0x0019240b01007387 */ /* 0x0001e20000100800 */
[----:B------:R-:W-:Y:S01]  /*53b0*/  IADD3 R22, R2, 0xbc, RZ ;  /* 0x000000bc02167810 */ /* 0x000fe20007ffe0ff */
[----:B------:R-:W-:Y:S01]  /*53c0*/  IMAD.HI.U32 R21, R5, R19, RZ ;  /* 0x0000001305157227 */ /* 0x000fe200078e00ff */
[----:B------:R-:W-:Y:S01]  /*53d0*/  ISETP.GE.AND P5, PT, R4, RZ, PT ;  /* 0x000000ff0400720c */ /* 0x000fe20003fa6270 */
[----:B------:R3:W-:Y:S01]  /*53e0*/  STL [R1+0x1928], R12 ;  /* 0x0019280c01007387 */ /* 0x0007e20000100800 */
[C---:B-1----:R-:W-:Y:S01]  /*53f0*/  IADD3 R28, R2.reuse, 0x9c, RZ ;  /* 0x0000009c021c7810 */ /* 0x042fe20007ffe0ff */
[----:B------:R-:W-:Y:S01]  /*5400*/  IMAD.MOV R21, RZ, RZ, -R21 ;  /* 0x000000ffff157224 */ /* 0x000fe200078e0a15 */
[----:B--2---:R-:W-:Y:S01]  /*5410*/  IADD3 R3, R2, 0x3c, RZ ;  /* 0x0000003c02037810 */ /* 0x004fe20007ffe0ff */
[--C-:B------:R-:W-:Y:S01]  /*5420*/  @!P3 IMAD.IADD R14, R14, 0x1, -R23.reuse ;  /* 0x000000010e0eb824 */ /* 0x100fe200078e0a17 */
[----:B------:R-:W-:Y:S01]  /*5430*/  ISETP.GE.AND P3, PT, R20, RZ, PT ;  /* 0x000000ff1400720c */ /* 0x000fe20003f66270 */
[--C-:B------:R-:W-:Y:S01]  /*5440*/  @!P4 IMAD.IADD R17, R17, 0x1, -R23.reuse ;  /* 0x000000011111c824 */ /* 0x100fe200078e0a17 */
[----:B------:R-:W-:Y:S01]  /*5450*/  IABS R20, R20 ;  /* 0x0000001400147213 */ /* 0x000fe20000000000 */
[----:B------:R-:W-:Y:S01]  /*5460*/  @!P0 IMAD.IADD R15, R15, 0x1, -R23 ;  /* 0x000000010f0f8824 */ /* 0x000fe200078e0a17 */
[----:B------:R-:W-:Y:S01]  /*5470*/  ISETP.GE.AND P0, PT, R22, RZ, PT ;  /* 0x000000ff1600720c */ /* 0x000fe20003f06270 */
[C---:B------:R-:W-:Y:S01]  /*5480*/  IMAD R19, R23.reuse, R21, R19 ;  /* 0x0000001517137224 */ /* 0x040fe200078e0213 */
[----:B------:R-:W-:Y:S01]  /*5490*/  IABS R22, R22 ;  /* 0x0000001600167213 */ /* 0x000fe20000000000 */
[----:B------:R-:W-:Y:S01]  /*54a0*/  @!P1 IMAD.IADD R16, R16, 0x1, -R23 ;  /* 0x0000000110109824 */ /* 0x000fe200078e0a17 */
[C---:B------:R-:W-:Y:S01]  /*54b0*/  ISETP.GT.U32.AND P1, PT, R23.reuse, R18, PT ;  /* 0x000000121700720c */ /* 0x040fe20003f24070 */
[----:B------:R-:W-:Y:S01]  /*54c0*/  @!P2 IMAD.MOV R14, RZ, RZ, -R14 ;  /* 0x000000ffff0ea224 */ /* 0x000fe200078e0a0e */
[----:B------:R-:W-:Y:S01]  /*54d0*/  ISETP.GT.U32.AND P2, PT, R23, R17, PT ;  /* 0x000000111700720c */ /* 0x000fe20003f44070 */
[----:B------:R-:W-:Y:S01]  /*54e0*/  IMAD.HI.U32 R4, R5, R20, RZ ;  /* 0x0000001405047227 */ /* 0x000fe200078e00ff */
[----:B------:R-:W-:Y:S01]  /*54f0*/  ISETP.GE.AND P4, PT, R24, RZ, PT ;  /* 0x000000ff1800720c */ /* 0x000fe20003f86270 */
[----:B------:R1:W-:Y:S01]  /*5500*/  STL [R1+0x192c], R13 ;  /* 0x00192c0d01007387 */ /* 0x0003e20000100800 */
[----:B------:R-:W-:Y:S01]  /*5510*/  IABS R25, R28 ;  /* 0x0000001c00197213 */ /* 0x000fe20000000000 */
[----:B------:R-:W-:Y:S01]  /*5520*/  @!P6 IMAD.MOV R15, RZ, RZ, -R15 ;  /* 0x000000ffff0fe224 */ /* 0x000fe200078e0a0f */
[----:B------:R-:W-:Y:S01]  /*5530*/  ISETP.GT.U32.AND P6, PT, R23, R19, PT ;  /* 0x000000131700720c */ /* 0x000fe20003fc4070 */
[----:B------:R-:W-:Y:S01]  /*5540*/  IMAD.HI.U32 R21, R5, R22, RZ ;  /* 0x0000001605157227 */ /* 0x000fe200078e00ff */
[----:B0-----:R-:W-:Y:S01]  /*5550*/  IADD3 R11, R2, 0x7c, RZ ;  /* 0x0000007c020b7810 */ /* 0x001fe20007ffe0ff */
[----:B------:R-:W-:Y:S02]  /*5560*/  STL [R1+0x1930], R14 ;  /* 0x0019300e01007387 */ /* 0x000fe40000100800 */
[----:B------:R-:W-:Y:S01]  /*5570*/  IMAD.MOV R4, RZ, RZ, -R4 ;  /* 0x000000ffff047224 */ /* 0x000fe200078e0a04 */
[----:B------:R-:W-:Y:S01]  /*5580*/  IABS R24, R11 ;  /* 0x0000000b00187213 */ /* 0x000fe20000000000 */
[----:B------:R-:W-:Y:S01]  /*5590*/  IMAD.MOV R21, RZ, RZ, -R21 ;  /* 0x000000ffff157224 */ /* 0x000fe200078e0a15 */
[----:B------:R-:W-:Y:S01]  /*55a0*/  STL [R1+0x1934], R15 ;  /* 0x0019340f01007387 */ /* 0x000fe20000100800 */
[----:B------:R-:W-:-:S02]  /*55b0*/  IMAD R20, R23, R4, R20 ;  /* 0x0000000417147224 */ /* 0x000fc400078e0214 */
[----:B------:R-:W-:Y:S02]  /*55c0*/  IMAD R21, R23, R21, R22 ;  /* 0x0000001517157224 */ /* 0x000fe400078e0216 */
[--C-:B------:R-:W-:Y:S02]  /*55d0*/  @!P1 IMAD.IADD R18, R18, 0x1, -R23.reuse ;  /* 0x0000000112129824 */ /* 0x100fe400078e0a17 */
[--C-:B------:R-:W-:Y:S01]  /*55e0*/  @!P2 IMAD.IADD R17, R17, 0x1, -R23.reuse ;  /* 0x000000011111a824 */ /* 0x100fe200078e0a17 */
[----:B------:R-:W-:Y:S01]  /*55f0*/  ISETP.GT.U32.AND P2, PT, R23, R20, PT ;  /* 0x000000141700720c */ /* 0x000fe20003f44070 */
[----:B------:R-:W-:Y:S01]  /*5600*/  @!P6 IMAD.IADD R19, R19, 0x1, -R23 ;  /* 0x000000011313e824 */ /* 0x000fe200078e0a17 */
[C---:B------:R-:W-:Y:S01]  /*5610*/  ISETP.GT.U32.AND P6, PT, R23.reuse, R21, PT ;  /* 0x000000151700720c */ /* 0x040fe20003fc4070 */
[----:B------:R-:W-:Y:S01]  /*5620*/  @!P4 IMAD.MOV R16, RZ, RZ, -R16 ;  /* 0x000000ffff10c224 */ /* 0x000fe200078e0a10 */
[----:B------:R-:W-:Y:S01]  /*5630*/  ISETP.GT.U32.AND P1, PT, R23, R18, PT ;  /* 0x000000121700720c */ /* 0x000fe20003f24070 */
[----:B------:R-:W-:Y:S01]  /*5640*/  IMAD.HI.U32 R22, R5, R25, RZ ;  /* 0x0000001905167227 */ /* 0x000fe200078e00ff */
[----:B------:R-:W-:-:S02]  /*5650*/  ISETP.GE.AND P4, PT, R9, RZ, PT ;  /* 0x000000ff0900720c */ /* 0x000fc40003f86270 */
[----:B------:R-:W-:Y:S01]  /*5660*/  IADD3 R9, R2, 0x5c, RZ ;  /* 0x0000005c02097810 */ /* 0x000fe20007ffe0ff */
[----:B------:R-:W-:Y:S01]  /*5670*/  IMAD.MOV R22, RZ, RZ, -R22 ;  /* 0x000000ffff167224 */ /* 0x000fe200078e0a16 */
[----:B------:R-:W-:Y:S03]  /*5680*/  STL [R1+0x1938], R16 ;  /* 0x0019381001007387 */ /* 0x000fe60000100800 */
[----:B------:R-:W-:Y:S01]  /*5690*/  @!P2 IMAD.IADD R20, R20, 0x1, -R23 ;  /* 0x000000011414a824 */ /* 0x000fe200078e0a17 */
[C---:B------:R-:W-:Y:S01]  /*56a0*/  ISETP.GT.U32.AND P2, PT, R23.reuse, R19, PT ;  /* 0x000000131700720c */ /* 0x040fe20003f44070 */
[----:B------:R-:W-:Y:S01]  /*56b0*/  IMAD R22, R23, R22, R25 ;  /* 0x0000001617167224 */ /* 0x000fe200078e0219 */
[----:B------:R-:W-:Y:S01]  /*56c0*/  IABS R25, R9 ;  /* 0x0000000900197213 */ /* 0x000fe20000000000 */
[--C-:B------:R-:W-:Y:S01]  /*56d0*/  @!P6 IMAD.IADD R21, R21, 0x1, -R23.reuse ;  /* 0x000000011515e824 */ /* 0x100fe200078e0a17 */
[----:B------:R-:W-:Y:S01]  /*56e0*/  ISETP.GT.U32.AND P6, PT, R23, R20, PT ;  /* 0x000000141700720c */ /* 0x000fe20003fc4070 */
[----:B------:R-:W-:Y:S01]  /*56f0*/  @!P1 IMAD.IADD R18, R18, 0x1, -R23 ;  /* 0x0000000112129824 */ /* 0x000fe200078e0a17 */
[----:B------:R-:W-:Y:S01]  /*5700*/  ISETP.GE.AND P1, PT, R8, RZ, PT ;  /* 0x000000ff0800720c */ /* 0x000fe20003f26270 */
[----:B------:R-:W-:Y:S01]  /*5710*/  @!P4 IMAD.MOV R17, RZ, RZ, -R17 ;  /* 0x000000ffff11c224 */ /* 0x000fe200078e0a11 */
[----:B------:R-:W-:Y:S01]  /*5720*/  IADD3 R8, R2, 0x1c, RZ ;  /* 0x0000001c02087810 */ /* 0x000fe20007ffe0ff */
[----:B------:R-:W-:Y:S01]  /*5730*/  IMAD.HI.U32 R2, R5, R24, RZ ;  /* 0x0000001805027227 */ /* 0x000fe200078e00ff */
[----:B------:R-:W-:-:S02]  /*5740*/  ISETP.GT.U32.AND P4, PT, R23, R21, PT ;  /* 0x000000151700720c */ /* 0x000fc40003f84070 */
[----:B---3--:R-:W-:Y:S01]  /*5750*/  IABS R12, R8 ;  /* 0x00000008000c7213 */ /* 0x008fe20000000000 */
[----:B------:R-:W-:Y:S01]  /*5760*/  IMAD.HI.U32 R4, R5, R25, RZ ;  /* 0x0000001905047227 */ /* 0x000fe200078e00ff */
[----:B------:R-:W-:Y:S03]  /*5770*/  STL [R1+0x193c], R17 ;  /* 0x00193c1101007387 */ /* 0x000fe60000100800 */
[----:B------:R-:W-:Y:S02]  /*5780*/  IMAD.MOV R2, RZ, RZ, -R2 ;  /* 0x000000ffff027224 */ /* 0x000fe400078e0a02 */
[----:B------:R-:W-:Y:S02]  /*5790*/  IMAD.MOV R10, RZ, RZ, -R4 ;  /* 0x000000ffff0a7224 */ /* 0x000fe400078e0a04 */
[C---:B------:R-:W-:Y:S01]  /*57a0*/  IMAD R24, R23.reuse, R2, R24 ;  /* 0x0000000217187224 */ /* 0x040fe200078e0218 */
[----:B------:R-:W-:Y:S01]  /*57b0*/  IABS R2, R3 ;  /* 0x0000000300027213 */ /* 0x000fe20000000000 */
[C---:B------:R-:W-:Y:S01]  /*57c0*/  IMAD R25, R23.reuse, R10, R25 ;  /* 0x0000000a17197224 */ /* 0x040fe200078e0219 */
[----:B------:R-:W-:Y:S01]  /*57d0*/  IABS R10, R0 ;  /* 0x00000000000a7213 */ /* 0x000fe20000000000 */
[----:B------:R-:W-:Y:S01]  /*57e0*/  @!P6 IMAD.IADD R20, R20, 0x1, -R23 ;  /* 0x000000011414e824 */ /* 0x000fe200078e0a17 */
[----:B------:R-:W-:Y:S01]  /*57f0*/  ISETP.GT.U32.AND P6, PT, R23, R24, PT ;  /* 0x000000181700720c */ /* 0x000fe20003fc4070 */
[----:B-1----:R-:W-:-:S04]  /*5800*/  IMAD.HI.U32 R13, R5, R2, RZ ;  /* 0x00000002050d7227 */ /* 0x002fc800078e00ff */
[----:B------:R-:W-:Y:S01]  /*5810*/  @!P4 IMAD.IADD R21, R21, 0x1, -R23 ;  /* 0x000000011515c824 */ /* 0x000fe200078e0a17 */
[----:B------:R-:W-:Y:S01]  /*5820*/  ISETP.GT.U32.AND P4, PT, R23, R25, PT ;  /* 0x000000191700720c */ /* 0x000fe20003f84070 */
[----:B------:R-:W-:Y:S02]  /*5830*/  IMAD.MOV.U32 R4, RZ, RZ, R12 ;  /* 0x000000ffff047224 */ /* 0x000fe400078e000c */
[----:B------:R-:W-:Y:S02]  /*5840*/  IMAD.MOV R13, RZ, RZ, -R13 ;  /* 0x000000ffff0d7224 */ /* 0x000fe400078e0a0d */
[----:B------:R-:W-:-:S04]  /*5850*/  IMAD.HI.U32 R12, R5, R4, RZ ;  /* 0x00000004050c7227 */ /* 0x000fc800078e00ff */
[--C-:B------:R-:W-:Y:S01]  /*5860*/  @!P2 IMAD.IADD R19, R19, 0x1, -R23.reuse ;  /* 0x000000011313a824 */ /* 0x100fe200078e0a17 */
[C---:B------:R-:W-:Y:S01]  /*5870*/  ISETP.GT.U32.AND P2, PT, R23.reuse, R22, PT ;  /* 0x000000161700720c */ /* 0x040fe20003f44070 */
[C---:B------:R-:W-:Y:S02]  /*5880*/  IMAD R2, R23.reuse, R13, R2 ;  /* 0x0000000d17027224 */ /* 0x040fe400078e0202 */
[----:B------:R-:W-:Y:S02]  /*5890*/  IMAD.MOV R12, RZ, RZ, -R12 ;  /* 0x000000ffff0c7224 */ /* 0x000fe400078e0a0c */
[--C-:B------:R-:W-:Y:S01]  /*58a0*/  @!P6 IMAD.IADD R24, R24, 0x1, -R23.reuse ;  /* 0x000000011818e824 */ /* 0x100fe200078e0a17 */
[C---:B------:R-:W-:Y:S01]  /*58b0*/  ISETP.GT.U32.AND P6, PT, R23.reuse, R2, PT ;  /* 0x000000021700720c */ /* 0x040fe20003fc4070 */
[----:B------:R-:W-:Y:S02]  /*58c0*/  IMAD R4, R23, R12, R4 ;  /* 0x0000000c17047224 */ /* 0x000fe400078e0204 */
[----:B------:R-:W-:Y:S01]  /*58d0*/  @!P4 IMAD.IADD R25, R25, 0x1, -R23 ;  /* 0x000000011919c824 */ /* 0x000fe200078e0a17 */
[----:B------:R-:W-:Y:S01]  /*58e0*/  ISETP.GT.U32.AND P4, PT, R23, R24, PT ;  /* 0x000000181700720c */ /* 0x000fe20003f84070 */
[----:B------:R-:W-:-:S02]  /*58f0*/  @!P5 IMAD.MOV R19, RZ, RZ, -R19 ;  /* 0x000000ffff13d224 */ /* 0x000fc400078e0a13 */
[----:B------:R-:W-:Y:S01]  /*5900*/  @!P3 IMAD.MOV R20, RZ, RZ, -R20 ;  /* 0x000000ffff14b224 */ /* 0x000fe200078e0a14 */
[C---:B------:R-:W-:Y:S01]  /*5910*/  ISETP.GT.U32.AND P5, PT, R23.reuse, R25, PT ;  /* 0x000000191700720c */ /* 0x040fe20003fa4070 */
[--C-:B------:R-:W-:Y:S01]  /*5920*/  @!P2 IMAD.IADD R22, R22, 0x1, -R23.reuse ;  /* 0x000000011616a824 */ /* 0x100fe200078e0a17 */
[C---:B------:R-:W-:Y:S01]  /*5930*/  ISETP.GT.U32.AND P3, PT, R23.reuse, R4, PT ;  /* 0x000000041700720c */ /* 0x040fe20003f64070 */
[----:B------:R-:W-:Y:S01]  /*5940*/  @!P1 IMAD.MOV R18, RZ, RZ, -R18 ;  /* 0x000000ffff129224 */ /* 0x000fe200078e0a12 */
[----:B------:R-:W-:Y:S01]  /*5950*/  ISETP.GE.AND P2, PT, R28, RZ, PT ;  /* 0x000000ff1c00720c */ /* 0x000fe20003f46270 */
[----:B------:R-:W-:Y:S01]  /*5960*/  @!P6 IMAD.IADD R2, R2, 0x1, -R23 ;  /* 0x000000010202e824 */ /* 0x000fe200078e0a17 */
[----:B------:R-:W-:Y:S01]  /*5970*/  ISETP.GT.U32.AND P1, PT, R23, R22, PT ;  /* 0x000000161700720c */ /* 0x000fe20003f24070 */
[----:B------:R-:W-:Y:S01]  /*5980*/  IMAD.HI.U32 R5, R5, R10, RZ ;  /* 0x0000000a05057227 */ /* 0x000fe200078e00ff */
[----:B------:R-:W-:Y:S02]  /*5990*/  STL [R1+0x1940], R18 ;  /* 0x0019401201007387 */ /* 0x000fe40000100800 */
[----:B------:R-:W-:Y:S01]  /*59a0*/  ISETP.GT.U32.AND P6, PT, R23, R2, PT ;  /* 0x000000021700720c */ /* 0x000fe20003fc4070 */
[----:B------:R-:W-:Y:S01]  /*59b0*/  IMAD.MOV R5, RZ, RZ, -R5 ;  /* 0x000000ffff057224 */ /* 0x000fe200078e0a05 */
[----:B------:R-:W-:Y:S01]  /*59c0*/  STL [R1+0x1944], R19 ;  /* 0x0019441301007387 */ /* 0x000fe20000100800 */
[--C-:B------:R-:W-:Y:S01]  /*59d0*/  @!P5 IMAD.IADD R25, R25, 0x1, -R23.reuse ;  /* 0x000000011919d824 */ /* 0x100fe200078e0a17 */
[----:B------:R-:W-:Y:S01]  /*59e0*/  ISETP.GE.AND P5, PT, R3, RZ, PT ;  /* 0x000000ff0300720c */ /* 0x000fe20003fa6270 */
[----:B------:R-:W-:Y:S01]  /*59f0*/  @!P3 IMAD.IADD R4, R4, 0x1, -R23 ;  /* 0x000000010404b824 */ /* 0x000fe200078e0a17 */
[----:B------:R-:W-:Y:S01]  /*5a00*/  STL [R1+0x1948], R20 ;  /* 0x0019481401007387 */ /* 0x000fe20000100800 */
[----:B------:R-:W-:-:S02]  /*5a10*/  IMAD.SHL.U32 R3, R7, 0x2, RZ ;  /* 0x0000000207037824 */ /* 0x000fc400078e00ff */
[----:B------:R-:W-:Y:S01]  /*5a20*/  @!P0 IMAD.MOV R21, RZ, RZ, -R21 ;  /* 0x000000ffff158224 */ /* 0x000fe200078e0a15 */
[C---:B------:R-:W-:Y:S01]  /*5a30*/  ISETP.GT.U32.AND P3, PT, R23.reuse, R4, PT ;  /* 0x000000041700720c */ /* 0x040fe20003f64070 */
[----:B------:R-:W-:Y:S01]  /*5a40*/  IMAD R5, R23, R5, R10 ;  /* 0x0000000517057224 */ /* 0x000fe200078e020a */
[----:B------:R-:W-:Y:S01]  /*5a50*/  ISETP.GE.AND P0, PT, R11, RZ, PT ;  /* 0x000000ff0b00720c */ /* 0x000fe20003f06270 */
[--C-:B------:R-:W-:Y:S01]  /*5a60*/  @!P1 IMAD.IADD R22, R22, 0x1, -R23.reuse ;  /* 0x0000000116169824 */ /* 0x100fe200078e0a17 */
[----:B------:R-:W-:Y:S01]  /*5a70*/  LOP3.LUT R10, R7, 0x40, RZ, 0xc0, !PT ;  /* 0x00000040070a7812 */ /* 0x000fe200078ec0ff */
[--C-:B------:R-:W-:Y:S01]  /*5a80*/  @!P6 IMAD.IADD R2, R2, 0x1, -R23.reuse ;  /* 0x000000010202e824 */ /* 0x100fe200078e0a17 */
[----:B------:R-:W-:Y:S01]  /*5a90*/  LOP3.LUT R11, R3, 0x10, RZ, 0xc0, !PT ;  /* 0x00000010030b7812 */ /* 0x000fe200078ec0ff */
[----:B------:R-:W-:Y:S01]  /*5aa0*/  STL [R1+0x194c], R21 ;  /* 0x00194c1501007387 */ /* 0x000fe20000100800 */
[----:B------:R-:W-:Y:S01]  /*5ab0*/  ISETP.GE.AND P1, PT, R9, RZ, PT ;  /* 0x000000ff0900720c */ /* 0x000fe20003f26270 */
[----:B------:R-:W-:Y:S01]  /*5ac0*/  IMAD.SHL.U32 R9, R7, 0x8, RZ ;  /* 0x0000000807097824 */ /* 0x000fe200078e00ff */
[----:B------:R-:W-:Y:S01]  /*5ad0*/  LEA.HI R11, R10, R11, RZ, 0x1f ;  /* 0x0000000b0a0b7211 */ /* 0x000fe200078ff8ff */
[----:B------:R-:W-:Y:S01]  /*5ae0*/  @!P4 IMAD.IADD R24, R24, 0x1, -R23 ;  /* 0x000000011818c824 */ /* 0x000fe200078e0a17 */
[----:B------:R-:W-:Y:S01]  /*5af0*/  SHF.R.S32.HI R10, RZ, 0x6, R7 ;  /* 0x00000006ff0a7819 */ /* 0x000fe20000011407 */
[----:B------:R-:W-:Y:S01]  /*5b00*/  @!P3 IMAD.IADD R4, R4, 0x1, -R23 ;  /* 0x000000010404b824 */ /* 0x000fe200078e0a17 */
[----:B------:R-:W-:-:S02]  /*5b10*/  ISETP.GE.AND P6, PT, R8, RZ, PT ;  /* 0x000000ff0800720c */ /* 0x000fc40003fc6270 */
[----:B------:R-:W-:Y:S02]  /*5b20*/  LOP3.LUT R8, R7, 0x7, RZ, 0xc0, !PT ;  /* 0x0000000707087812 */ /* 0x000fe400078ec0ff */
[----:B------:R-:W-:Y:S02]  /*5b30*/  LOP3.LUT R9, R9, 0x30, RZ, 0xc0, !PT ;  /* 0x0000003009097812 */ /* 0x000fe400078ec0ff */
[----:B------:R-:W-:Y:S02]  /*5b40*/  SGXT R10, R10, 0x1 ;  /* 0x000000010a0a781a */ /* 0x000fe40000000200 */
[----:B------:R-:W-:Y:S01]  /*5b50*/  ISETP.GE.AND P3, PT, R0, RZ, PT ;  /* 0x000000ff0000720c */ /* 0x000fe20003f66270 */
[----:B------:R-:W-:Y:S01]  /*5b60*/  IMAD R9, R8, 0x40, R9 ;  /* 0x0000004008097824 */ /* 0x000fe200078e0209 */
[----:B------:R-:W-:Y:S01]  /*5b70*/  LOP3.LUT R0, R10, 0x90, RZ, 0xc0, !PT ;  /* 0x000000900a007812 */ /* 0x000fe200078ec0ff */
[C---:B------:R-:W-:Y:S01]  /*5b80*/  IMAD.SHL.U32 R8, R7.reuse, 0x10, RZ ;  /* 0x0000001007087824 */ /* 0x040fe200078e00ff */
[----:B------:R-:W-:-:S02]  /*5b90*/  LOP3.LUT R7, R7, 0x1f, RZ, 0xc0, !PT ;  /* 0x0000001f07077812 */ /* 0x000fc400078ec0ff */
[--C-:B------:R-:W-:Y:S02]  /*5ba0*/  LOP3.LUT R9, R9, 0x30, R3.reuse, 0x78, !PT ;  /* 0x0000003009097812 */ /* 0x100fe400078e7803 */
[----:B------:R-:W-:Y:S02]  /*5bb0*/  LOP3.LUT R0, R0, 0x7e, R3, 0x78, !PT ;  /* 0x0000007e00007812 */ /* 0x000fe400078e7803 */
[----:B------:R-:W2:Y:S01]  /*5bc0*/  LDL.LU R3, [R1+0xc] ;  /* 0x00000c0001037983 */ /* 0x000ea20000300800 */
[----:B------:R-:W-:Y:S01]  /*5bd0*/  LOP3.LUT R8, R8, 0x200, RZ, 0xc0, !PT ;  /* 0x0000020008087812 */ /* 0x000fe200078ec0ff */
[----:B------:R-:W-:Y:S01]  /*5be0*/  @!P2 IMAD.MOV R22, RZ, RZ, -R22 ;  /* 0x000000ffff16a224 */ /* 0x000fe200078e0a16 */
[----:B------:R-:W-:Y:S01]  /*5bf0*/  ISETP.GT.U32.AND P4, PT, R23, R5, PT ;  /* 0x000000051700720c */ /* 0x000fe20003f84070 */
[----:B------:R0:W-:Y:S02]  /*5c00*/  STL [R1+0x186c], R0 ;  /* 0x00186c0001007387 */ /* 0x0001e40000100800 */
[----:B------:R-:W-:-:S02]  /*5c10*/  IMAD.IADD R8, R8, 0x1, R9 ;  /* 0x0000000108087824 */ /* 0x000fc400078e0209 */
[----:B------:R-:W-:Y:S04]  /*5c20*/  STL [R1+0x1950], R22 ;  /* 0x0019501601007387 */ /* 0x000fe80000100800 */
[----:B------:R-:W3:Y:S04]  /*5c30*/  LDL.LU R28, [R1+0x34] ;  /* 0x00003400011c7983 */ /* 0x000ee80000300800 */
[----:B------:R-:W4:Y:S01]  /*5c40*/  LDL.LU R10, [R1+0x64] ;  /* 0x00006400010a7983 */ /* 0x000f220000300800 */
[----:B0-----:R-:W-:Y:S02]  /*5c50*/  IMAD R0, R7, c[0x0][0x18c], RZ ;  /* 0x0000630007007a24 */ /* 0x001fe400078e02ff */
[----:B------:R-:W-:Y:S01]  /*5c60*/  @!P4 IMAD.IADD R5, R5, 0x1, -R23 ;  /* 0x000000010505c824 */ /* 0x000fe200078e0a17 */
[----:B------:R-:W3:Y:S04]  /*5c70*/  LDL.LU R9, [R1+0xa0] ;  /* 0x0000a00001097983 */ /* 0x000ee80000300800 */
[----:B------:R-:W4:Y:S01]  /*5c80*/  LDL.LU R8, [R1+0xb4] ;  /* 0x0000b40001087983 */ /* 0x000f220000300800 */
[----:B------:R-:W-:-:S03]  /*5c90*/  ISETP.GT.U32.AND P4, PT, R23, R5, PT ;  /* 0x000000051700720c */ /* 0x000fc60003f84070 */
[----:B------:R-:W4:Y:S01]  /*5ca0*/  LDL.LU R7, [R1+0xbc] ;  /* 0x0000bc0001077983 */ /* 0x000f220000300800 */
[----:B------:R-:W-:Y:S01]  /*5cb0*/  ISETP.NE.AND P2, PT, RZ, c[0x0][0x17c], PT ;  /* 0x00005f00ff007a0c */ /* 0x000fe20003f45270 */
[----:B------:R-:W-:-:S08]  /*5cc0*/  @!P0 IMAD.MOV R24, RZ, RZ, -R24 ;  /* 0x000000ffff188224 */ /* 0x000fd000078e0a18 */
[----:B------:R-:W-:Y:S01]  /*5cd0*/  @!P4 IMAD.IADD R5, R5, 0x1, -R23 ;  /* 0x000000010505c824 */ /* 0x000fe200078e0a17 */
[----:B------:R-:W-:Y:S01]  /*5ce0*/  LEA R23, P4, R0, c[0x0][0x168], 0x1 ;  /* 0x00005a0000177a11 */ /* 0x000fe200078808ff */
[----:B------:R-:W-:-:S04]  /*5cf0*/  @!P1 IMAD.MOV R25, RZ, RZ, -R25 ;  /* 0x000000ffff199224 */ /* 0x000fc800078e0a19 */
[----:B------:R0:W-:Y:S01]  /*5d00*/  STL [R1+0x18a4], R23 ;  /* 0x0018a41701007387 */ /* 0x0001e20000100800 */
[----:B------:R-:W-:-:S03]  /*5d10*/  @!P5 IMAD.MOV R2, RZ, RZ, -R2 ;  /* 0x000000ffff02d224 */ /* 0x000fc600078e0a02 */
[----:B------:R-:W-:Y:S01]  /*5d20*/  STL [R1+0x1954], R24 ;  /* 0x0019541801007387 */ /* 0x000fe20000100800 */
[----:B0-----:R-:W-:-:S03]  /*5d30*/  LOP3.LUT R23, RZ, c[0x0][0x17c], RZ, 0x33, !PT ;  /* 0x00005f00ff177a12 */ /* 0x001fc600078e33ff */
[----:B------:R-:W-:Y:S04]  /*5d40*/  STL [R1+0x1958], R25 ;  /* 0x0019581901007387 */ /* 0x000fe80000100800 */
[----:B------:R0:W-:Y:S02]  /*5d50*/  STL [R1+0x195c], R2 ;  /* 0x00195c0201007387 */ /* 0x0001e40000100800 */
[C---:B0-----:R-:W-:Y:S02]  /*5d60*/  SEL R2, R23.reuse, R27, !P2 ;  /* 0x0000001b17027207 */ /* 0x041fe40005000000 */
[C---:B--2---:R-:W-:Y:S02]  /*5d70*/  SEL R0, R23.reuse, R3, !P2 ;  /* 0x0000000317007207 */ /* 0x044fe40005000000 */
[----:B------:R-:W-:-:S03]  /*5d80*/  SEL R3, R23, R29, !P2 ;  /* 0x0000001d17037207 */ /* 0x000fc60005000000 */
[----:B------:R0:W-:Y:S04]  /*5d90*/  STL [R1+0x48], R0 ;  /* 0x0000480001007387 */ /* 0x0001e80000100800 */
[----:B------:R-:W-:Y:S01]  /*5da0*/  STL [R1+0x44], R3 ;  /* 0x0000440301007387 */ /* 0x000fe20000100800 */
[----:B0-----:R-:W-:-:S03]  /*5db0*/  SEL R0, R23, R26, !P2 ;  /* 0x0000001a17007207 */ /* 0x001fc60005000000 */
[----:B------:R-:W2:Y:S04]  /*5dc0*/  LDL.LU R26, [R1+0xc0] ;  /* 0x0000c000011a7983 */ /* 0x000ea80000300800 */
[----:B------:R0:W-:Y:S01]  /*5dd0*/  STL [R1+0x40], R2 ;  /* 0x0000400201007387 */ /* 0x0001e20000100800 */
[----:B---3--:R-:W-:-:S03]  /*5de0*/  SEL R11, R23, R28, !P2 ;  /* 0x0000001c170b7207 */ /* 0x008fc60005000000 */
[----:B------:R-:W3:Y:S04]  /*5df0*/  LDL.LU R27, [R1+0xc4] ;  /* 0x0000c400011b7983 */ /* 0x000ee80000300800 */
[----:B------:R1:W-:Y:S01]  /*5e00*/  STL [R1+0x3c], R0 ;  /* 0x00003c0001007387 */ /* 0x0003e20000100800 */
[----:B0-----:R-:W-:-:S03]  /*5e10*/  SEL R2, R23, R6, !P2 ;  /* 0x0000000617027207 */ /* 0x001fc60005000000 */
[----:B------:R-:W3:Y:S01]  /*5e20*/  LDL.LU R29, [R1+0xb8] ;  /* 0x0000b800011d7983 */ /* 0x000ee20000300800 */
[----:B----4-:R-:W-:-:S03]  /*5e30*/  SEL R6, R23, R10, !P2 ;  /* 0x0000000a17067207 */ /* 0x010fc60005000000 */
[----:B-1----:R-:W4:Y:S04]  /*5e40*/  LDL.LU R0, [R1+0xa8] ;  /* 0x0000a80001007983 */ /* 0x002f280000300800 */
[----:B------:R-:W4:Y:S01]  /*5e50*/  LDL.LU R3, [R1+0xac] ;  /* 0x0000ac0001037983 */ /* 0x000f220000300800 */
[----:B------:R-:W-:-:S03]  /*5e60*/  SEL R8, R23, R8, !P2 ;  /* 0x0000000817087207 */ /* 0x000fc60005000000 */
[----:B------:R0:W-:Y:S04]  /*5e70*/  STL [R1+0x38], R2 ;  /* 0x0000380201007387 */ /* 0x0001e80000100800 */
[----:B------:R-:W-:Y:S01]  /*5e80*/  STL [R1+0x58], R11 ;  /* 0x0000580b01007387 */ /* 0x000fe20000100800 */
[----:B0-----:R-:W-:-:S03]  /*5e90*/  SEL R2, R23, R9, !P2 ;  /* 0x0000000917027207 */ /* 0x001fc60005000000 */
[----:B------:R0:W-:Y:S04]  /*5ea0*/  STL [R1+0x64], R6 ;  /* 0x0000640601007387 */ /* 0x0001e80000100800 */
[----:B------:R1:W-:Y:S01]  /*5eb0*/  STL [R1+0xd4], R2 ;  /* 0x0000d40201007387 */ /* 0x0003e20000100800 */
[----:B0-----:R-:W-:-:S03]  /*5ec0*/  SEL R6, R23, R7, !P2 ;  /* 0x0000000717067207 */ /* 0x001fc60005000000 */
[----:B-1----:R-:W4:Y:S04]  /*5ed0*/  LDL.LU R2, [R1+0xb0] ;  /* 0x0000b00001027983 */ /* 0x002f280000300800 */
[----:B------:R0:W-:Y:S04]  /*5ee0*/  STL [R1+0xd0], R8 ;  /* 0x0000d00801007387 */ /* 0x0001e80000100800 */
[----:B------:R-:W4:Y:S04]  /*5ef0*/  LDL.LU R25, [R1+0xa4] ;  /* 0x0000a40001197983 */ /* 0x000f280000300800 */
[----:B------:R1:W-:Y:S04]  /*5f00*/  STL [R1+0xcc], R6 ;  /* 0x0000cc0601007387 */ /* 0x0003e80000100800 */
[----:B------:R-:W4:Y:S04]  /*5f10*/  LDL.LU R24, [R1+0x9c] ;  /* 0x00009c0001187983 */ /* 0x000f280000300800 */
        /* <DEDUP_REMOVED lines=15> */
[----:B0-----:R-:W4:Y:S04]  /*6010*/  LDL.LU R8, [R1+0x68] ;  /* 0x0000680001087983 */ /* 0x001f280000300800 */
[----:B------:R-:W4:Y:S01]  /*6020*/  LDL.LU R7, [R1+0x60] ;  /* 0x0000600001077983 */ /* 0x000f220000300800 */
[----:B--2---:R-:W-:-:S05]  /*6030*/  SEL R26, R23, R26, !P2 ;  /* 0x0000001a171a7207 */ /* 0x004fca0005000000 */
[----:B------:R4:W-:Y:S01]  /*6040*/  STL [R1+0xc8], R26 ;  /* 0x0000c81a01007387 */ /* 0x0009e20000100800 */
[C---:B---3--:R-:W-:Y:S02]  /*6050*/  SEL R27, R23.reuse, R27, !P2 ;  /* 0x0000001b171b7207 */ /* 0x048fe40005000000 */
[----:B-1----:R-:W-:-:S03]  /*6060*/  SEL R6, R23, R29, !P2 ;  /* 0x0000001d17067207 */ /* 0x002fc60005000000 */
[----:B------:R-:W-:Y:S01]  /*6070*/  STL [R1+0xc4], R27 ;  /* 0x0000c41b01007387 */ /* 0x000fe20000100800 */
[----:B----4-:R-:W-:-:S03]  /*6080*/  SEL R26, R23, R0, !P2 ;  /* 0x00000000171a7207 */ /* 0x010fc60005000000 */
[----:B------:R0:W-:Y:S01]  /*6090*/  STL [R1+0xc0], R6 ;  /* 0x0000c00601007387 */ /* 0x0001e20000100800 */
[----:B------:R-:W-:-:S03]  /*60a0*/  SEL R0, R23, R3, !P2 ;  /* 0x0000000317007207 */ /* 0x000fc60005000000 */
[----:B0-----:R-:W2:Y:S04]  /*60b0*/  LDL.LU R6, [R1+0x14] ;  /* 0x0000140001067983 */ /* 0x001ea80000300800 */
[----:B------:R0:W-:Y:S04]  /*60c0*/  STL [R1+0xbc], R26 ;  /* 0x0000bc1a01007387 */ /* 0x0001e80000100800 */
[----:B0-----:R-:W3:Y:S04]  /*60d0*/  LDL.LU R26, [R1+0x18] ;  /* 0x00001800011a7983 */ /* 0x001ee80000300800 */
[----:B------:R0:W-:Y:S01]  /*60e0*/  STL [R1+0xb8], R0 ;  /* 0x0000b80001007387 */ /* 0x0001e20000100800 */
[----:B------:R-:W-:-:S03]  /*60f0*/  SEL R2, R23, R2, !P2 ;  /* 0x0000000217027207 */ /* 0x000fc60005000000 */
[----:B------:R-:W4:Y:S04]  /*6100*/  LDL.LU R27, [R1+0x54] ;  /* 0x00005400011b7983 */ /* 0x000f280000300800 */
[----:B------:R-:W2:Y:S01]  /*6110*/  LDL.LU R29, [R1+0x5c] ;  /* 0x00005c00011d7983 */ /* 0x000ea20000300800 */
[----:B------:R-:W-:-:S03]  /*6120*/  SEL R25, R23, R25, !P2 ;  /* 0x0000001917197207 */ /* 0x000fc60005000000 */
[----:B0-----:R-:W2:Y:S04]  /*6130*/  LDL.LU R0, [R1+0x4c] ;  /* 0x00004c0001007983 */ /* 0x001ea80000300800 */
[----:B------:R-:W2:Y:S01]  /*6140*/  LDL.LU R3, [R1+0x20] ;  /* 0x0000200001037983 */ /* 0x000ea20000300800 */
[----:B------:R-:W-:-:S03]  /*6150*/  SEL R24, R23, R24, !P2 ;  /* 0x0000001817187207 */ /* 0x000fc60005000000 */
[----:B------:R0:W-:Y:S01]  /*6160*/  STL [R1+0xb4], R2 ;  /* 0x0000b40201007387 */ /* 0x0001e20000100800 */
[C---:B------:R-:W-:Y:S02]  /*6170*/  SEL R22, R23.reuse, R22, !P2 ;  /* 0x0000001617167207 */ /* 0x040fe40005000000 */
[C---:B------:R-:W-:Y:S01]  /*6180*/  SEL R21, R23.reuse, R21, !P2 ;  /* 0x0000001517157207 */ /* 0x040fe20005000000 */
[----:B0-----:R-:W2:Y:S01]  /*6190*/  LDL.LU R2, [R1+0x195c] ;  /* 0x00195c0001027983 */ /* 0x001ea20000300800 */
[----:B------:R-:W-:-:S03]  /*61a0*/  SEL R20, R23, R20, !P2 ;  /* 0x0000001417147207 */ /* 0x000fc60005000000 */
[----:B------:R0:W-:Y:S01]  /*61b0*/  STL [R1+0xb0], R25 ;  /* 0x0000b01901007387 */ /* 0x0001e20000100800 */
[----:B------:R-:W-:-:S03]  /*61c0*/  SEL R19, R23, R19, !P2 ;  /* 0x0000001317137207 */ /* 0x000fc60005000000 */
[----:B0-----:R-:W2:Y:S04]  /*61d0*/  LDL.LU R25, [R1+0x1958] ;  /* 0x0019580001197983 */ /* 0x001ea80000300800 */
[----:B------:R0:W-:Y:S01]  /*61e0*/  STL [R1+0xac], R24 ;  /* 0x0000ac1801007387 */ /* 0x0001e20000100800 */
[C---:B------:R-:W-:Y:S02]  /*61f0*/  SEL R18, R23.reuse, R18, !P2 ;  /* 0x0000001217127207 */ /* 0x040fe40005000000 */
[C---:B------:R-:W-:Y:S01]  /*6200*/  SEL R17, R23.reuse, R17, !P2 ;  /* 0x0000001117117207 */ /* 0x040fe20005000000 */
[----:B0-----:R-:W2:Y:S04]  /*6210*/  LDL.LU R24, [R1+0x1954] ;  /* 0x0019540001187983 */ /* 0x001ea80000300800 */
[----:B------:R0:W-:Y:S01]  /*6220*/  STL [R1+0xa8], R22 ;  /* 0x0000a81601007387 */ /* 0x0001e20000100800 */
[----:B------:R-:W-:-:S03]  /*6230*/  SEL R16, R23, R16, !P2 ;  /* 0x0000001017107207 */ /* 0x000fc60005000000 */
        /* <DEDUP_REMOVED lines=31> */
[----:B------:R0:W-:Y:S04]  /*6430*/  STL [R1+0x7c], R11 ;  /* 0x00007c0b01007387 */ /* 0x0001e80000100800 */
        /* <DEDUP_REMOVED lines=10> */
[----:B0-----:R-:W2:Y:S02]  /*64e0*/  LDL.LU R7, [R1+0x1910] ;  /* 0x0019100001077983 */ /* 0x001ea40000300800 */
[----:B--2---:R-:W-:-:S05]  /*64f0*/  SEL R7, R23, R7, !P2 ;  /* 0x0000000717077207 */ /* 0x004fca0005000000 */
[----:B------:R0:W-:Y:S04]  /*6500*/  STL [R1+0x60], R7 ;  /* 0x0000600701007387 */ /* 0x0001e80000100800 */
[----:B0-----:R-:W2:Y:S01]  /*6510*/  LDL.LU R7, [R1+0x10] ;  /* 0x0000100001077983 */ /* 0x001ea20000300800 */
[----:B------:R-:W-:-:S05]  /*6520*/  SEL R8, R23, R8, !P2 ;  /* 0x0000000817087207 */ /* 0x000fca0005000000 */
[----:B------:R0:W-:Y:S01]  /*6530*/  STL [R1+0x50], R8 ;  /* 0x0000500801007387 */ /* 0x0001e20000100800 */
[C---:B------:R-:W-:Y:S02]  /*6540*/  SEL R6, R23.reuse, R6, !P2 ;  /* 0x0000000617067207 */ /* 0x040fe40005000000 */
[C---:B0-----:R-:W-:Y:S02]  /*6550*/  SEL R8, R23.reuse, R9, !P2 ;  /* 0x0000000917087207 */ /* 0x041fe40005000000 */
[----:B------:R-:W-:-:S03]  /*6560*/  SEL R9, R23, R10, !P2 ;  /* 0x0000000a17097207 */ /* 0x000fc60005000000 */
[----:B------:R2:W-:Y:S04]  /*6570*/  STL [R1+0x34], R8 ;  /* 0x0000340801007387 */ /* 0x0005e80000100800 */
[----:B------:R-:W-:Y:S01]  /*6580*/  STL [R1+0x30], R9 ;  /* 0x0000300901007387 */ /* 0x000fe20000100800 */
[----:B------:R-:W-:Y:S02]  /*6590*/  @!P6 IMAD.MOV R4, RZ, RZ, -R4 ;  /* 0x000000ffff04e224 */ /* 0x000fe400078e0a04 */
[----:B------:R-:W-:Y:S01]  /*65a0*/  @!P3 IMAD.MOV R5, RZ, RZ, -R5 ;  /* 0x000000ffff05b224 */ /* 0x000fe200078e0a05 */
[----:B------:R-:W-:Y:S01]  /*65b0*/  UIMAD UR7, UR7, UR4, URZ ;  /* 0x00000004070772a4 */ /* 0x000fe2000f8e023f */
[C---:B--2---:R-:W-:Y:S02]  /*65c0*/  SEL R8, R23.reuse, R7, !P2 ;  /* 0x0000000717087207 */ /* 0x044fe40005000000 */
[----:B---3--:R-:W-:-:S03]  /*65d0*/  SEL R7, R23, R26, !P2 ;  /* 0x0000001a17077207 */ /* 0x008fc60005000000 */
[----:B------:R4:W-:Y:S04]  /*65e0*/  STL [R1+0x2c], R8 ;  /* 0x00002c0801007387 */ /* 0x0009e80000100800 */
[----:B------:R0:W-:Y:S04]  /*65f0*/  STL [R1+0x28], R6 ;  /* 0x0000280601007387 */ /* 0x0001e80000100800 */
[----:B------:R1:W-:Y:S01]  /*6600*/  STL [R1+0x18], R7 ;  /* 0x0000180701007387 */ /* 0x0003e20000100800 */
[C---:B----4-:R-:W-:Y:S02]  /*6610*/  SEL R8, R23.reuse, R27, !P2 ;  /* 0x0000001b17087207 */ /* 0x050fe40005000000 */
[----:B0-----:R-:W-:-:S03]  /*6620*/  SEL R6, R23, R29, !P2 ;  /* 0x0000001d17067207 */ /* 0x001fc60005000000 */
[----:B------:R-:W-:Y:S01]  /*6630*/  STL [R1+0x14], R8 ;  /* 0x0000140801007387 */ /* 0x000fe20000100800 */
[C---:B-1----:R-:W-:Y:S02]  /*6640*/  SEL R7, R23.reuse, R0, !P2 ;  /* 0x0000000017077207 */ /* 0x042fe40005000000 */
[C---:B------:R-:W-:Y:S01]  /*6650*/  SEL R0, R23.reuse, R3, !P2 ;  /* 0x0000000317007207 */ /* 0x040fe20005000000 */
[----:B------:R0:W-:Y:S04]  /*6660*/  STL [R1+0x10], R6 ;  /* 0x0000100601007387 */ /* 0x0001e80000100800 */
[----:B------:R-:W-:Y:S01]  /*6670*/  STL [R1+0xc], R7 ;  /* 0x00000c0701007387 */ /* 0x000fe20000100800 */
[----:B0-----:R-:W-:-:S03]  /*6680*/  SEL R6, R23, R28, !P2 ;  /* 0x0000001c17067207 */ /* 0x001fc60005000000 */
[----:B------:R-:W2:Y:S01]  /*6690*/  LDL.LU R28, [R1+0x190c] ;  /* 0x00190c00011c7983 */ /* 0x000ea20000300800 */
[----:B------:R-:W-:-:S03]  /*66a0*/  SEL R23, R23, R11, !P2 ;  /* 0x0000000b17177207 */ /* 0x000fc60005000000 */
[----:B------:R0:W-:Y:S04]  /*66b0*/  STL [R1+0x8], R0 ;  /* 0x0000080001007387 */ /* 0x0001e80000100800 */
[----:B0-----:R-:W3:Y:S04]  /*66c0*/  LDL.LU R0, [R1+0xe0] ;  /* 0x0000e00001007983 */ /* 0x001ee80000300800 */
[----:B------:R-:W3:Y:S04]  /*66d0*/  LDL.LU R3, [R1+0xe4] ;  /* 0x0000e40001037983 */ /* 0x000ee80000300800 */
[----:B------:R-:W-:Y:S04]  /*66e0*/  STL [R1+0x4], R6 ;  /* 0x0000040601007387 */ /* 0x000fe80000100800 */
[----:B------:R-:W3:Y:S04]  /*66f0*/  LDL.LU R8, [R1+0x48] ;  /* 0x0000480001087983 */ /* 0x000ee80000300800 */
[----:B------:R-:W3:Y:S04]  /*6700*/  LDL.LU R9, [R1+0x44] ;  /* 0x0000440001097983 */ /* 0x000ee80000300800 */
[----:B------:R-:W3:Y:S04]  /*6710*/  LDL.LU R10, [R1+0x40] ;  /* 0x00004000010a7983 */ /* 0x000ee80000300800 */
[----:B------:R-:W3:Y:S04]  /*6720*/  LDL.LU R11, [R1+0x3c] ;  /* 0x00003c00010b7983 */ /* 0x000ee80000300800 */
[----:B------:R0:W-:Y:S02]  /*6730*/  STL [R1+0x18a8], R23 ;  /* 0x0018a81701007387 */ /* 0x0001e40000100800 */
[----:B0-----:R-:W-:-:S04]  /*6740*/  LOP3.LUT R23, RZ, c[0x0][0x17c], RZ, 0x33, !PT ;  /* 0x00005f00ff177a12 */ /* 0x001fc800078e33ff */
[C---:B------:R-:W-:Y:S02]  /*6750*/  SEL R29, R23.reuse, R12, !P2 ;  /* 0x0000000c171d7207 */ /* 0x040fe40005000000 */
[C---:B------:R-:W-:Y:S02]  /*6760*/  SEL R27, R23.reuse, R13, !P2 ;  /* 0x0000000d171b7207 */ /* 0x040fe40005000000 */
[C---:B------:R-:W-:Y:S02]  /*6770*/  SEL R26, R23.reuse, R14, !P2 ;  /* 0x0000000e171a7207 */ /* 0x040fe40005000000 */
[C---:B------:R-:W-:Y:S01]  /*6780*/  SEL R15, R23.reuse, R15, !P2 ;  /* 0x0000000f170f7207 */ /* 0x040fe20005000000 */
[----:B------:R-:W-:Y:S01]  /*6790*/  STL [R1+0x18ac], R29 ;  /* 0x0018ac1d01007387 */ /* 0x000fe20000100800 */
[C---:B------:R-:W-:Y:S02]  /*67a0*/  SEL R16, R23.reuse, R16, !P2 ;  /* 0x0000001017107207 */ /* 0x040fe40005000000 */
[C---:B------:R-:W-:Y:S01]  /*67b0*/  SEL R17, R23.reuse, R17, !P2 ;  /* 0x0000001117117207 */ /* 0x040fe20005000000 */
[----:B------:R-:W-:Y:S01]  /*67c0*/  STL [R1+0x18b0], R27 ;  /* 0x0018b01b01007387 */ /* 0x000fe20000100800 */
[----:B------:R-:W-:-:S02]  /*67d0*/  SEL R18, R23, R18, !P2 ;  /* 0x0000001217127207 */ /* 0x000fc40005000000 */
[C---:B------:R-:W-:Y:S02]  /*67e0*/  SEL R19, R23.reuse, R19, !P2 ;  /* 0x0000001317137207 */ /* 0x040fe40005000000 */
[C---:B------:R-:W-:Y:S02]  /*67f0*/  SEL R20, R23.reuse, R20, !P2 ;  /* 0x0000001417147207 */ /* 0x040fe40005000000 */
[C---:B------:R-:W-:Y:S02]  /*6800*/  SEL R21, R23.reuse, R21, !P2 ;  /* 0x0000001517157207 */ /* 0x040fe40005000000 */
[C---:B------:R-:W-:Y:S02]  /*6810*/  SEL R22, R23.reuse, R22, !P2 ;  /* 0x0000001617167207 */ /* 0x040fe40005000000 */
[C---:B------:R-:W-:Y:S02]  /*6820*/  SEL R24, R23.reuse, R24, !P2 ;  /* 0x0000001817187207 */ /* 0x040fe40005000000 */
[----:B------:R-:W-:-:S02]  /*6830*/  SEL R25, R23, R25, !P2 ;  /* 0x0000001917197207 */ /* 0x000fc40005000000 */
[C---:B------:R-:W-:Y:S02]  /*6840*/  SEL R6, R23.reuse, R2, !P2 ;  /* 0x0000000217067207 */ /* 0x040fe40005000000 */
[C---:B------:R-:W-:Y:S02]  /*6850*/  SEL R7, R23.reuse, R4, !P2 ;  /* 0x0000000417077207 */ /* 0x040fe40005000000 */
[----:B------:R-:W-:Y:S01]  /*6860*/  SEL R5, R23, R5, !P2 ;  /* 0x0000000517057207 */ /* 0x000fe20005000000 */
[----:B------:R-:W-:Y:S04]  /*6870*/  STL [R1+0x18b4], R26 ;  /* 0x0018b41a01007387 */ /* 0x000fe80000100800 */
[----:B------:R-:W0:Y:S04]  /*6880*/  S2R R23, SR_TID.X ;  /* 0x0000000000177919 */ /* 0x000e280000002100 */
[----:B------:R-:W-:Y:S04]  /*6890*/  STL [R1+0x18b8], R15 ;  /* 0x0018b80f01007387 */ /* 0x000fe80000100800 */
[----:B------:R-:W-:Y:S04]  /*68a0*/  STL [R1+0x18bc], R16 ;  /* 0x0018bc1001007387 */ /* 0x000fe80000100800 */
[----:B------:R-:W-:Y:S04]  /*68b0*/  STL [R1+0x18c0], R17 ;  /* 0x0018c01101007387 */ /* 0x000fe80000100800 */
[----:B------:R-:W-:Y:S04]  /*68c0*/  STL [R1+0x18c4], R18 ;  /* 0x0018c41201007387 */ /* 0x000fe80000100800 */
[----:B------:R1:W-:Y:S04]  /*68d0*/  STL [R1+0x18c8], R19 ;  /* 0x0018c81301007387 */ /* 0x0003e80000100800 */
[----:B------:R-:W-:Y:S04]  /*68e0*/  STL [R1+0x18cc], R20 ;  /* 0x0018cc1401007387 */ /* 0x000fe80000100800 */
[----:B------:R-:W-:Y:S04]  /*68f0*/  STL [R1+0x18d0], R21 ;  /* 0x0018d01501007387 */ /* 0x000fe80000100800 */
[----:B------:R-:W-:Y:S04]  /*6900*/  STL [R1+0x18d4], R22 ;  /* 0x0018d41601007387 */ /* 0x000fe80000100800 */
[----:B------:R-:W-:Y:S04]  /*6910*/  STL [R1+0x18d8], R24 ;  /* 0x0018d81801007387 */ /* 0x000fe80000100800 */
[----:B------:R-:W-:Y:S04]  /*6920*/  STL [R1+0x18dc], R25 ;  /* 0x0018dc1901007387 */ /* 0x000fe80000100800 */
[----:B------:R-:W-:Y:S04]  /*6930*/  STL [R1+0x18e0], R6 ;  /* 0x0018e00601007387 */ /* 0x000fe80000100800 */
[----:B------:R-:W-:Y:S04]  /*6940*/  STL [R1+0x18e4], R7 ;  /* 0x0018e40701007387 */ /* 0x000fe80000100800 */
[----:B------:R-:W4:Y:S04]  /*6950*/  LDL.LU R12, [R1+0x38] ;  /* 0x00003800010c7983 */ /* 0x000f280000300800 */
[----:B------:R-:W4:Y:S04]  /*6960*/  LDL.LU R13, [R1+0x58] ;  /* 0x00005800010d7983 */ /* 0x000f280000300800 */
[----:B------:R-:W4:Y:S04]  /*6970*/  LDL.LU R14, [R1+0x64] ;  /* 0x00006400010e7983 */ /* 0x000f280000300800 */
[----:B-1----:R-:W4:Y:S04]  /*6980*/  LDL.LU R19, [R1+0xd4] ;  /* 0x0000d40001137983 */ /* 0x002f280000300800 */
[----:B------:R-:W4:Y:S01]  /*6990*/  LDL.LU R18, [R1+0xd0] ;  /* 0x0000d00001127983 */ /* 0x000f220000300800 */
[----:B0-----:R-:W-:-:S03]  /*69a0*/  LOP3.LUT R23, R23, 0x1f, RZ, 0xc0, !PT ;  /* 0x0000001f17177812 */ /* 0x001fc600078ec0ff */
[----:B------:R-:W4:Y:S01]  /*69b0*/  LDL.LU R17, [R1+0xcc] ;  /* 0x0000cc0001117983 */ /* 0x000f220000300800 */
[----:B------:R-:W-:-:S03]  /*69c0*/  IMAD.U32 R2, RZ, RZ, UR7 ;  /* 0x00000007ff027e24 */ /* 0x000fc6000f8e00ff */
[----:B------:R-:W4:Y:S01]  /*69d0*/  LDL.LU R16, [R1+0xc8] ;  /* 0x0000c80001107983 */ /* 0x000f220000300800 */
[----:B------:R-:W-:-:S03]  /*69e0*/  IMAD R23, R23, c[0x0][0x18c], RZ ;  /* 0x0000630017177a24 */ /* 0x000fc600078e02ff */
[----:B------:R-:W4:Y:S04]  /*69f0*/  LDL.LU R15, [R1+0xc4] ;  /* 0x0000c400010f7983 */ /* 0x000f280000300800 */
[----:B------:R-:W4:Y:S04]  /*6a00*/  LDL.LU R26, [R1+0xc0] ;  /* 0x0000c000011a7983 */ /* 0x000f280000300800 */
[----:B------:R-:W4:Y:S04]  /*6a10*/  LDL.LU R27, [R1+0xbc] ;  /* 0x0000bc00011b7983 */ /* 0x000f280000300800 */
[----:B------:R-:W-:Y:S04]  /*6a20*/  STL [R1+0x18e8], R5 ;  /* 0x0018e80501007387 */ /* 0x000fe80000100800 */
[----:B------:R0:W-:Y:S01]  /*6a30*/  STL [R1+0x1870], R2 ;  /* 0x0018700201007387 */ /* 0x0001e20000100800 */
[----:B------:R-:W-:-:S03]  /*6a40*/  LEA.HI.X.SX32 R4, R23, c[0x0][0x16c], 0x1, P4 ;  /* 0x00005b0017047a11 */ /* 0x000fc600020f0eff */
[----:B------:R-:W4:Y:S04]  /*6a50*/  LDL.LU R29, [R1+0xb8] ;  /* 0x0000b800011d7983 */ /* 0x000f280000300800 */
[----:B------:R-:W4:Y:S04]  /*6a60*/  LDL.LU R23, [R1+0xb4] ;  /* 0x0000b40001177983 */ /* 0x000f280000300800 */
[----:B------:R-:W-:Y:S01]  /*6a70*/  STL [R1+0x18ec], R4 ;  /* 0x0018ec0401007387 */ /* 0x000fe20000100800 */
[----:B--2---:R-:W-:Y:S02]  /*6a80*/  IMAD R28, R28, c[0x0][0x184], RZ ;  /* 0x000061001c1c7a24 */ /* 0x004fe400078e02ff */
[----:B---3--:R-:W-:-:S02]  /*6a90*/  IMAD R0, R0, c[0x0][0x184], RZ ;  /* 0x0000610000007a24 */ /* 0x008fc400078e02ff */
[----:B------:R-:W-:-:S03]  /*6aa0*/  IMAD R3, R3, c[0x0][0x184], RZ ;  /* 0x0000610003037a24 */ /* 0x000fc600078e02ff */
[----:B------:R1:W-:Y:S04]  /*6ab0*/  STL [R1+0x1874], R0 ;  /* 0x0018740001007387 */ /* 0x0003e80000100800 */
[----:B------:R2:W-:Y:S01]  /*6ac0*/  STL [R1+0x1878], R3 ;  /* 0x0018780301007387 */ /* 0x0005e20000100800 */
[----:B------:R-:W-:-:S03]  /*6ad0*/  IMAD R8, R8, c[0x0][0x190], RZ ;  /* 0x0000640008087a24 */ /* 0x000fc600078e02ff */
[----:B------:R-:W-:Y:S01]  /*6ae0*/  STL [R1+0x187c], R28 ;  /* 0x00187c1c01007387 */ /* 0x000fe20000100800 */
[----:B------:R-:W-:-:S03]  /*6af0*/  IMAD R9, R9, c[0x0][0x190], RZ ;  /* 0x0000640009097a24 */ /* 0x000fc600078e02ff */
[----:B------:R-:W-:Y:S01]  /*6b00*/  STL [R1+0x18f0], R8 ;  /* 0x0018f00801007387 */ /* 0x000fe20000100800 */
[----:B------:R-:W-:-:S03]  /*6b10*/  IMAD R10, R10, c[0x0][0x190], RZ ;  /* 0x000064000a0a7a24 */ /* 0x000fc600078e02ff */
[----:B------:R-:W-:Y:S01]  /*6b20*/  STL [R1+0x18f4], R9 ;  /* 0x0018f40901007387 */ /* 0x000fe20000100800 */
[----:B------:R-:W-:-:S03]  /*6b30*/  IMAD R11, R11, c[0x0][0x190], RZ ;  /* 0x000064000b0b7a24 */ /* 0x000fc600078e02ff */
[----:B------:R-:W-:Y:S04]  /*6b40*/  STL [R1+0x18f8], R10 ;  /* 0x0018f80a01007387 */ /* 0x000fe80000100800 */
[----:B------:R-:W-:Y:S01]  /*6b50*/  STL [R1+0x18fc], R11 ;  /* 0x0018fc0b01007387 */ /* 0x000fe20000100800 */
[----:B----4-:R-:W-:Y:S02]  /*6b60*/  IMAD R12, R12, c[0x0][0x190], RZ ;  /* 0x000064000c0c7a24 */ /* 0x010fe400078e02ff */
[----:B------:R-:W-:-:S03]  /*6b70*/  IMAD R13, R13, c[0x0][0x190], RZ ;  /* 0x000064000d0d7a24 */ /* 0x000fc600078e02ff */
[----:B------:R-:W-:Y:S01]  /*6b80*/  STL [R1+0x1900], R12 ;  /* 0x0019000c01007387 */ /* 0x000fe20000100800 */
[----:B------:R-:W-:-:S03]  /*6b90*/  IMAD R14, R14, c[0x0][0x190], RZ ;  /* 0x000064000e0e7a24 */ /* 0x000fc600078e02ff */
[----:B------:R-:W-:Y:S01]  /*6ba0*/  STL [R1+0x1904], R13 ;  /* 0x0019040d01007387 */ /* 0x000fe20000100800 */
[----:B0-----:R-:W-:-:S03]  /*6bb0*/  IMAD R2, R19, c[0x0][0x190], RZ ;  /* 0x0000640013027a24 */ /* 0x001fc600078e02ff */
[----:B------:R-:W-:Y:S01]  /*6bc0*/  STL [R1+0x1908], R14 ;  /* 0x0019080e01007387 */ /* 0x000fe20000100800 */
[----:B-1----:R-:W-:-:S03]  /*6bd0*/  IMAD R0, R18, c[0x0][0x190], RZ ;  /* 0x0000640012007a24 */ /* 0x002fc600078e02ff */
[----:B------:R0:W-:Y:S01]  /*6be0*/  STL [R1+0x1c], R2 ;  /* 0x00001c0201007387 */ /* 0x0001e20000100800 */
[----:B--2---:R-:W-:-:S03]  /*6bf0*/  IMAD R3, R17, c[0x0][0x190], RZ ;  /* 0x0000640011037a24 */ /* 0x004fc600078e02ff */
[----:B------:R1:W-:Y:S01]  /*6c00*/  STL [R1+0x20], R0 ;  /* 0x0000200001007387 */ /* 0x0003e20000100800 */
[----:B0-----:R-:W-:-:S03]  /*6c10*/  IMAD R2, R16, c[0x0][0x190], RZ ;  /* 0x0000640010027a24 */ /* 0x001fc600078e02ff */
[----:B------:R0:W-:Y:S01]  /*6c20*/  STL [R1+0x24], R3 ;  /* 0x0000240301007387 */ /* 0x0001e20000100800 */
[----:B-1----:R-:W-:-:S03]  /*6c30*/  IMAD R0, R15, c[0x0][0x190], RZ ;  /* 0x000064000f007a24 */ /* 0x002fc600078e02ff */
[----:B------:R1:W-:Y:S01]  /*6c40*/  STL [R1+0x38], R2 ;  /* 0x0000380201007387 */ /* 0x0003e20000100800 */
[----:B0-----:R-:W-:-:S03]  /*6c50*/  IMAD R3, R26, c[0x0][0x190], RZ ;  /* 0x000064001a037a24 */ /* 0x001fc600078e02ff */
[----:B------:R0:W-:Y:S01]  /*6c60*/  STL [R1+0x3c], R0 ;  /* 0x00003c0001007387 */ /* 0x0001e20000100800 */
[----:B-1----:R-:W-:Y:S02]  /*6c70*/  IMAD R2, R27, c[0x0][0x190], RZ ;  /* 0x000064001b027a24 */ /* 0x002fe400078e02ff */
[----:B------:R-:W-:Y:S01]  /*6c80*/  IMAD R4, R29, c[0x0][0x190], RZ ;  /* 0x000064001d047a24 */ /* 0x000fe200078e02ff */
[----:B0-----:R-:W2:Y:S04]  /*6c90*/  LDL.LU R0, [R1+0xb0] ;  /* 0x0000b00001007983 */ /* 0x001ea80000300800 */
[----:B------:R0:W-:Y:S04]  /*6ca0*/  STL [R1+0x40], R3 ;  /* 0x0000400301007387 */ /* 0x0001e80000100800 */
[----:B------:R1:W-:Y:S01]  /*6cb0*/  STL [R1+0x44], R2 ;  /* 0x0000440201007387 */ /* 0x0003e20000100800 */
[----:B0-----:R-:W-:-:S03]  /*6cc0*/  IMAD R3, R23, c[0x0][0x190], RZ ;  /* 0x0000640017037a24 */ /* 0x001fc600078e02ff */
[----:B-1----:R-:W3:Y:S04]  /*6cd0*/  LDL.LU R2, [R1+0xac] ;  /* 0x0000ac0001027983 */ /* 0x002ee80000300800 */
[----:B------:R0:W-:Y:S04]  /*6ce0*/  STL [R1+0x48], R4 ;  /* 0x0000480401007387 */ /* 0x0001e80000100800 */
[----:B------:R-:W4:Y:S04]  /*6cf0*/  LDL.LU R14, [R1+0xa8] ;  /* 0x0000a800010e7983 */ /* 0x000f280000300800 */
[----:B------:R-:W4:Y:S04]  /*6d00*/  LDL.LU R13, [R1+0xa4] ;  /* 0x0000a400010d7983 */ /* 0x000f280000300800 */
[----:B------:R1:W-:Y:S04]  /*6d10*/  STL [R1+0x4c], R3 ;  /* 0x00004c0301007387 */ /* 0x0003e80000100800 */
[----:B------:R-:W4:Y:S04]  /*6d20*/  LDL.LU R12, [R1+0xa0] ;  /* 0x0000a000010c7983 */ /* 0x000f280000300800 */
[----:B------:R-:W4:Y:S04]  /*6d30*/  LDL.LU R11, [R1+0x9c] ;  /* 0x00009c00010b7983 */ /* 0x000f280000300800 */
[----:B------:R-:W4:Y:S04]  /*6d40*/  LDL.LU R10, [R1+0x98] ;  /* 0x00009800010a7983 */ /* 0x000f280000300800 */
[----:B------:R-:W4:Y:S04]  /*6d50*/  LDL.LU R9, [R1+0x94] ;  /* 0x0000940001097983 */ /* 0x000f280000300800 */
[----:B------:R-:W4:Y:S04]  /*6d60*/  LDL.LU R8, [R1+0x90] ;  /* 0x0000900001087983 */ /* 0x000f280000300800 */
[----:B0-----:R-:W4:Y:S04]  /*6d70*/  LDL.LU R4, [R1+0x8c] ;  /* 0x00008c0001047983 */ /* 0x001f280000300800 */
        /* <DEDUP_REMOVED lines=18> */
[----:B-1----:R-:W4:Y:S01]  /*6ea0*/  LDL.LU R3, [R1+0xc] ;  /* 0x00000c0001037983 */ /* 0x002f220000300800 */
[----:B--2---:R-:W-:-:S05]  /*6eb0*/  IMAD R0, R0, c[0x0][0x190], RZ ;  /* 0x0000640000007a24 */ /* 0x004fca00078e02ff */
[----:B------:R0:W-:Y:S04]  /*6ec0*/  STL [R1+0x54], R0 ;  /* 0x0000540001007387 */ /* 0x0001e80000100800 */
[----:B0-----:R-:W2:Y:S01]  /*6ed0*/  LDL.LU R0, [R1+0x8] ;  /* 0x0000080001007983 */ /* 0x001ea20000300800 */
[----:B---3--:R-:W-:-:S05]  /*6ee0*/  IMAD R2, R2, c[0x0][0x190], RZ ;  /* 0x0000640002027a24 */ /* 0x008fca00078e02ff */
[----:B------:R0:W-:Y:S01]  /*6ef0*/  STL [R1+0x58], R2 ;  /* 0x0000580201007387 */ /* 0x0001e20000100800 */
[----:B----4-:R-:W-:Y:S02]  /*6f00*/  IMAD R14, R14, c[0x0][0x190], RZ ;  /* 0x000064000e0e7a24 */ /* 0x010fe400078e02ff */
[----:B------:R-:W-:Y:S01]  /*6f10*/  IMAD R13, R13, c[0x0][0x190], RZ ;  /* 0x000064000d0d7a24 */ /* 0x000fe200078e02ff */
[----:B0-----:R-:W3:Y:S04]  /*6f20*/  LDL.LU R2, [R1+0x4] ;  /* 0x0000040001027983 */ /* 0x001ee80000300800 */
[----:B------:R0:W-:Y:S01]  /*6f30*/  STL [R1+0x5c], R14 ;  /* 0x00005c0e01007387 */ /* 0x0001e20000100800 */
[----:B------:R-:W-:Y:S02]  /*6f40*/  IMAD R12, R12, c[0x0][0x190], RZ ;  /* 0x000064000c0c7a24 */ /* 0x000fe400078e02ff */
[----:B------:R-:W-:Y:S01]  /*6f50*/  IMAD R11, R11, c[0x0][0x190], RZ ;  /* 0x000064000b0b7a24 */ /* 0x000fe200078e02ff */
[----:B0-----:R-:W4:Y:S01]  /*6f60*/  LDL.LU R14, [R1+0x1908] ;  /* 0x00190800010e7983 */ /* 0x001f220000300800 */
[----:B------:R-:W-:-:S03]  /*6f70*/  IMAD R10, R10, c[0x0][0x190], RZ ;  /* 0x000064000a0a7a24 */ /* 0x000fc600078e02ff */
[----:B------:R0:W-:Y:S01]  /*6f80*/  STL [R1+0x64], R13 ;  /* 0x0000640d01007387 */ /* 0x0001e20000100800 */
[----:B------:R-:W-:Y:S02]  /*6f90*/  IMAD R9, R9, c[0x0][0x190], RZ ;  /* 0x0000640009097a24 */ /* 0x000fe400078e02ff */
[----:B------:R-:W-:Y:S01]  /*6fa0*/  IMAD R8, R8, c[0x0][0x190], RZ ;  /* 0x0000640008087a24 */ /* 0x000fe200078e02ff */
[----:B0-----:R-:W2:Y:S04]  /*6fb0*/  LDL.LU R13, [R1+0x1904] ;  /* 0x00190400010d7983 */ /* 0x001ea80000300800 */
[----:B------:R0:W-:Y:S01]  /*6fc0*/  STL [R1+0xa0], R12 ;  /* 0x0000a00c01007387 */ /* 0x0001e20000100800 */
[----:B------:R-:W-:Y:S02]  /*6fd0*/  IMAD R4, R4, c[0x0][0x190], RZ ;  /* 0x0000640004047a24 */ /* 0x000fe400078e02ff */
[----:B------:R-:W-:Y:S01]  /*6fe0*/  IMAD R5, R5, c[0x0][0x190], RZ ;  /* 0x0000640005057a24 */ /* 0x000fe200078e02ff */
[----:B0-----:R-:W2:Y:S04]  /*6ff0*/  LDL.LU R12, [R1+0x1900] ;  /* 0x00190000010c7983 */ /* 0x001ea80000300800 */
[----:B------:R0:W-:Y:S01]  /*7000*/  STL [R1+0x9c], R11 ;  /* 0x00009c0b01007387 */ /* 0x0001e20000100800 */
[----:B------:R-:W-:-:S03]  /*7010*/  IMAD R7, R7, c[0x0][0x190], RZ ;  /* 0x0000640007077a24 */ /* 0x000fc600078e02ff */
[----:B0-----:R-:W2:Y:S04]  /*7020*/  LDL.LU R11, [R1+0x18fc] ;  /* 0x0018fc00010b7983 */ /* 0x001ea80000300800 */
[----:B------:R0:W-:Y:S01]  /*7030*/  STL [R1+0x98], R10 ;  /* 0x0000980a01007387 */ /* 0x0001e20000100800 */
[----:B------:R-:W-:-:S03]  /*7040*/  IMAD R6, R6, c[0x0][0x190], RZ ;  /* 0x0000640006067a24 */ /* 0x000fc600078e02ff */
[----:B0-----:R-:W3:Y:S04]  /*7050*/  LDL.LU R10, [R1+0x18f8] ;  /* 0x0018f800010a7983 */ /* 0x001ee80000300800 */
[----:B------:R0:W-:Y:S01]  /*7060*/  STL [R1+0x94], R9 ;  /* 0x0000940901007387 */ /* 0x0001e20000100800 */
[----:B------:R-:W-:-:S03]  /*7070*/  IMAD R25, R25, c[0x0][0x190], RZ ;  /* 0x0000640019197a24 */ /* 0x000fc600078e02ff */
[----:B0-----:R-:W4:Y:S04]  /*7080*/  LDL.LU R9, [R1+0x18f4] ;  /* 0x0018f40001097983 */ /* 0x001f280000300800 */
        /* <DEDUP_REMOVED lines=39> */
[----:B------:R0:W-:Y:S04]  /*7300*/  STL [R1+0x34], R16 ;  /* 0x0000341001007387 */ /* 0x0001e80000100800 */
        /* <DEDUP_REMOVED lines=10> */
[----:B0-----:R-:W4:Y:S01]  /*73b0*/  LDL.LU R23, [R1+0x18a8] ;  /* 0x0018a80001177983 */ /* 0x001f220000300800 */
[----:B------:R-:W-:-:S05]  /*73c0*/  IMAD R28, R28, c[0x0][0x190], RZ ;  /* 0x000064001c1c7a24 */ /* 0x000fca00078e02ff */
[----:B------:R0:W-:Y:S02]  /*73d0*/  STL [R1+0x10], R28 ;  /* 0x0000101c01007387 */ /* 0x0001e40000100800 */
[----:B0-----:R-:W-:Y:S02]  /*73e0*/  IMAD R28, R3, c[0x0][0x190], RZ ;  /* 0x00006400031c7a24 */ /* 0x001fe400078e02ff */
[----:B--2---:R-:W-:Y:S02]  /*73f0*/  IMAD R3, R0, c[0x0][0x190], RZ ;  /* 0x0000640000037a24 */ /* 0x004fe400078e02ff */
[----:B---3--:R-:W-:Y:S01]  /*7400*/  IMAD R0, R2, c[0x0][0x190], RZ ;  /* 0x0000640002007a24 */ /* 0x008fe200078e02ff */
[----:B------:R-:W-:Y:S04]  /*7410*/  STL [R1+0x1880], R28 ;  /* 0x0018801c01007387 */ /* 0x000fe80000100800 */
[----:B------:R-:W-:Y:S04]  /*7420*/  STL [R1+0x1884], R3 ;  /* 0x0018840301007387 */ /* 0x000fe80000100800 */
[----:B------:R-:W-:Y:S01]  /*7430*/  STL [R1+0x1888], R0 ;  /* 0x0018880001007387 */ /* 0x000fe20000100800 */
[----:B----4-:R-:W-:-:S03]  /*7440*/  IMAD R2, R23, c[0x0][0x190], RZ ;  /* 0x0000640017027a24 */ /* 0x010fc600078e02ff */
[----:B------:R-:W2:Y:S01]  /*7450*/  LDL.LU R23, [R1+0x18a4] ;  /* 0x0018a40001177983 */ /* 0x000ea20000300800 */
[----:B------:R-:W-:Y:S02]  /*7460*/  IMAD R29, R29, c[0x0][0x190], RZ ;  /* 0x000064001d1d7a24 */ /* 0x000fe400078e02ff */
[----:B------:R-:W-:Y:S02]  /*7470*/  IMAD R27, R27, c[0x0][0x190], RZ ;  /* 0x000064001b1b7a24 */ /* 0x000fe400078e02ff */
[----:B------:R-:W-:Y:S01]  /*7480*/  IMAD R26, R26, c[0x0][0x190], RZ ;  /* 0x000064001a1a7a24 */ /* 0x000fe200078e02ff */
[----:B------:R-:W-:Y:S01]  /*7490*/  STL [R1+0x188c], R2 ;  /* 0x00188c0201007387 */ /* 0x000fe20000100800 */
[----:B------:R-:W-:Y:S02]  /*74a0*/  IMAD R15, R15, c[0x0][0x190], RZ ;  /* 0x000064000f0f7a24 */ /* 0x000fe400078e02ff */
[----:B------:R-:W-:Y:S01]  /*74b0*/  IMAD R19, R19, c[0x0][0x190], RZ ;  /* 0x0000640013137a24 */ /* 0x000fe200078e02ff */
[----:B------:R-:W-:Y:S01]  /*74c0*/  STL [R1+0x1890], R29 ;  /* 0x0018901d01007387 */ /* 0x000fe20000100800 */
[----:B------:R-:W-:-:S03]  /*74d0*/  IMAD R16, R16, c[0x0][0x190], RZ ;  /* 0x0000640010107a24 */ /* 0x000fc600078e02ff */
[----:B------:R-:W-:Y:S04]  /*74e0*/  STL [R1+0x1894], R27 ;  /* 0x0018941b01007387 */ /* 0x000fe80000100800 */
[----:B------:R0:W-:Y:S04]  /*74f0*/  STL [R1+0x1898], R26 ;  /* 0x0018981a01007387 */ /* 0x0001e80000100800 */
[----:B0-----:R-:W3:Y:S04]  /*7500*/  LDL.LU R26, [R1+0x38] ;  /* 0x00003800011a7983 */ /* 0x001ee80000300800 */
[----:B------:R0:W-:Y:S04]  /*7510*/  STL [R1+0x189c], R15 ;  /* 0x00189c0f01007387 */ /* 0x0001e80000100800 */
[----:B0-----:R-:W4:Y:S04]  /*7520*/  LDL.LU R15, [R1+0x24] ;  /* 0x00002400010f7983 */ /* 0x001f280000300800 */
[----:B------:R0:W-:Y:S04]  /*7530*/  STL [R1+0x18a0], R16 ;  /* 0x0018a01001007387 */ /* 0x0001e80000100800 */
[----:B0-----:R-:W3:Y:S04]  /*7540*/  LDL.LU R16, [R1+0x20] ;  /* 0x0000200001107983 */ /* 0x001ee80000300800 */
[----:B------:R-:W3:Y:S01]  /*7550*/  LDL.LU R27, [R1+0x40] ;  /* 0x00004000011b7983 */ /* 0x000ee20000300800 */
[----:B--2---:R-:W-:-:S02]  /*7560*/  LEA R2, P5, R19, R23, 0x1 ;  /* 0x0000001713027211 */ /* 0x004fc400078a08ff */
[----:B------:R-:W-:-:S03]  /*7570*/  LEA R0, P6, R8, R23, 0x1 ;  /* 0x0000001708007211 */ /* 0x000fc600078c08ff */
[----:B------:R0:W-:Y:S01]  /*7580*/  STL [R1+0x1824], R2 ;  /* 0x0018240201007387 */ /* 0x0001e20000100800 */
[----:B------:R-:W-:-:S03]  /*7590*/  LEA R3, P2, R11, R23, 0x1 ;  /* 0x000000170b037211 */ /* 0x000fc600078408ff */
[----:B------:R-:W2:Y:S04]  /*75a0*/  LDL.LU R29, [R1+0x44] ;  /* 0x00004400011d7983 */ /* 0x000ea80000300800 */
[----:B------:R1:W-:Y:S01]  /*75b0*/  STL [R1+0x1828], R0 ;  /* 0x0018280001007387 */ /* 0x0003e20000100800 */
[----:B0-----:R-:W-:-:S05]  /*75c0*/  LEA R2, P0, R9, R23, 0x1 ;  /* 0x0000001709027211 */ /* 0x001fca00078008ff */
[----:B------:R0:W-:Y:S01]  /*75d0*/  STL [R1+0x182c], R2 ;  /* 0x00182c0201007387 */ /* 0x0001e20000100800 */
[----:B-1----:R-:W-:-:S05]  /*75e0*/  LEA R0, P1, R10, R23, 0x1 ;  /* 0x000000170a007211 */ /* 0x002fca00078208ff */
[----:B------:R1:W-:Y:S01]  /*75f0*/  STL [R1+0x1830], R0 ;  /* 0x0018300001007387 */ /* 0x0003e20000100800 */
[----:B0-----:R-:W-:-:S03]  /*7600*/  LEA R2, P3, R12, R23, 0x1 ;  /* 0x000000170c027211 */ /* 0x001fc600078608ff */
[----:B------:R0:W-:Y:S01]  /*7610*/  STL [R1+0x1834], R3 ;  /* 0x0018340301007387 */ /* 0x0001e20000100800 */
[----:B-1----:R-:W-:-:S03]  /*7620*/  LEA R0, P4, R13, R23, 0x1 ;  /* 0x000000170d007211 */ /* 0x002fc600078808ff */
[----:B------:R1:W-:Y:S01]  /*7630*/  STL [R1+0x1838], R2 ;  /* 0x0018380201007387 */ /* 0x0003e20000100800 */
[----:B0-----:R-:W-:-:S03]  /*7640*/  LEA.HI.X.SX32 R3, R19, R4, 0x1, P5 ;  /* 0x0000000413037211 */ /* 0x001fc600028f0eff */
[----:B-1----:R-:W2:Y:S04]  /*7650*/  LDL.LU R2, [R1+0x48] ;  /* 0x0000480001027983 */ /* 0x002ea80000300800 */
[----:B------:R-:W-:Y:S04]  /*7660*/  STL [R1+0x183c], R0 ;  /* 0x00183c0001007387 */ /* 0x000fe80000100800 */
[----:B------:R0:W-:Y:S02]  /*7670*/  STL [R1+0x181c], R3 ;  /* 0x00181c0301007387 */ /* 0x0001e40000100800 */
[----:B0-----:R-:W-:-:S02]  /*7680*/  LEA.HI.X.SX32 R3, R8, R4, 0x1, P6 ;  /* 0x0000000408037211 */ /* 0x001fc400030f0eff */
[----:B------:R-:W2:Y:S01]  /*7690*/  LDL.LU R8, [R1+0x1c] ;  /* 0x00001c0001087983 */ /* 0x000ea20000300800 */
[----:B------:R-:W-:Y:S01]  /*76a0*/  IMAD R20, R20, c[0x0][0x190], RZ ;  /* 0x0000640014147a24 */ /* 0x000fe200078e02ff */
[-C--:B------:R-:W-:Y:S02]  /*76b0*/  LEA R0, P5, R14, R23.reuse, 0x1 ;  /* 0x000000170e007211 */ /* 0x080fe400078a08ff */
[-C--:B------:R-:W-:Y:S02]  /*76c0*/  LEA.HI.X.SX32 R19, R9, R4.reuse, 0x1, P0 ;  /* 0x0000000409137211 */ /* 0x080fe400000f0eff */
[----:B------:R-:W-:Y:S01]  /*76d0*/  LEA R28, P6, R20, R23, 0x1 ;  /* 0x00000017141c7211 */ /* 0x000fe200078c08ff */
[----:B------:R0:W-:Y:S04]  /*76e0*/  STL [R1+0x1820], R0 ;  /* 0x0018200001007387 */ /* 0x0001e80000100800 */
[----:B0-----:R-:W4:Y:S04]  /*76f0*/  LDL.LU R0, [R1+0x4c] ;  /* 0x00004c0001007983 */ /* 0x001f280000300800 */
[----:B------:R0:W-:Y:S04]  /*7700*/  STL [R1+0x1814], R3 ;  /* 0x0018140301007387 */ /* 0x0001e80000100800 */
[----:B0-----:R-:W4:Y:S04]  /*7710*/  LDL.LU R3, [R1+0x54] ;  /* 0x0000540001037983 */ /* 0x001f280000300800 */
[----:B------:R0:W-:Y:S04]  /*7720*/  STL [R1+0x1818], R28 ;  /* 0x0018181c01007387 */ /* 0x0001e80000100800 */
[----:B------:R1:W-:Y:S04]  /*7730*/  STL [R1+0x180c], R19 ;  /* 0x00180c1301007387 */ /* 0x0003e80000100800 */
[----:B0-----:R-:W4:Y:S01]  /*7740*/  LDL.LU R28, [R1+0x58] ;  /* 0x00005800011c7983 */ /* 0x001f220000300800 */
[----:B-1----:R-:W-:-:S02]  /*7750*/  LEA.HI.X.SX32 R19, R10, R4, 0x1, P1 ;  /* 0x000000040a137211 */ /* 0x002fc400008f0eff */
[----:B------:R-:W-:Y:S02]  /*7760*/  LEA.HI.X.SX32 R10, R11, R4, 0x1, P2 ;  /* 0x000000040b0a7211 */ /* 0x000fe400010f0eff */
[----:B--2---:R-:W-:-:S05]  /*7770*/  LEA R9, P0, R8, R23, 0x1 ;  /* 0x0000001708097211 */ /* 0x004fca00078008ff */
[----:B------:R3:W-:Y:S04]  /*7780*/  STL [R1+0x1810], R9 ;  /* 0x0018100901007387 */ /* 0x0007e80000100800 */
[----:B------:R0:W-:Y:S04]  /*7790*/  STL [R1+0x1804], R19 ;  /* 0x0018041301007387 */ /* 0x0001e80000100800 */
[----:B------:R-:W2:Y:S01]  /*77a0*/  LDL.LU R11, [R1+0x64] ;  /* 0x00006400010b7983 */ /* 0x000ea20000300800 */
[----:B---3--:R-:W-:-:S05]  /*77b0*/  LEA R9, P1, R16, R23, 0x1 ;  /* 0x0000001710097211 */ /* 0x008fca00078208ff */
[----:B------:R4:W-:Y:S01]  /*77c0*/  STL [R1+0x1808], R9 ;  /* 0x0018080901007387 */ /* 0x0009e20000100800 */
[----:B0-----:R-:W-:-:S03]  /*77d0*/  LEA.HI.X.SX32 R19, R12, R4, 0x1, P3 ;  /* 0x000000040c137211 */ /* 0x001fc600018f0eff */
[----:B------:R0:W-:Y:S01]  /*77e0*/  STL [R1+0x17fc], R10 ;  /* 0x0017fc0a01007387 */ /* 0x0001e20000100800 */
[----:B----4-:R-:W-:-:S03]  /*77f0*/  LEA R9, P2, R15, R23, 0x1 ;  /* 0x000000170f097211 */ /* 0x010fc600078408ff */
[----:B0-----:R-:W3:Y:S04]  /*7800*/  LDL.LU R10, [R1+0xa0] ;  /* 0x0000a000010a7983 */ /* 0x001ee80000300800 */
[----:B------:R-:W-:Y:S04]  /*7810*/  STL [R1+0x1800], R9 ;  /* 0x0018000901007387 */ /* 0x000fe80000100800 */
[----:B------:R-:W4:Y:S04]  /*7820*/  LDL.LU R12, [R1+0x5c] ;  /* 0x00005c00010c7983 */ /* 0x000f280000300800 */
[----:B------:R0:W-:Y:S02]  /*7830*/  STL [R1+0x17f4], R19 ;  /* 0x0017f41301007387 */ /* 0x0001e40000100800 */
[----:B0-----:R-:W-:-:S02]  /*7840*/  LEA.HI.X.SX32 R19, R13, R4, 0x1, P4 ;  /* 0x000000040d137211 */ /* 0x001fc400020f0eff */
[----:B------:R-:W2:Y:S01]  /*7850*/  LDL.LU R13, [R1+0x3c] ;  /* 0x00003c00010d7983 */ /* 0x000ea20000300800 */
[----:B------:R-:W-:-:S05]  /*7860*/  LEA R9, P3, R26, R23, 0x1 ;  /* 0x000000171a097211 */ /* 0x000fca00078608ff */
[----:B------:R-:W-:Y:S04]  /*7870*/  STL [R1+0x17f8], R9 ;  /* 0x0017f80901007387 */ /* 0x000fe80000100800 */
[----:B------:R0:W-:Y:S01]  /*7880*/  STL [R1+0x17ec], R19 ;  /* 0x0017ec1301007387 */ /* 0x0001e20000100800 */
[-C--:B------:R-:W-:Y:S02]  /*7890*/  LEA.HI.X.SX32 R20, R20, R4.reuse, 0x1, P6 ;  /* 0x0000000414147211 */ /* 0x080fe400030f0eff */
[----:B0-----:R-:W-:Y:S02]  /*78a0*/  LEA.HI.X.SX32 R19, R14, R4, 0x1, P5 ;  /* 0x000000040e137211 */ /* 0x001fe400028f0eff */
[-C--:B------:R-:W-:Y:S01]  /*78b0*/  LEA R14, P5, R27, R23.reuse, 0x1 ;  /* 0x000000171b0e7211 */ /* 0x080fe200078a08ff */
[----:B------:R-:W-:Y:S01]  /*78c0*/  IMAD R21, R21, c[0x0][0x190], RZ ;  /* 0x0000640015157a24 */ /* 0x000fe200078e02ff */
[----:B--2---:R-:W-:-:S05]  /*78d0*/  LEA R9, P4, R13, R23, 0x1 ;  /* 0x000000170d097211 */ /* 0x004fca00078808ff */
[----:B------:R0:W-:Y:S04]  /*78e0*/  STL [R1+0x17f0], R9 ;  /* 0x0017f00901007387 */ /* 0x0001e80000100800 */
[----:B0-----:R-:W2:Y:S04]  /*78f0*/  LDL.LU R9, [R1+0x9c] ;  /* 0x00009c0001097983 */ /* 0x001ea80000300800 */
[----:B------:R0:W-:Y:S04]  /*7900*/  STL [R1+0x17e4], R19 ;  /* 0x0017e41301007387 */ /* 0x0001e80000100800 */
[----:B0-----:R-:W2:Y:S04]  /*7910*/  LDL.LU R19, [R1+0x98] ;  /* 0x0000980001137983 */ /* 0x001ea80000300800 */
[----:B------:R0:W-:Y:S04]  /*7920*/  STL [R1+0x17e8], R14 ;  /* 0x0017e80e01007387 */ /* 0x0001e80000100800 */
[----:B------:R1:W-:Y:S01]  /*7930*/  STL [R1+0x165c], R20 ;  /* 0x00165c1401007387 */ /* 0x0003e20000100800 */
[----:B0-----:R-:W-:-:S02]  /*7940*/  LEA R14, P6, R29, R23, 0x1 ;  /* 0x000000171d0e7211 */ /* 0x001fc400078c08ff */
[----:B-1----:R-:W-:Y:S02]  /*7950*/  LEA.HI.X.SX32 R20, R8, R4, 0x1, P0 ;  /* 0x0000000408147211 */ /* 0x002fe400000f0eff */
[----:B------:R-:W2:Y:S04]  /*7960*/  LDL.LU R8, [R1+0x94] ;  /* 0x0000940001087983 */ /* 0x000ea80000300800 */
        /* <DEDUP_REMOVED lines=8> */
[-C--:B-1----:R-:W-:Y:S02]  /*79f0*/  LEA.HI.X.SX32 R20, R15, R4.reuse, 0x1, P2 ;  /* 0x000000040f147211 */ /* 0x082fe400010f0eff */
[----:B------:R-:W2:Y:S04]  /*7a00*/  LDL.LU R15, [R1+0x8c] ;  /* 0x00008c00010f7983 */ /* 0x000ea80000300800 */
[----:B------:R-:W-:Y:S04]  /*7a10*/  STL [R1+0x17cc], R14 ;  /* 0x0017cc0e01007387 */ /* 0x000fe80000100800 */
[----:B------:R0:W-:Y:S02]  /*7a20*/  STL [R1+0x17b0], R20 ;  /* 0x0017b01401007387 */ /* 0x0001e40000100800 */
[----:B0-----:R-:W-:-:S02]  /*7a30*/  LEA.HI.X.SX32 R20, R26, R4, 0x1, P3 ;  /* 0x000000041a147211 */ /* 0x001fc400018f0eff */
[----:B------:R-:W2:Y:S01]  /*7a40*/  LDL.LU R26, [R1+0x88] ;  /* 0x00008800011a7983 */ /* 0x000ea20000300800 */
[----:B------:R-:W-:-:S05]  /*7a50*/  LEA R14, P2, R0, R23, 0x1 ;  /* 0x00000017000e7211 */ /* 0x000fca00078408ff */
[----:B------:R0:W-:Y:S04]  /*7a60*/  STL [R1+0x17d0], R14 ;  /* 0x0017d00e01007387 */ /* 0x0001e80000100800 */
[----:B------:R1:W-:Y:S01]  /*7a70*/  STL [R1+0x17b4], R20 ;  /* 0x0017b41401007387 */ /* 0x0003e20000100800 */
[----:B0-----:R-:W-:Y:S02]  /*7a80*/  LEA R14, P3, R3, R23, 0x1 ;  /* 0x00000017030e7211 */ /* 0x001fe400078608ff */
[----:B-1----:R-:W-:-:S03]  /*7a90*/  LEA.HI.X.SX32 R20, R13, R4, 0x1, P4 ;  /* 0x000000040d147211 */ /* 0x002fc600020f0eff */
[----:B------:R0:W-:Y:S01]  /*7aa0*/  STL [R1+0x17d4], R14 ;  /* 0x0017d40e01007387 */ /* 0x0001e20000100800 */
[----:B------:R-:W-:-:S03]  /*7ab0*/  LEA.HI.X.SX32 R13, R27, R4, 0x1, P5 ;  /* 0x000000041b0d7211 */ /* 0x000fc600028f0eff */
[----:B------:R4:W-:Y:S04]  /*7ac0*/  STL [R1+0x17b8], R20 ;  /* 0x0017b81401007387 */ /* 0x0009e80000100800 */
[----:B------:R-:W2:Y:S01]  /*7ad0*/  LDL.LU R27, [R1+0x84] ;  /* 0x00008400011b7983 */ /* 0x000ea20000300800 */
[-C--:B0-----:R-:W-:Y:S02]  /*7ae0*/  LEA R14, P4, R28, R23.reuse, 0x1 ;  /* 0x000000171c0e7211 */ /* 0x081fe400078808ff */
[----:B----4-:R-:W-:-:S03]  /*7af0*/  LEA R20, P5, R12, R23, 0x1 ;  /* 0x000000170c147211 */ /* 0x010fc600078a08ff */
[----:B------:R0:W-:Y:S04]  /*7b00*/  STL [R1+0x17d8], R14 ;  /* 0x0017d80e01007387 */ /* 0x0001e80000100800 */
[----:B------:R1:W-:Y:S01]  /*7b10*/  STL [R1+0x17bc], R13 ;  /* 0x0017bc0d01007387 */ /* 0x0003e20000100800 */
[----:B0-----:R-:W-:-:S03]  /*7b20*/  LEA.HI.X.SX32 R14, R29, R4, 0x1, P6 ;  /* 0x000000041d0e7211 */ /* 0x001fc600030f0eff */
[----:B------:R0:W-:Y:S01]  /*7b30*/  STL [R1+0x17dc], R20 ;  /* 0x0017dc1401007387 */ /* 0x0001e20000100800 */
[----:B-1----:R-:W-:-:S03]  /*7b40*/  LEA R13, P6, R11, R23, 0x1 ;  /* 0x000000170b0d7211 */ /* 0x002fc600078c08ff */
[----:B------:R3:W-:Y:S01]  /*7b50*/  STL [R1+0x17c0], R14 ;  /* 0x0017c00e01007387 */ /* 0x0007e20000100800 */
[----:B------:R-:W-:Y:S01]  /*7b60*/  IMAD R22, R22, c[0x0][0x190], RZ ;  /* 0x0000640016167a24 */ /* 0x000fe200078e02ff */
[----:B0-----:R-:W-:Y:S02]  /*7b70*/  LEA.HI.X.SX32 R20, R21, R4, 0x1, P0 ;  /* 0x0000000415147211 */ /* 0x001fe400000f0eff */
[----:B------:R0:W-:Y:S01]  /*7b80*/  STL [R1+0x17e0], R13 ;  /* 0x0017e00d01007387 */ /* 0x0001e20000100800 */
[----:B---3--:R-:W-:-:S03]  /*7b90*/  LEA R14, P0, R10, R23, 0x1 ;  /* 0x000000170a0e7211 */ /* 0x008fc600078008ff */
[----:B------:R-:W-:Y:S04]  /*7ba0*/  STL [R1+0x1668], R20 ;  /* 0x0016681401007387 */ /* 0x000fe80000100800 */
[----:B------:R-:W-:Y:S01]  /*7bb0*/  STL [R1+0x1790], R14 ;  /* 0x0017900e01007387 */ /* 0x000fe20000100800 */
[----:B0-----:R-:W-:-:S03]  /*7bc0*/  LEA.HI.X.SX32 R13, R2, R4, 0x1, P1 ;  /* 0x00000004020d7211 */ /* 0x001fc600008f0eff */
[----:B------:R-:W3:Y:S01]  /*7bd0*/  LDL.LU R29, [R1+0x80] ;  /* 0x00008000011d7983 */ /* 0x000ee20000300800 */
[----:B------:R-:W-:-:S03]  /*7be0*/  LEA R2, P1, R22, R23, 0x1 ;  /* 0x0000001716027211 */ /* 0x000fc600078208ff */
[----:B------:R0:W-:Y:S04]  /*7bf0*/  STL [R1+0x166c], R13 ;  /* 0x00166c0d01007387 */ /* 0x0001e80000100800 */
[----:B------:R1:W-:Y:S01]  /*7c00*/  STL [R1+0x1794], R2 ;  /* 0x0017940201007387 */ /* 0x0003e20000100800 */
[----:B0-----:R-:W-:-:S03]  /*7c10*/  LEA.HI.X.SX32 R13, R0, R4, 0x1, P2 ;  /* 0x00000004000d7211 */ /* 0x001fc600010f0eff */
[----:B-1----:R-:W4:Y:S04]  /*7c20*/  LDL.LU R2, [R1+0x7c] ;  /* 0x00007c0001027983 */ /* 0x002f280000300800 */
[----:B------:R0:W-:Y:S01]  /*7c30*/  STL [R1+0x1778], R13 ;  /* 0x0017780d01007387 */ /* 0x0001e20000100800 */
[-C--:B------:R-:W-:Y:S02]  /*7c40*/  LEA.HI.X.SX32 R14, R28, R4.reuse, 0x1, P4 ;  /* 0x000000041c0e7211 */ /* 0x080fe400020f0eff */
[-C--:B0-----:R-:W-:Y:S02]  /*7c50*/  LEA.HI.X.SX32 R13, R3, R4.reuse, 0x1, P3 ;  /* 0x00000004030d7211 */ /* 0x081fe400018f0eff */
[-C--:B------:R-:W-:Y:S02]  /*7c60*/  LEA.HI.X.SX32 R12, R12, R4.reuse, 0x1, P5 ;  /* 0x000000040c0c7211 */ /* 0x080fe400028f0eff */
[----:B------:R-:W-:-:S02]  /*7c70*/  LEA.HI.X.SX32 R10, R10, R4, 0x1, P0 ;  /* 0x000000040a0a7211 */ /* 0x000fc400000f0eff */
[----:B--2---:R-:W-:-:S05]  /*7c80*/  LEA R0, P2, R9, R23, 0x1 ;  /* 0x0000001709007211 */ /* 0x004fca00078408ff */
[----:B------:R0:W-:Y:S01]  /*7c90*/  STL [R1+0x1798], R0 ;  /* 0x0017980001007387 */ /* 0x0001e20000100800 */
[----:B------:R-:W-:-:S03]  /*7ca0*/  LEA R3, P3, R19, R23, 0x1 ;  /* 0x0000001713037211 */ /* 0x000fc600078608ff */
[----:B0-----:R-:W2:Y:S04]  /*7cb0*/  LDL.LU R0, [R1+0x78] ;  /* 0x0000780001007983 */ /* 0x001ea80000300800 */
[----:B------:R-:W-:Y:S04]  /*7cc0*/  STL [R1+0x177c], R13 ;  /* 0x00177c0d01007387 */ /* 0x000fe80000100800 */
[----:B------:R0:W-:Y:S04]  /*7cd0*/  STL [R1+0x179c], R3 ;  /* 0x00179c0301007387 */ /* 0x0001e80000100800 */
[----:B0-----:R-:W2:Y:S01]  /*7ce0*/  LDL.LU R3, [R1+0x74] ;  /* 0x0000740001037983 */ /* 0x001ea20000300800 */
[----:B------:R-:W-:-:S03]  /*7cf0*/  LEA R13, P4, R8, R23, 0x1 ;  /* 0x00000017080d7211 */ /* 0x000fc600078808ff */
[----:B------:R-:W-:Y:S04]  /*7d00*/  STL [R1+0x1780], R14 ;  /* 0x0017800e01007387 */ /* 0x000fe80000100800 */
[----:B------:R-:W2:Y:S04]  /*7d10*/  LDL.LU R28, [R1+0x70] ;  /* 0x00007000011c7983 */ /* 0x000ea80000300800 */
[----:B------:R0:W-:Y:S04]  /*7d20*/  STL [R1+0x17a0], R13 ;  /* 0x0017a00d01007387 */ /* 0x0001e80000100800 */
[----:B------:R-:W2:Y:S04]  /*7d30*/  LDL.LU R21, [R1+0x68] ;  /* 0x0000680001157983 */ /* 0x000ea80000300800 */
[----:B------:R1:W-:Y:S01]  /*7d40*/  STL [R1+0x1784], R12 ;  /* 0x0017840c01007387 */ /* 0x0003e20000100800 */
[----:B0-----:R-:W-:-:S02]  /*7d50*/  LEA R13, P5, R16, R23, 0x1 ;  /* 0x00000017100d7211 */ /* 0x001fc400078a08ff */
[----:B-1----:R-:W-:-:S03]  /*7d60*/  LEA.HI.X.SX32 R12, R11, R4, 0x1, P6 ;  /* 0x000000040b0c7211 */ /* 0x002fc600030f0eff */
[----:B------:R-:W-:Y:S04]  /*7d70*/  STL [R1+0x17a4], R13 ;  /* 0x0017a40d01007387 */ /* 0x000fe80000100800 */
[----:B------:R-:W-:Y:S04]  /*7d80*/  STL [R1+0x1788], R12 ;  /* 0x0017880c01007387 */ /* 0x000fe80000100800 */
[----:B------:R-:W2:Y:S01]  /*7d90*/  LDL.LU R20, [R1+0x60] ;  /* 0x0000600001147983 */ /* 0x000ea20000300800 */
[----:B------:R-:W-:-:S05]  /*7da0*/  LEA R11, P6, R15, R23, 0x1 ;  /* 0x000000170f0b7211 */ /* 0x000fca00078c08ff */
[----:B------:R0:W-:Y:S04]  /*7db0*/  STL [R1+0x17a8], R11 ;  /* 0x0017a80b01007387 */ /* 0x0001e80000100800 */
[----:B------:R1:W-:Y:S04]  /*7dc0*/  STL [R1+0x178c], R10 ;  /* 0x00178c0a01007387 */ /* 0x0003e80000100800 */
[----:B------:R-:W2:Y:S01]  /*7dd0*/  LDL.LU R14, [R1+0x50] ;  /* 0x00005000010e7983 */ /* 0x000ea20000300800 */
[----:B0-----:R-:W-:Y:S02]  /*7de0*/  LEA R11, P0, R26, R23, 0x1 ;  /* 0x000000171a0b7211 */ /* 0x001fe400078008ff */
[----:B-1----:R-:W-:-:S03]  /*7df0*/  LEA.HI.X.SX32 R10, R22, R4, 0x1, P1 ;  /* 0x00000004160a7211 */ /* 0x002fc600008f0eff */
[----:B------:R-:W-:Y:S04]  /*7e00*/  STL [R1+0x17ac], R11 ;  /* 0x0017ac0b01007387 */ /* 0x000fe80000100800 */
[----:B------:R-:W2:Y:S04]  /*7e10*/  LDL.LU R22, [R1+0x6c] ;  /* 0x00006c0001167983 */ /* 0x000ea80000300800 */
[----:B------:R-:W2:Y:S01]  /*7e20*/  LDL.LU R13, [R1+0x34] ;  /* 0x00003400010d7983 */ /* 0x000ea20000300800 */
[----:B------:R-:W-:-:S03]  /*7e30*/  IMAD R24, R24, c[0x0][0x190], RZ ;  /* 0x0000640018187a24 */ /* 0x000fc600078e02ff */
[----:B------:R0:W-:Y:S04]  /*7e40*/  STL [R1+0x1670], R10 ;  /* 0x0016700a01007387 */ /* 0x0001e80000100800 */
[----:B------:R-:W2:Y:S01]  /*7e50*/  LDL.LU R12, [R1+0x30] ;  /* 0x00003000010c7983 */ /* 0x000ea20000300800 */
[----:B0-----:R-:W-:Y:S02]  /*7e60*/  LEA.HI.X.SX32 R10, R9, R4, 0x1, P2 ;  /* 0x00000004090a7211 */ /* 0x001fe400010f0eff */
[-C--:B------:R-:W-:Y:S02]  /*7e70*/  LEA R11, P1, R27, R23.reuse, 0x1 ;  /* 0x000000171b0b7211 */ /* 0x080fe400078208ff */
[----:B------:R-:W-:-:S03]  /*7e80*/  LEA R9, P2, R24, R23, 0x1 ;  /* 0x0000001718097211 */ /* 0x000fc600078408ff */
[----:B------:R0:W-:Y:S04]  /*7e90*/  STL [R1+0x1758], R11 ;  /* 0x0017580b01007387 */ /* 0x0001e80000100800 */
[----:B0-----:R-:W2:Y:S04]  /*7ea0*/  LDL.LU R11, [R1+0x2c] ;  /* 0x00002c00010b7983 */ /* 0x001ea80000300800 */
[----:B------:R0:W-:Y:S04]  /*7eb0*/  STL [R1+0x1674], R10 ;  /* 0x0016740a01007387 */ /* 0x0001e80000100800 */
[----:B0-----:R-:W2:Y:S04]  /*7ec0*/  LDL.LU R10, [R1+0x28] ;  /* 0x00002800010a7983 */ /* 0x001ea80000300800 */
[----:B------:R0:W-:Y:S02]  /*7ed0*/  STL [R1+0x175c], R9 ;  /* 0x00175c0901007387 */ /* 0x0001e40000100800 */
[----:B0-----:R-:W-:-:S02]  /*7ee0*/  LEA.HI.X.SX32 R9, R19, R4, 0x1, P3 ;  /* 0x0000000413097211 */ /* 0x001fc400018f0eff */
[----:B------:R-:W2:Y:S04]  /*7ef0*/  LDL.LU R19, [R1+0x18] ;  /* 0x0000180001137983 */ /* 0x000ea80000300800 */
[----:B------:R3:W-:Y:S02]  /*7f00*/  STL [R1+0x1740], R9 ;  /* 0x0017400901007387 */ /* 0x0007e40000100800 */
[----:B---3--:R-:W-:-:S05]  /*7f10*/  LEA R9, P3, R29, R23, 0x1 ;  /* 0x000000171d097211 */ /* 0x008fca00078608ff */
[----:B------:R0:W-:Y:S01]  /*7f20*/  STL [R1+0x1760], R9 ;  /* 0x0017600901007387 */ /* 0x0001e20000100800 */
[-C--:B------:R-:W-:Y:S02]  /*7f30*/  LEA.HI.X.SX32 R16, R16, R4.reuse, 0x1, P5 ;  /* 0x0000000410107211 */ /* 0x080fe400028f0eff */
[----:B0-----:R-:W-:Y:S02]  /*7f40*/  LEA.HI.X.SX32 R9, R8, R4, 0x1, P4 ;  /* 0x0000000408097211 */ /* 0x001fe400020f0eff */
[----:B----4-:R-:W-:-:S03]  /*7f50*/  LEA R8, P4, R2, R23, 0x1 ;  /* 0x0000001702087211 */ /* 0x010fc600078808ff */
[----:B------:R0:W-:Y:S01]  /*7f60*/  STL [R1+0x1744], R9 ;  /* 0x0017440901007387 */ /* 0x0001e20000100800 */
[----:B------:R-:W-:-:S03]  /*7f70*/  LEA.HI.X.SX32 R15, R15, R4, 0x1, P6 ;  /* 0x000000040f0f7211 */ /* 0x000fc600030f0eff */
[----:B0-----:R-:W3:Y:S04]  /*7f80*/  LDL.LU R9, [R1+0x14] ;  /* 0x0000140001097983 */ /* 0x001ee80000300800 */
[----:B------:R0:W-:Y:S04]  /*7f90*/  STL [R1+0x1764], R8 ;  /* 0x0017640801007387 */ /* 0x0001e80000100800 */
[----:B0-----:R-:W4:Y:S04]  /*7fa0*/  LDL.LU R8, [R1+0x10] ;  /* 0x0000100001087983 */ /* 0x001f280000300800 */
[----:B------:R2:W-:Y:S01]  /*7fb0*/  STL [R1+0x1748], R16 ;  /* 0x0017481001007387 */ /* 0x0005e20000100800 */
[----:B------:R-:W-:-:S02]  /*7fc0*/  LEA.HI.X.SX32 R26, R26, R4, 0x1, P0 ;  /* 0x000000041a1a7211 */ /* 0x000fc400000f0eff */
[-C--:B------:R-:W-:Y:S02]  /*7fd0*/  LEA.HI.X.SX32 R27, R27, R4.reuse, 0x1, P1 ;  /* 0x000000041b1b7211 */ /* 0x080fe400008f0eff */
[----:B------:R-:W-:Y:S01]  /*7fe0*/  LEA.HI.X.SX32 R24, R24, R4, 0x1, P2 ;  /* 0x0000000418187211 */ /* 0x000fe200010f0eff */
[----:B------:R-:W-:Y:S01]  /*7ff0*/  IMAD R25, R25, c[0x0][0x190], RZ ;  /* 0x0000640019197a24 */ /* 0x000fe200078e02ff */
[----:B--2---:R-:W-:-:S05]  /*8000*/  LEA R16, P5, R0, R23, 0x1 ;  /* 0x0000001700107211 */ /* 0x004fca00078a08ff */
[----:B------:R0:W-:Y:S04]  /*8010*/  STL [R1+0x1768], R16 ;  /* 0x0017681001007387 */ /* 0x0001e80000100800 */
[----:B0-----:R-:W2:Y:S04]  /*8020*/  LDL.LU R16, [R1+0x18a0] ;  /* 0x0018a00001107983 */ /* 0x001ea80000300800 */
[----:B------:R0:W-:Y:S02]  /*8030*/  STL [R1+0x174c], R15 ;  /* 0x00174c0f01007387 */ /* 0x0001e40000100800 */
[----:B0-----:R-:W-:-:S05]  /*8040*/  LEA R15, P6, R3, R23, 0x1 ;  /* 0x00000017030f7211 */ /* 0x001fca00078c08ff */
        /* <DEDUP_REMOVED lines=12> */
[----:B------:R0:W-:Y:S02]  /*8110*/  STL [R1+0x1698], R24 ;  /* 0x0016981801007387 */ /* 0x0001e40000100800 */
[----:B0-----:R-:W-:Y:S02]  /*8120*/  LEA.HI.X.SX32 R24, R29, R4, 0x1, P3 ;  /* 0x000000041d187211 */ /* 0x001fe400018f0eff */
[----:B------:R-:W2:Y:S04]  /*8130*/  LDL.LU R29, [R1+0x1890] ;  /* 0x00189000011d7983 */ /* 0x000ea80000300800 */
        /* <DEDUP_REMOVED lines=22> */
[----:B------:R0:W-:Y:S01]  /*82a0*/  STL [R1+0x16c0], R24 ;  /* 0x0016c01801007387 */ /* 0x0001e20000100800 */
[----:B------:R-:W-:Y:S01]  /*82b0*/  IMAD R6, R6, c[0x0][0x190], RZ ;  /* 0x0000640006067a24 */ /* 0x000fe200078e02ff */
[----:B0-----:R-:W-:Y:S02]  /*82c0*/  LEA.HI.X.SX32 R24, R22, R4, 0x1, P1 ;  /* 0x0000000416187211 */ /* 0x001fe400008f0eff */
[----:B------:R-:W-:-:S03]  /*82d0*/  LEA R22, P1, R11, R23, 0x1 ;  /* 0x000000170b167211 */ /* 0x000fc600078208ff */
[----:B------:R0:W-:Y:S04]  /*82e0*/  STL [R1+0x1690], R24 ;  /* 0x0016901801007387 */ /* 0x0001e80000100800 */
[----:B------:R1:W-:Y:S01]  /*82f0*/  STL [R1+0x16c8], R22 ;  /* 0x0016c81601007387 */ /* 0x0003e20000100800 */
[-C--:B0-----:R-:W-:Y:S02]  /*8300*/  LEA.HI.X.SX32 R24, R21, R4.reuse, 0x1, P2 ;  /* 0x0000000415187211 */ /* 0x081fe400010f0eff */
[----:B------:R-:W-:Y:S02]  /*8310*/  LEA.HI.X.SX32 R21, R25, R4, 0x1, P3 ;  /* 0x0000000419157211 */ /* 0x000fe400018f0eff */
[-C--:B-1----:R-:W-:Y:S01]  /*8320*/  LEA R22, P2, R10, R23.reuse, 0x1 ;  /* 0x000000170a167211 */ /* 0x082fe200078408ff */
[----:B------:R0:W-:Y:S04]  /*8330*/  STL [R1+0x1694], R24 ;  /* 0x0016941801007387 */ /* 0x0001e80000100800 */
[----:B------:R1:W-:Y:S04]  /*8340*/  STL [R1+0x16d0], R22 ;  /* 0x0016d01601007387 */ /* 0x0003e80000100800 */
[----:B------:R3:W-:Y:S01]  /*8350*/  STL [R1+0x169c], R21 ;  /* 0x00169c1501007387 */ /* 0x0007e20000100800 */
[----:B0-----:R-:W-:-:S02]  /*8360*/  LEA R24, P3, R19, R23, 0x1 ;  /* 0x0000001713187211 */ /* 0x001fc400078608ff */
[-C--:B-1----:R-:W-:Y:S02]  /*8370*/  LEA.HI.X.SX32 R22, R20, R4.reuse, 0x1, P4 ;  /* 0x0000000414167211 */ /* 0x082fe400020f0eff */
[-C--:B------:R-:W-:Y:S02]  /*8380*/  LEA.HI.X.SX32 R20, R14, R4.reuse, 0x1, P5 ;  /* 0x000000040e147211 */ /* 0x080fe400028f0eff */
[-C--:B---3--:R-:W-:Y:S01]  /*8390*/  LEA R21, P4, R6, R23.reuse, 0x1 ;  /* 0x0000001706157211 */ /* 0x088fe200078808ff */
[----:B------:R-:W-:Y:S01]  /*83a0*/  STL [R1+0x16d8], R24 ;  /* 0x0016d81801007387 */ /* 0x000fe20000100800 */
[-C--:B------:R-:W-:Y:S02]  /*83b0*/  LEA R14, P5, R9, R23.reuse, 0x1 ;  /* 0x00000017090e7211 */ /* 0x080fe400078a08ff */
[----:B------:R-:W-:Y:S01]  /*83c0*/  LEA.HI.X.SX32 R13, R13, R4, 0x1, P6 ;  /* 0x000000040d0d7211 */ /* 0x000fe200030f0eff */
[----:B------:R-:W-:Y:S04]  /*83d0*/  STL [R1+0x16a4], R22 ;  /* 0x0016a41601007387 */ /* 0x000fe80000100800 */
[----:B------:R-:W-:Y:S04]  /*83e0*/  STL [R1+0x16e0], R21 ;  /* 0x0016e01501007387 */ /* 0x000fe80000100800 */
[----:B------:R4:W-:Y:S04]  /*83f0*/  STL [R1+0x16ac], R20 ;  /* 0x0016ac1401007387 */ /* 0x0009e80000100800 */
[----:B------:R0:W-:Y:S04]  /*8400*/  STL [R1+0x16e8], R14 ;  /* 0x0016e80e01007387 */ /* 0x0001e80000100800 */
[----:B------:R1:W-:Y:S01]  /*8410*/  STL [R1+0x16b4], R13 ;  /* 0x0016b40d01007387 */ /* 0x0003e20000100800 */
[----:B----4-:R-:W-:-:S02]  /*8420*/  LEA R20, P6, R8, R23, 0x1 ;  /* 0x0000001708147211 */ /* 0x010fc400078c08ff */
[-C--:B0-----:R-:W-:Y:S02]  /*8430*/  LEA.HI.X.SX32 R14, R12, R4.reuse, 0x1, P0 ;  /* 0x000000040c0e7211 */ /* 0x081fe400000f0eff */
[-C--:B------:R-:W-:Y:S01]  /*8440*/  LEA.HI.X.SX32 R12, R11, R4.reuse, 0x1, P1 ;  /* 0x000000040b0c7211 */ /* 0x080fe200008f0eff */
[----:B------:R-:W-:Y:S01]  /*8450*/  STL [R1+0x16f0], R20 ;  /* 0x0016f01401007387 */ /* 0x000fe20000100800 */
[----:B------:R-:W-:-:S03]  /*8460*/  LEA.HI.X.SX32 R10, R10, R4, 0x1, P2 ;  /* 0x000000040a0a7211 */ /* 0x000fc600010f0eff */
[----:B------:R-:W-:Y:S01]  /*8470*/  STL [R1+0x16bc], R14 ;  /* 0x0016bc0e01007387 */ /* 0x000fe20000100800 */
[----:B------:R-:W-:Y:S01]  /*8480*/  IMAD R7, R7, c[0x0][0x190], RZ ;  /* 0x0000640007077a24 */ /* 0x000fe200078e02ff */
[----:B------:R-:W-:Y:S02]  /*8490*/  LEA.HI.X.SX32 R8, R8, R4, 0x1, P6 ;  /* 0x0000000408087211 */ /* 0x000fe400030f0eff */
[-C--:B--2---:R-:W-:Y:S02]  /*84a0*/  LEA R11, P1, R3, R23.reuse, 0x1 ;  /* 0x00000017030b7211 */ /* 0x084fe400078208ff */
[----:B-1----:R-:W-:-:S05]  /*84b0*/  LEA R13, P0, R28, R23, 0x1 ;  /* 0x000000171c0d7211 */ /* 0x002fca00078008ff */
[----:B------:R-:W-:Y:S04]  /*84c0*/  STL [R1+0x16f8], R13 ;  /* 0x0016f80d01007387 */ /* 0x000fe80000100800 */
[----:B------:R0:W-:Y:S04]  /*84d0*/  STL [R1+0x16c4], R12 ;  /* 0x0016c40c01007387 */ /* 0x0001e80000100800 */
[----:B------:R1:W-:Y:S04]  /*84e0*/  STL [R1+0x1700], R11 ;  /* 0x0017000b01007387 */ /* 0x0003e80000100800 */
[----:B------:R2:W-:Y:S01]  /*84f0*/  STL [R1+0x16cc], R10 ;  /* 0x0016cc0a01007387 */ /* 0x0005e20000100800 */
[----:B0-----:R-:W-:-:S02]  /*8500*/  LEA R12, P2, R0, R23, 0x1 ;  /* 0x00000017000c7211 */ /* 0x001fc400078408ff */
[----:B-1----:R-:W-:-:S03]  /*8510*/  LEA.HI.X.SX32 R11, R19, R4, 0x1, P3 ;  /* 0x00000004130b7211 */ /* 0x002fc600018f0eff */
[----:B------:R-:W-:Y:S01]  /*8520*/  STL [R1+0x1708], R12 ;  /* 0x0017080c01007387 */ /* 0x000fe20000100800 */
[----:B--2---:R-:W-:-:S03]  /*8530*/  LEA R10, P3, R2, R23, 0x1 ;  /* 0x00000017020a7211 */ /* 0x004fc600078608ff */
[----:B------:R-:W2:Y:S04]  /*8540*/  LDL.LU R19, [R1+0xec] ;  /* 0x0000ec0001137983 */ /* 0x000ea80000300800 */
[----:B------:R0:W-:Y:S04]  /*8550*/  STL [R1+0x16d4], R11 ;  /* 0x0016d40b01007387 */ /* 0x0001e80000100800 */
[----:B------:R1:W-:Y:S01]  /*8560*/  STL [R1+0x1710], R10 ;  /* 0x0017100a01007387 */ /* 0x0003e20000100800 */
[-C--:B0-----:R-:W-:Y:S02]  /*8570*/  LEA.HI.X.SX32 R11, R6, R4.reuse, 0x1, P4 ;  /* 0x00000004060b7211 */ /* 0x081fe400020f0eff */
[----:B------:R-:W-:-:S02]  /*8580*/  LEA.HI.X.SX32 R6, R9, R4, 0x1, P5 ;  /* 0x0000000409067211 */ /* 0x000fc400028f0eff */
[-C--:B-1----:R-:W-:Y:S01]  /*8590*/  LEA R10, P4, R29, R23.reuse, 0x1 ;  /* 0x000000171d0a7211 */ /* 0x082fe200078808ff */
[----:B------:R-:W-:Y:S01]  /*85a0*/  STL [R1+0x16dc], R11 ;  /* 0x0016dc0b01007387 */ /* 0x000fe20000100800 */
[----:B------:R-:W-:-:S03]  /*85b0*/  LEA R9, P5, R7, R23, 0x1 ;  /* 0x0000001707097211 */ /* 0x000fc600078a08ff */
[----:B------:R-:W-:Y:S04]  /*85c0*/  STL [R1+0x1718], R10 ;  /* 0x0017180a01007387 */ /* 0x000fe80000100800 */
[----:B------:R0:W-:Y:S04]  /*85d0*/  STL [R1+0x16e4], R6 ;  /* 0x0016e40601007387 */ /* 0x0001e80000100800 */
[----:B------:R1:W-:Y:S01]  /*85e0*/  STL [R1+0x1720], R9 ;  /* 0x0017200901007387 */ /* 0x0003e20000100800 */
[----:B0-----:R-:W-:-:S03]  /*85f0*/  LEA R6, P6, R27, R23, 0x1 ;  /* 0x000000171b067211 */ /* 0x001fc600078c08ff */
[----:B------:R0:W-:Y:S01]  /*8600*/  STL [R1+0x16ec], R8 ;  /* 0x0016ec0801007387 */ /* 0x0001e20000100800 */
[----:B-1----:R-:W-:-:S03]  /*8610*/  LEA.HI.X.SX32 R9, R28, R4, 0x1, P0 ;  /* 0x000000041c097211 */ /* 0x002fc600000f0eff */
[----:B------:R-:W3:Y:S04]  /*8620*/  LDL.LU R28, [R1+0x187c] ;  /* 0x00187c00011c7983 */ /* 0x000ee80000300800 */
[----:B------:R1:W-:Y:S01]  /*8630*/  STL [R1+0x1728], R6 ;  /* 0x0017280601007387 */ /* 0x0003e20000100800 */
[----:B0-----:R-:W-:-:S03]  /*8640*/  LEA.HI.X.SX32 R8, R3, R4, 0x1, P1 ;  /* 0x0000000403087211 */ /* 0x001fc600008f0eff */
[----:B------:R0:W-:Y:S04]  /*8650*/  STL [R1+0x16f4], R9 ;  /* 0x0016f40901007387 */ /* 0x0001e80000100800 */
[----:B------:R-:W4:Y:S01]  /*8660*/  LDL.LU R3, [R1+0x1878] ;  /* 0x0018780001037983 */ /* 0x000f220000300800 */
[----:B-1----:R-:W-:Y:S02]  /*8670*/  LEA R6, P0, R26, R23, 0x1 ;  /* 0x000000171a067211 */ /* 0x002fe400078008ff */
[----:B0-----:R-:W-:-:S03]  /*8680*/  LEA.HI.X.SX32 R9, R0, R4, 0x1, P2 ;  /* 0x0000000400097211 */ /* 0x001fc600010f0eff */
[----:B------:R0:W-:Y:S04]  /*8690*/  STL [R1+0x172c], R6 ;  /* 0x00172c0601007387 */ /* 0x0001e80000100800 */
[----:B------:R1:W-:Y:S04]  /*86a0*/  STL [R1+0x16fc], R8 ;  /* 0x0016fc0801007387 */ /* 0x0003e80000100800 */
[----:B------:R-:W2:Y:S01]  /*86b0*/  LDL.LU R0, [R1+0x1874] ;  /* 0x0018740001007983 */ /* 0x000ea20000300800 */
[----:B0-----:R-:W-:Y:S02]  /*86c0*/  LEA R6, P1, R15, R23, 0x1 ;  /* 0x000000170f067211 */ /* 0x001fe400078208ff */
[----:B-1----:R-:W-:-:S03]  /*86d0*/  LEA.HI.X.SX32 R8, R2, R4, 0x1, P3 ;  /* 0x0000000402087211 */ /* 0x002fc600018f0eff */
[----:B------:R0:W-:Y:S04]  /*86e0*/  STL [R1+0x1730], R6 ;  /* 0x0017300601007387 */ /* 0x0001e80000100800 */
[----:B------:R1:W-:Y:S04]  /*86f0*/  STL [R1+0x1704], R9 ;  /* 0x0017040901007387 */ /* 0x0003e80000100800 */
[----:B------:R-:W2:Y:S01]  /*8700*/  LDL.LU R2, [R1+0x1870] ;  /* 0x0018700001027983 */ /* 0x000ea20000300800 */
[----:B------:R-:W-:Y:S01]  /*8710*/  IMAD R17, R17, c[0x0][0x190], RZ ;  /* 0x0000640011117a24 */ /* 0x000fe200078e02ff */
[----:B0-----:R-:W-:Y:S01]  /*8720*/  LEA R6, P2, R16, R23, 0x1 ;  /* 0x0000001710067211 */ /* 0x001fe200078408ff */
[----:B------:R-:W-:-:S04]  /*8730*/  IMAD R18, R18, c[0x0][0x190], RZ ;  /* 0x0000640012127a24 */ /* 0x000fc800078e02ff */
[----:B------:R0:W-:Y:S01]  /*8740*/  STL [R1+0x1734], R6 ;  /* 0x0017340601007387 */ /* 0x0001e20000100800 */
[----:B-1----:R-:W-:-:S03]  /*8750*/  LEA.HI.X.SX32 R9, R29, R4, 0x1, P4 ;  /* 0x000000041d097211 */ /* 0x002fc600020f0eff */
[----:B------:R1:W-:Y:S01]  /*8760*/  STL [R1+0x170c], R8 ;  /* 0x00170c0801007387 */ /* 0x0003e20000100800 */
[-C--:B0-----:R-:W-:Y:S01]  /*8770*/  LEA R6, P3, R17, R23.reuse, 0x1 ;  /* 0x0000001711067211 */ /* 0x081fe200078608ff */
[----:B------:R-:W-:Y:S01]  /*8780*/  IMAD R5, R5, c[0x0][0x190], RZ ;  /* 0x0000640005057a24 */ /* 0x000fe200078e02ff */
[----:B-1----:R-:W-:-:S03]  /*8790*/  LEA R8, P4, R18, R23, 0x1 ;  /* 0x0000001712087211 */ /* 0x002fc600078808ff */
[----:B------:R0:W-:Y:S04]  /*87a0*/  STL [R1+0x1738], R6 ;  /* 0x0017380601007387 */ /* 0x0001e80000100800 */
[----:B------:R-:W-:Y:S04]  /*87b0*/  STL [R1+0x1714], R9 ;  /* 0x0017140901007387 */ /* 0x000fe80000100800 */
[----:B------:R1:W-:Y:S01]  /*87c0*/  STL [R1+0x173c], R8 ;  /* 0x00173c0801007387 */ /* 0x0003e20000100800 */
[----:B0-----:R-:W-:-:S05]  /*87d0*/  LEA.HI.X.SX32 R6, R7, R4, 0x1, P5 ;  /* 0x0000000407067211 */ /* 0x001fca00028f0eff */
[----:B------:R0:W-:Y:S01]  /*87e0*/  STL [R1+0x171c], R6 ;  /* 0x00171c0601007387 */ /* 0x0001e20000100800 */
[----:B-1----:R-:W-:Y:S02]  /*87f0*/  LEA.HI.X.SX32 R8, R27, R4, 0x1, P6 ;  /* 0x000000041b087211 */ /* 0x002fe400030f0eff */
[----:B------:R-:W-:-:S03]  /*8800*/  LEA R7, P6, R5, R23, 0x1 ;  /* 0x0000001705077211 */ /* 0x000fc600078c08ff */
[----:B------:R1:W-:Y:S01]  /*8810*/  STL [R1+0x1724], R8 ;  /* 0x0017240801007387 */ /* 0x0003e20000100800 */
[----:B0-----:R-:W-:-:S03]  /*8820*/  LEA.HI.X.SX32 R6, R26, R4, 0x1, P0 ;  /* 0x000000041a067211 */ /* 0x001fc600000f0eff */
[----:B------:R0:W-:Y:S04]  /*8830*/  STL [R1+0x1658], R7 ;  /* 0x0016580701007387 */ /* 0x0001e80000100800 */
[----:B------:R0:W-:Y:S01]  /*8840*/  STL [R1+0x1644], R6 ;  /* 0x0016440601007387 */ /* 0x0001e20000100800 */
[-C--:B-1----:R-:W-:Y:S02]  /*8850*/  LEA.HI.X.SX32 R8, R15, R4.reuse, 0x1, P1 ;  /* 0x000000040f087211 */ /* 0x082fe400008f0eff */
[-C--:B0-----:R-:W-:Y:S02]  /*8860*/  LEA.HI.X.SX32 R7, R16, R4.reuse, 0x1, P2 ;  /* 0x0000000410077211 */ /* 0x081fe400010f0eff */
[-C--:B------:R-:W-:Y:S02]  /*8870*/  LEA.HI.X.SX32 R6, R17, R4.reuse, 0x1, P3 ;  /* 0x0000000411067211 */ /* 0x080fe400018f0eff */
[----:B------:R-:W-:Y:S01]  /*8880*/  LEA.HI.X.SX32 R5, R5, R4, 0x1, P6 ;  /* 0x0000000405057211 */ /* 0x000fe200030f0eff */
[----:B------:R-:W-:-:S06]  /*8890*/  UIMAD UR7, UR4, 0x1e, URZ ;  /* 0x0000001e040778a4 */ /* 0x000fcc000f8e023f */
[----:B------:R-:W-:Y:S01]  /*88a0*/  IMAD.U32 R11, RZ, RZ, UR7 ;  /* 0x00000007ff0b7e24 */ /* 0x000fe2000f8e00ff */
[----:B------:R-:W-:-:S06]  /*88b0*/  UIMAD UR7, UR4, 0x1d, URZ ;  /* 0x0000001d040778a4 */ /* 0x000fcc000f8e023f */
[----:B------:R-:W-:Y:S01]  /*88c0*/  IMAD.U32 R10, RZ, RZ, UR7 ;  /* 0x00000007ff0a7e24 */ /* 0x000fe2000f8e00ff */
[----:B------:R-:W-:Y:S01]  /*88d0*/  UIMAD UR7, UR4, 0x1c, URZ ;  /* 0x0000001c040778a4 */ /* 0x000fe2000f8e023f */
[----:B---3--:R-:W-:-:S04]  /*88e0*/  LEA R14, P1, R28, c[0x0][0x160], 0x1 ;  /* 0x000058001c0e7a11 */ /* 0x008fc800078208ff */
[----:B------:R-:W-:Y:S02]  /*88f0*/  LEA.HI.X.SX32 R15, R28, c[0x0][0x164], 0x1, P1 ;  /* 0x000059001c0f7a11 */ /* 0x000fe400008f0eff */
[----:B----4-:R-:W-:Y:S02]  /*8900*/  LEA R20, P0, R3, c[0x0][0x160], 0x1 ;  /* 0x0000580003147a11 */ /* 0x010fe400078008ff */
[----:B--2---:R-:W-:-:S04]  /*8910*/  LEA R24, P5, R0, c[0x0][0x160], 0x1 ;  /* 0x0000580000187a11 */ /* 0x004fc800078a08ff */
[----:B------:R-:W-:Y:S02]  /*8920*/  LEA.HI.X.SX32 R25, R0, c[0x0][0x164], 0x1, P5 ;  /* 0x0000590000197a11 */ /* 0x000fe400028f0eff */
[----:B------:R-:W2:Y:S04]  /*8930*/  LDL.LU R0, [R1+0x186c] ;  /* 0x00186c0001007983 */ /* 0x000ea80000300800 */
[----:B------:R0:W-:Y:S04]  /*8940*/  STL [R1+0x1648], R8 ;  /* 0x0016480801007387 */ /* 0x0001e80000100800 */
[----:B------:R-:W-:Y:S04]  /*8950*/  STL.64 [R1+0x10e8], R24 ;  /* 0x0010e81801007387 */ /* 0x000fe80000100a00 */
[----:B------:R-:W-:Y:S01]  /*8960*/  STL [R1+0x164c], R7 ;  /* 0x00164c0701007387 */ /* 0x000fe20000100800 */
[----:B0-----:R-:W-:Y:S01]  /*8970*/  LEA.HI.X.SX32 R8, R18, R4, 0x1, P4 ;  /* 0x0000000412087211 */ /* 0x001fe200020f0eff */
[----:B------:R-:W-:-:S02]  /*8980*/  IMAD R4, R19, c[0x0][0x184], RZ ;  /* 0x0000610013047a24 */ /* 0x000fc400078e02ff */
[----:B------:R0:W-:Y:S01]  /*8990*/  STL [R1+0x1650], R6 ;  /* 0x0016500601007387 */ /* 0x0001e20000100800 */
[----:B------:R-:W-:-:S03]  /*89a0*/  LEA.HI.X.SX32 R21, R3, c[0x0][0x164], 0x1, P0 ;  /* 0x0000590003157a11 */ /* 0x000fc600000f0eff */
[----:B------:R1:W-:Y:S01]  /*89b0*/  STL [R1+0x1654], R8 ;  /* 0x0016540801007387 */ /* 0x0003e20000100800 */
[----:B0-----:R-:W-:-:S03]  /*89c0*/  IMAD.WIDE R6, R2, 0x2, R24 ;  /* 0x0000000202067825 */ /* 0x001fc600078e0218 */
[----:B------:R-:W-:Y:S01]  /*89d0*/  STL [R1+0x1634], R5 ;  /* 0x0016340501007387 */ /* 0x000fe20000100800 */
[----:B-1----:R-:W-:-:S03]  /*89e0*/  LEA R8, P0, R4, c[0x0][0x160], 0x1 ;  /* 0x0000580004087a11 */ /* 0x002fc600078008ff */
[----:B------:R0:W5:Y:S04]  /*89f0*/  LDL.LU R3, [R1+0x1868] ;  /* 0x0018680001037983 */ /* 0x0001680000300800 */
[----:B------:R-:W-:Y:S01]  /*8a00*/  STL [R1+0x1640], R6 ;  /* 0x0016400601007387 */ /* 0x000fe20000100800 */
[----:B------:R-:W-:-:S03]  /*8a10*/  LEA.HI.X.SX32 R9, R4, c[0x0][0x164], 0x1, P0 ;  /* 0x0000590004097a11 */ /* 0x000fc600000f0eff */
[----:B------:R1:W-:Y:S04]  /*8a20*/  STL [R1+0x1638], R7 ;  /* 0x0016380701007387 */ /* 0x0003e80000100800 */
[----:B------:R-:W-:Y:S04]  /*8a30*/  STL.64 [R1+0x10f0], R20 ;  /* 0x0010f01401007387 */ /* 0x000fe80000100a00 */
[----:B------:R0:W5:Y:S01]  /*8a40*/  LDL.LU R28, [R1+0x1864] ;  /* 0x00186400011c7983 */ /* 0x0001620000300800 */
[----:B-1----:R-:W-:-:S03]  /*8a50*/  IMAD.WIDE R6, R2, 0x2, R20 ;  /* 0x0000000202067825 */ /* 0x002fc600078e0214 */
[----:B------:R-:W-:Y:S04]  /*8a60*/  STL [R1+0x125c], R8 ;  /* 0x00125c0801007387 */ /* 0x000fe80000100800 */
[----:B------:R-:W-:Y:S04]  /*8a70*/  STL.64 [R1+0x10f8], R14 ;  /* 0x0010f80e01007387 */ /* 0x000fe80000100a00 */
[----:B------:R1:W-:Y:S04]  /*8a80*/  STL [R1+0x163c], R6 ;  /* 0x00163c0601007387 */ /* 0x0003e80000100800 */
[----:B------:R-:W-:Y:S01]  /*8a90*/  STL [R1+0x1258], R9 ;  /* 0x0012580901007387 */ /* 0x000fe20000100800 */
[----:B------:R-:W-:-:S03]  /*8aa0*/  IMAD.WIDE R4, R2, 0x2, R14 ;  /* 0x0000000202047825 */ /* 0x000fc600078e020e */
[----:B------:R3:W-:Y:S01]  /*8ab0*/  STL [R1+0x1630], R7 ;  /* 0x0016300701007387 */ /* 0x0007e20000100800 */
[----:B-1----:R-:W-:Y:S02]  /*8ac0*/  IMAD.MOV.U32 R6, RZ, RZ, R8 ;  /* 0x000000ffff067224 */ /* 0x002fe400078e0008 */
[----:B---3--:R-:W-:Y:S01]  /*8ad0*/  IMAD.MOV.U32 R7, RZ, RZ, R9 ;  /* 0x000000ffff077224 */ /* 0x008fe200078e0009 */
[----:B------:R-:W-:Y:S01]  /*8ae0*/  STL [R1+0x162c], R4 ;  /* 0x00162c0401007387 */ /* 0x000fe20000100800 */
[----:B------:R-:W-:-:S04]  /*8af0*/  IMAD.WIDE R8, R11, 0x2, R24 ;  /* 0x000000020b087825 */ /* 0x000fc800078e0218 */
[----:B------:R-:W-:Y:S01]  /*8b00*/  IMAD.WIDE R12, R2, 0x2, R6 ;  /* 0x00000002020c7825 */ /* 0x000fe200078e0206 */
[----:B------:R1:W-:Y:S04]  /*8b10*/  STL [R1+0x161c], R5 ;  /* 0x00161c0501007387 */ /* 0x0003e80000100800 */
[----:B------:R-:W-:Y:S04]  /*8b20*/  STL [R1+0x1624], R12 ;  /* 0x0016240c01007387 */ /* 0x000fe80000100800 */
[----:B------:R-:W-:Y:S01]  /*8b30*/  STL [R1+0x1620], R13 ;  /* 0x0016200d01007387 */ /* 0x000fe20000100800 */
[----:B-1----:R-:W-:-:S03]  /*8b40*/  IMAD.WIDE R4, R11, 0x2, R20 ;  /* 0x000000020b047825 */ /* 0x002fc600078e0214 */
[----:B------:R-:W-:Y:S04]  /*8b50*/  STL [R1+0x1628], R8 ;  /* 0x0016280801007387 */ /* 0x000fe80000100800 */
[----:B------:R1:W-:Y:S04]  /*8b60*/  STL [R1+0x1614], R9 ;  /* 0x0016140901007387 */ /* 0x0003e80000100800 */
[----:B------:R-:W-:Y:S01]  /*8b70*/  STL [R1+0x1618], R4 ;  /* 0x0016180401007387 */ /* 0x000fe20000100800 */
[----:B-1----:R-:W-:-:S03]  /*8b80*/  IMAD.WIDE R8, R11, 0x2, R14 ;  /* 0x000000020b087825 */ /* 0x002fc600078e020e */
[----:B------:R1:W-:Y:S04]  /*8b90*/  STL [R1+0x160c], R5 ;  /* 0x00160c0501007387 */ /* 0x0003e80000100800 */
[----:B------:R-:W-:Y:S04]  /*8ba0*/  STL [R1+0x1610], R8 ;  /* 0x0016100801007387 */ /* 0x000fe80000100800 */
[----:B------:R3:W-:Y:S01]  /*8bb0*/  STL [R1+0x15fc], R9 ;  /* 0x0015fc0901007387 */ /* 0x0007e20000100800 */
[----:B-1----:R-:W-:-:S05]  /*8bc0*/  IMAD.WIDE R4, R11, 0x2, R6 ;  /* 0x000000020b047825 */ /* 0x002fca00078e0206 */
[----:B------:R-:W-:Y:S01]  /*8bd0*/  STL [R1+0x1604], R4 ;  /* 0x0016040401007387 */ /* 0x000fe20000100800 */
[----:B---3--:R-:W-:-:S03]  /*8be0*/  IMAD.WIDE R8, R10, 0x2, R24 ;  /* 0x000000020a087825 */ /* 0x008fc600078e0218 */
[----:B------:R1:W-:Y:S04]  /*8bf0*/  STL [R1+0x1600], R5 ;  /* 0x0016000501007387 */ /* 0x0003e80000100800 */
[----:B------:R-:W-:Y:S04]  /*8c00*/  STL [R1+0x1608], R8 ;  /* 0x0016080801007387 */ /* 0x000fe80000100800 */
[----:B------:R3:W-:Y:S01]  /*8c10*/  STL [R1+0x15f4], R9 ;  /* 0x0015f40901007387 */ /* 0x0007e20000100800 */
[----:B-1----:R-:W-:-:S04]  /*8c20*/  IMAD.WIDE R4, R10, 0x2, R20 ;  /* 0x000000020a047825 */ /* 0x002fc800078e0214 */
[----:B------:R-:W-:Y:S01]  /*8c30*/  IMAD.U32 R2, RZ, RZ, UR7 ;  /* 0x00000007ff027e24 */ /* 0x000fe2000f8e00ff */
[----:B------:R-:W-:Y:S01]  /*8c40*/  STL [R1+0x15f8], R4 ;  /* 0x0015f80401007387 */ /* 0x000fe20000100800 */
[----:B---3--:R-:W-:-:S03]  /*8c50*/  IMAD.WIDE R8, R10, 0x2, R14 ;  /* 0x000000020a087825 */ /* 0x008fc600078e020e */
[----:B------:R1:W-:Y:S01]  /*8c60*/  STL [R1+0x15f0], R5 ;  /* 0x0015f00501007387 */ /* 0x0003e20000100800 */
[----:B------:R-:W-:-:S03]  /*8c70*/  IMAD.WIDE R10, R10, 0x2, R6 ;  /* 0x000000020a0a7825 */ /* 0x000fc600078e0206 */
[----:B------:R-:W-:Y:S04]  /*8c80*/  STL [R1+0x15ec], R8 ;  /* 0x0015ec0801007387 */ /* 0x000fe80000100800 */
[----:B------:R3:W-:Y:S01]  /*8c90*/  STL [R1+0x15dc], R9 ;  /* 0x0015dc0901007387 */ /* 0x0007e20000100800 */
[----:B------:R-:W-:Y:S01]  /*8ca0*/  UIMAD UR7, UR4, 0x1b, URZ ;  /* 0x0000001b040778a4 */ /* 0x000fe2000f8e023f */
[C---:B-1----:R-:W-:Y:S02]  /*8cb0*/  IMAD.WIDE R4, R2.reuse, 0x2, R20 ;  /* 0x0000000202047825 */ /* 0x042fe400078e0214 */
[----:B------:R1:W-:Y:S02]  /*8cc0*/  STL [R1+0x15e4], R10 ;  /* 0x0015e40a01007387 */ /* 0x0003e40000100800 */
[----:B---3--:R-:W-:-:S02]  /*8cd0*/  IMAD.WIDE R8, R2, 0x2, R24 ;  /* 0x0000000202087825 */ /* 0x008fc400078e0218 */
[----:B------:R-:W-:Y:S04]  /*8ce0*/  STL [R1+0x15e0], R11 ;  /* 0x0015e00b01007387 */ /* 0x000fe80000100800 */
[----:B------:R-:W-:Y:S04]  /*8cf0*/  STL [R1+0x15e8], R8 ;  /* 0x0015e80801007387 */ /* 0x000fe80000100800 */
[----:B------:R3:W-:Y:S01]  /*8d00*/  STL [R1+0x15d4], R9 ;  /* 0x0015d40901007387 */ /* 0x0007e20000100800 */
[----:B-1----:R-:W-:-:S03]  /*8d10*/  IMAD.U32 R10, RZ, RZ, UR7 ;  /* 0x00000007ff0a7e24 */ /* 0x002fc6000f8e00ff */
[----:B------:R-:W-:Y:S01]  /*8d20*/  STL [R1+0x15d8], R4 ;  /* 0x0015d80401007387 */ /* 0x000fe20000100800 */
[----:B---3--:R-:W-:-:S03]  /*8d30*/  IMAD.WIDE R8, R2, 0x2, R14 ;  /* 0x0000000202087825 */ /* 0x008fc600078e020e */
[----:B------:R1:W-:Y:S04]  /*8d40*/  STL [R1+0x15d0], R5 ;  /* 0x0015d00501007387 */ /* 0x0003e80000100800 */
[----:B------:R-:W-:Y:S04]  /*8d50*/  STL [R1+0x15cc], R8 ;  /* 0x0015cc0801007387 */ /* 0x000fe80000100800 */
[----:B------:R3:W-:Y:S01]  /*8d60*/  STL [R1+0x15bc], R9 ;  /* 0x0015bc0901007387 */ /* 0x0007e20000100800 */
[----:B-1----:R-:W-:Y:S01]  /*8d70*/  IMAD.WIDE R4, R2, 0x2, R6 ;  /* 0x0000000202047825 */ /* 0x002fe200078e0206 */
[----:B------:R-:W-:-:S04]  /*8d80*/  UIMAD UR7, UR4, 0x1a, URZ ;  /* 0x0000001a040778a4 */ /* 0x000fc8000f8e023f */
        /* <DEDUP_REMOVED lines=23> */
[----:B------:R1:W-:Y:S01]  /*8f00*/  STL [R1+0x1590], R5 ;  /* 0x0015900501007387 */ /* 0x0003e20000100800 */
[----:B------:R-:W-:-:S03]  /*8f10*/  UIMAD UR7, UR4, 0x18, URZ ;  /* 0x00000018040778a4 */ /* 0x000fc6000f8e023f */
[----:B------:R-:W-:Y:S04]  /*8f20*/  STL [R1+0x158c], R8 ;  /* 0x00158c0801007387 */ /* 0x000fe80000100800 */
[----:B------:R3:W-:Y:S01]  /*8f30*/  STL [R1+0x157c], R9 ;  /* 0x00157c0901007387 */ /* 0x0007e20000100800 */
[----:B-1----:R-:W-:-:S05]  /*8f40*/  IMAD.WIDE R4, R2, 0x2, R6 ;  /* 0x0000000202047825 */ /* 0x002fca00078e0206 */
[----:B------:R-:W-:Y:S01]  /*8f50*/  STL [R1+0x1584], R4 ;  /* 0x0015840401007387 */ /* 0x000fe20000100800 */
[----:B---3--:R-:W-:-:S03]  /*8f60*/  IMAD.WIDE R8, R10, 0x2, R24 ;  /* 0x000000020a087825 */ /* 0x008fc600078e0218 */
[----:B------:R1:W-:Y:S04]  /*8f70*/  STL [R1+0x1580], R5 ;  /* 0x0015800501007387 */ /* 0x0003e80000100800 */
[----:B------:R-:W-:Y:S01]  /*8f80*/  STL [R1+0x1588], R8 ;  /* 0x0015880801007387 */ /* 0x000fe20000100800 */
[----:B------:R-:W-:-:S03]  /*8f90*/  IMAD.U32 R2, RZ, RZ, UR7 ;  /* 0x00000007ff027e24 */ /* 0x000fc6000f8e00ff */
[----:B------:R3:W-:Y:S01]  /*8fa0*/  STL [R1+0x1574], R9 ;  /* 0x0015740901007387 */ /* 0x0007e20000100800 */
[----:B-1----:R-:W-:Y:S01]  /*8fb0*/  IMAD.WIDE R4, R10, 0x2, R20 ;  /* 0x000000020a047825 */ /* 0x002fe200078e0214 */
[----:B------:R-:W-:-:S04]  /*8fc0*/  UIMAD UR7, UR4, 0x17, URZ ;  /* 0x00000017040778a4 */ /* 0x000fc8000f8e023f */
[----:B------:R-:W-:Y:S01]  /*8fd0*/  STL [R1+0x1578], R4 ;  /* 0x0015780401007387 */ /* 0x000fe20000100800 */
[----:B---3--:R-:W-:-:S03]  /*8fe0*/  IMAD.WIDE R8, R10, 0x2, R14 ;  /* 0x000000020a087825 */ /* 0x008fc600078e020e */
[----:B------:R1:W-:Y:S01]  /*8ff0*/  STL [R1+0x1570], R5 ;  /* 0x0015700501007387 */ /* 0x0003e20000100800 */
[----:B------:R-:W-:-:S03]  /*9000*/  IMAD.WIDE R10, R10, 0x2, R6 ;  /* 0x000000020a0a7825 */ /* 0x000fc600078e0206 */
[----:B------:R-:W-:Y:S04]  /*9010*/  STL [R1+0x156c], R8 ;  /* 0x00156c0801007387 */ /* 0x000fe80000100800 */
[----:B------:R3:W-:Y:S01]  /*9020*/  STL [R1+0x155c], R9 ;  /* 0x00155c0901007387 */ /* 0x0007e20000100800 */
[----:B-1----:R-:W-:-:S03]  /*9030*/  IMAD.WIDE R4, R2, 0x2, R24 ;  /* 0x0000000202047825 */ /* 0x002fc600078e0218 */
[----:B------:R-:W-:Y:S04]  /*9040*/  STL [R1+0x1564], R10 ;  /* 0x0015640a01007387 */ /* 0x000fe80000100800 */
[----:B------:R1:W-:Y:S01]  /*9050*/  STL [R1+0x1560], R11 ;  /* 0x0015600b01007387 */ /* 0x0003e20000100800 */
[----:B---3--:R-:W-:-:S03]  /*9060*/  IMAD.WIDE R8, R2, 0x2, R20 ;  /* 0x0000000202087825 */ /* 0x008fc600078e0214 */
[----:B------:R3:W-:Y:S01]  /*9070*/  STL [R1+0x1568], R4 ;  /* 0x0015680401007387 */ /* 0x0007e20000100800 */
[----:B------:R-:W-:-:S03]  /*9080*/  IMAD.WIDE R12, R2, 0x2, R6 ;  /* 0x00000002020c7825 */ /* 0x000fc600078e0206 */
[----:B------:R-:W-:Y:S01]  /*9090*/  STL [R1+0x1280], R5 ;  /* 0x0012800501007387 */ /* 0x000fe20000100800 */
[----:B-1----:R-:W-:-:S03]  /*90a0*/  IMAD.WIDE R10, R2, 0x2, R14 ;  /* 0x00000002020a7825 */ /* 0x002fc600078e020e */
[----:B------:R-:W-:Y:S01]  /*90b0*/  STL [R1+0x1288], R8 ;  /* 0x0012880801007387 */ /* 0x000fe20000100800 */
[----:B---3--:R-:W-:-:S03]  /*90c0*/  IMAD.U32 R4, RZ, RZ, UR7 ;  /* 0x00000007ff047e24 */ /* 0x008fc6000f8e00ff */
[----:B------:R1:W-:Y:S01]  /*90d0*/  STL [R1+0x1284], R9 ;  /* 0x0012840901007387 */ /* 0x0003e20000100800 */
[----:B------:R-:W-:-:S03]  /*90e0*/  UIMAD UR7, UR4, 0x16, URZ ;  /* 0x00000016040778a4 */ /* 0x000fc6000f8e023f */
[----:B------:R-:W-:Y:S04]  /*90f0*/  STL [R1+0x1290], R10 ;  /* 0x0012900a01007387 */ /* 0x000fe80000100800 */
[----:B------:R3:W-:Y:S01]  /*9100*/  STL [R1+0x128c], R11 ;  /* 0x00128c0b01007387 */ /* 0x0007e20000100800 */
[----:B-1----:R-:W-:-:S03]  /*9110*/  IMAD.WIDE R8, R4, 0x2, R24 ;  /* 0x0000000204087825 */ /* 0x002fc600078e0218 */
[----:B------:R-:W-:Y:S04]  /*9120*/  STL [R1+0x1298], R12 ;  /* 0x0012980c01007387 */ /* 0x000fe80000100800 */
[----:B------:R-:W-:Y:S01]  /*9130*/  STL [R1+0x1294], R13 ;  /* 0x0012940d01007387 */ /* 0x000fe20000100800 */
[----:B---3--:R-:W-:-:S03]  /*9140*/  IMAD.WIDE R10, R4, 0x2, R20 ;  /* 0x00000002040a7825 */ /* 0x008fc600078e0214 */
[----:B------:R-:W-:Y:S01]  /*9150*/  STL [R1+0x12a0], R8 ;  /* 0x0012a00801007387 */ /* 0x000fe20000100800 */
[----:B------:R-:W-:-:S03]  /*9160*/  IMAD.U32 R2, RZ, RZ, UR7 ;  /* 0x00000007ff027e24 */ /* 0x000fc6000f8e00ff */
[----:B------:R1:W-:Y:S04]  /*9170*/  STL [R1+0x129c], R9 ;  /* 0x00129c0901007387 */ /* 0x0003e80000100800 */
[----:B------:R-:W-:Y:S01]  /*9180*/  STL [R1+0x1558], R10 ;  /* 0x0015580a01007387 */ /* 0x000fe20000100800 */
[----:B------:R-:W-:-:S03]  /*9190*/  UIMAD UR7, UR4, 0x15, URZ ;  /* 0x00000015040778a4 */ /* 0x000fc6000f8e023f */
[----:B------:R3:W-:Y:S01]  /*91a0*/  STL [R1+0x12a4], R11 ;  /* 0x0012a40b01007387 */ /* 0x0007e20000100800 */
[----:B-1----:R-:W-:-:S05]  /*91b0*/  IMAD.WIDE R8, R4, 0x2, R14 ;  /* 0x0000000204087825 */ /* 0x002fca00078e020e */
[----:B------:R-:W-:Y:S01]  /*91c0*/  STL [R1+0x153c], R8 ;  /* 0x00153c0801007387 */ /* 0x000fe20000100800 */
[----:B---3--:R-:W-:-:S03]  /*91d0*/  IMAD.WIDE R10, R4, 0x2, R6 ;  /* 0x00000002040a7825 */ /* 0x008fc600078e0206 */
[----:B------:R1:W-:Y:S01]  /*91e0*/  STL [R1+0x1538], R9 ;  /* 0x0015380901007387 */ /* 0x0003e20000100800 */
[----:B------:R-:W-:-:S03]  /*91f0*/  IMAD.WIDE R4, R2, 0x2, R24 ;  /* 0x0000000202047825 */ /* 0x000fc600078e0218 */
[----:B------:R-:W-:Y:S04]  /*9200*/  STL [R1+0x1544], R10 ;  /* 0x0015440a01007387 */ /* 0x000fe80000100800 */
[----:B------:R3:W-:Y:S01]  /*9210*/  STL [R1+0x1540], R11 ;  /* 0x0015400b01007387 */ /* 0x0007e20000100800 */
[----:B-1----:R-:W-:-:S03]  /*9220*/  IMAD.WIDE R8, R2, 0x2, R20 ;  /* 0x0000000202087825 */ /* 0x002fc600078e0214 */
[----:B------:R1:W-:Y:S01]  /*9230*/  STL [R1+0x154c], R4 ;  /* 0x00154c0401007387 */ /* 0x0003e20000100800 */
[----:B------:R-:W-:-:S03]  /*9240*/  IMAD.WIDE R12, R2, 0x2, R6 ;  /* 0x00000002020c7825 */ /* 0x000fc600078e0206 */
[----:B------:R-:W-:Y:S01]  /*9250*/  STL [R1+0x1548], R5 ;  /* 0x0015480501007387 */ /* 0x000fe20000100800 */
[----:B---3--:R-:W-:-:S03]  /*9260*/  IMAD.WIDE R10, R2, 0x2, R14 ;  /* 0x00000002020a7825 */ /* 0x008fc600078e020e */
[----:B------:R-:W-:Y:S01]  /*9270*/  STL [R1+0x1554], R8 ;  /* 0x0015540801007387 */ /* 0x000fe20000100800 */
[----:B-1----:R-:W-:-:S03]  /*9280*/  IMAD.U32 R4, RZ, RZ, UR7 ;  /* 0x00000007ff047e24 */ /* 0x002fc6000f8e00ff */
        /* <DEDUP_REMOVED lines=57> */
[----:B------:R-:W-:-:S03]  /*9620*/  USHF.L.U32 UR7, UR4, 0x4, URZ ;  /* 0x0000000404077899 */ /* 0x000fc6000800063f */
        /* <DEDUP_REMOVED lines=200> */
[----:B------:R1:W-:Y:S01]  /*a2b0*/  STL [R1+0x1334], R13 ;  /* 0x0013340d01007387 */ /* 0x0003e20000100800 */
[----:B---3--:R-:W-:-:S03]  /*a2c0*/  IMAD.WIDE R10, R4, 0x2, R20 ;  /* 0x00000002040a7825 */ /* 0x008fc600078e0214 */
[----:B------:R-:W-:Y:S01]  /*a2d0*/  STL [R1+0x1340], R8 ;  /* 0x0013400801007387 */ /* 0x000fe20000100800 */
[----:B------:R-:W-:-:S03]  /*a2e0*/  IMAD.U32 R2, RZ, RZ, UR7 ;  /* 0x00000007ff027e24 */ /* 0x000fc6000f8e00ff */
[----:B------:R3:W-:Y:S01]  /*a2f0*/  STL [R1+0x133c], R9 ;  /* 0x00133c0901007387 */ /* 0x0007e20000100800 */
[----:B-1----:R-:W-:-:S03]  /*a300*/  IMAD.WIDE R12, R4, 0x2, R6 ;  /* 0x00000002040c7825 */ /* 0x002fc600078e0206 */
[----:B------:R-:W-:Y:S01]  /*a310*/  STL [R1+0x1348], R10 ;  /* 0x0013480a01007387 */ /* 0x000fe20000100800 */
[----:B---3--:R-:W-:-:S03]  /*a320*/  IMAD.WIDE R8, R4, 0x2, R14 ;  /* 0x0000000204087825 */ /* 0x008fc600078e020e */
[----:B------:R-:W-:Y:S01]  /*a330*/  STL [R1+0x1344], R11 ;  /* 0x0013440b01007387 */ /* 0x000fe20000100800 */
[----:B------:R-:W-:-:S03]  /*a340*/  IMAD.WIDE R4, R2, 0x2, R24 ;  /* 0x0000000202047825 */ /* 0x000fc600078e0218 */
[----:B------:R-:W1:Y:S04]  /*a350*/  S2R R19, SR_TID.X ;  /* 0x0000000000137919 */ /* 0x000e680000002100 */
[----:B------:R-:W-:Y:S04]  /*a360*/  STL [R1+0x1350], R8 ;  /* 0x0013500801007387 */ /* 0x000fe80000100800 */
[----:B------:R3:W-:Y:S04]  /*a370*/  STL [R1+0x134c], R9 ;  /* 0x00134c0901007387 */ /* 0x0007e80000100800 */
[----:B------:R4:W-:Y:S04]  /*a380*/  STL [R1+0x1358], R12 ;  /* 0x0013580c01007387 */ /* 0x0009e80000100800 */
[----:B------:R-:W-:Y:S01]  /*a390*/  STL [R1+0x1354], R13 ;  /* 0x0013540d01007387 */ /* 0x000fe20000100800 */
[----:B---3--:R-:W-:-:S03]  /*a3a0*/  IMAD.WIDE R8, R2, 0x2, R20 ;  /* 0x0000000202087825 */ /* 0x008fc600078e0214 */
[----:B------:R-:W-:Y:S04]  /*a3b0*/  STL [R1+0x1360], R4 ;  /* 0x0013600401007387 */ /* 0x000fe80000100800 */
[----:B------:R3:W-:Y:S01]  /*a3c0*/  STL [R1+0x135c], R5 ;  /* 0x00135c0501007387 */ /* 0x0007e20000100800 */
[----:B----4-:R-:W-:Y:S02]  /*a3d0*/  IMAD.U32 R12, RZ, RZ, UR4 ;  /* 0x00000004ff0c7e24 */ /* 0x010fe4000f8e00ff */
[C---:B------:R-:W-:Y:S01]  /*a3e0*/  IMAD.WIDE R10, R2.reuse, 0x2, R6 ;  /* 0x00000002020a7825 */ /* 0x040fe200078e0206 */
[----:B------:R-:W-:Y:S03]  /*a3f0*/  STL [R1+0x1368], R8 ;  /* 0x0013680801007387 */ /* 0x000fe60000100800 */
[----:B---3--:R-:W-:Y:S01]  /*a400*/  IMAD.WIDE R4, R2, 0x2, R14 ;  /* 0x0000000202047825 */ /* 0x008fe200078e020e */
[----:B------:R3:W-:Y:S04]  /*a410*/  STL [R1+0x1364], R9 ;  /* 0x0013640901007387 */ /* 0x0007e80000100800 */
[----:B------:R-:W-:Y:S04]  /*a420*/  STL [R1+0x1370], R4 ;  /* 0x0013700401007387 */ /* 0x000fe80000100800 */
[----:B------:R4:W-:Y:S01]  /*a430*/  STL [R1+0x136c], R5 ;  /* 0x00136c0501007387 */ /* 0x0009e20000100800 */
[----:B---3--:R-:W-:-:S03]  /*a440*/  IMAD.WIDE R8, R12, 0x2, R20 ;  /* 0x000000020c087825 */ /* 0x008fc600078e0214 */
[----:B------:R-:W-:Y:S04]  /*a450*/  STL [R1+0x1378], R10 ;  /* 0x0013780a01007387 */ /* 0x000fe80000100800 */
[----:B------:R3:W-:Y:S01]  /*a460*/  STL [R1+0x1374], R11 ;  /* 0x0013740b01007387 */ /* 0x0007e20000100800 */
[----:B----4-:R-:W-:-:S05]  /*a470*/  IMAD.WIDE R4, R12, 0x2, R24 ;  /* 0x000000020c047825 */ /* 0x010fca00078e0218 */
[----:B------:R1:W-:Y:S01]  /*a480*/  STL [R1+0x1264], R4 ;  /* 0x0012640401007387 */ /* 0x0003e20000100800 */
[----:B---3--:R-:W-:-:S03]  /*a490*/  IMAD.WIDE R10, R12, 0x2, R6 ;  /* 0x000000020c0a7825 */ /* 0x008fc600078e0206 */
[----:B------:R-:W-:Y:S01]  /*a4a0*/  STL [R1+0x1260], R5 ;  /* 0x0012600501007387 */ /* 0x000fe20000100800 */
[----:B------:R-:W-:-:S03]  /*a4b0*/  IMAD.WIDE R6, R12, 0x2, R14 ;  /* 0x000000020c067825 */ /* 0x000fc600078e020e */
[----:B------:R-:W-:Y:S04]  /*a4c0*/  STL [R1+0x126c], R8 ;  /* 0x00126c0801007387 */ /* 0x000fe80000100800 */
[----:B------:R-:W-:Y:S01]  /*a4d0*/  STL [R1+0x1268], R9 ;  /* 0x0012680901007387 */ /* 0x000fe20000100800 */
[----:B-1----:R-:W-:-:S03]  /*a4e0*/  IMAD.SHL.U32 R4, R19, 0x200, RZ ;  /* 0x0000020013047824 */ /* 0x002fc600078e00ff */
[----:B------:R-:W-:Y:S04]  /*a4f0*/  STL [R1+0x1274], R6 ;  /* 0x0012740601007387 */ /* 0x000fe80000100800 */
[----:B------:R-:W-:Y:S04]  /*a500*/  STL [R1+0x1270], R7 ;  /* 0x0012700701007387 */ /* 0x000fe80000100800 */
[----:B------:R-:W-:Y:S04]  /*a510*/  STL [R1+0x127c], R10 ;  /* 0x00127c0a01007387 */ /* 0x000fe80000100800 */
[----:B------:R-:W-:Y:S04]  /*a520*/  STL [R1+0x1278], R11 ;  /* 0x0012780b01007387 */ /* 0x000fe80000100800 */
[----:B------:R-:W-:Y:S04]  /*a530*/  STL [R1+0x1254], RZ ;  /* 0x001254ff01007387 */ /* 0x000fe80000100800 */
[----:B------:R-:W-:Y:S04]  /*a540*/  STL [R1+0x10b0], RZ ;  /* 0x0010b0ff01007387 */ /* 0x000fe80000100800 */
[----:B------:R1:W-:Y:S04]  /*a550*/  STL [R1+0x1860], R4 ;  /* 0x0018600401007387 */ /* 0x0003e80000100800 */
        /* <DEDUP_REMOVED lines=763> */
[----:B------:R0:W-:Y:S04]  /*d510*/  STL [R1], RZ ;  /* 0x000000ff01007387 */ /* 0x0001e80000100800 */
        /* <DEDUP_REMOVED lines=206> */
[----:B------:R-:W3:Y:S04]  /*e200*/  S2R R14, SR_TID.X ;  /* 0x00000000000e7919 */ /* 0x000ee80000002100 */
        /* <DEDUP_REMOVED lines=21> */
[----:B---3--:R-:W-:-:S03]  /*e360*/  LOP3.LUT R14, R14, 0x7f, RZ, 0xc0, !PT ;  /* 0x0000007f0e0e7812 */ /* 0x008fc600078ec0ff */
[----:B------:R0:W-:Y:S04]  /*e370*/  STL [R1+0x160], RZ ;  /* 0x000160ff01007387 */ /* 0x0001e80000100800 */
[----:B------:R0:W-:Y:S04]  /*e380*/  STL [R1+0x164], RZ ;  /* 0x000164ff01007387 */ /* 0x0001e80000100800 */
[----:B------:R0:W-:Y:S01]  /*e390*/  STL [R1+0x168], RZ ;  /* 0x000168ff01007387 */ /* 0x0001e20000100800 */
[----:B------:R-:W-:-:S03]  /*e3a0*/  IMAD.SHL.U32 R20, R19, 0x2, RZ ;  /* 0x0000000213147824 */ /* 0x000fc600078e00ff */
[----:B------:R0:W-:Y:S04]  /*e3b0*/  STL [R1+0x16c], RZ ;  /* 0x00016cff01007387 */ /* 0x0001e80000100800 */
[----:B------:R0:W-:Y:S01]  /*e3c0*/  STL [R1+0x150], RZ ;  /* 0x000150ff01007387 */ /* 0x0001e20000100800 */
[----:B------:R-:W-:-:S03]  /*e3d0*/  IMAD.SHL.U32 R2, R14, 0x2, RZ ;  /* 0x000000020e027824 */ /* 0x000fc600078e00ff */
[----:B------:R0:W-:Y:S01]  /*e3e0*/  STL [R1+0x154], RZ ;  /* 0x000154ff01007387 */ /* 0x0001e20000100800 */
[----:B------:R-:W-:-:S03]  /*e3f0*/  LOP3.LUT R14, R19, 0x7, RZ, 0xc0, !PT ;  /* 0x00000007130e7812 */ /* 0x000fc600078ec0ff */
[----:B------:R0:W-:Y:S04]  /*e400*/  STL [R1+0x158], RZ ;  /* 0x000158ff01007387 */ /* 0x0001e80000100800 */
[----:B------:R0:W-:Y:S01]  /*e410*/  STL [R1+0x15c], RZ ;  /* 0x00015cff01007387 */ /* 0x0001e20000100800 */
[----:B------:R-:W-:-:S03]  /*e420*/  LOP3.LUT R19, R19, 0x40, RZ, 0xc0, !PT ;  /* 0x0000004013137812 */ /* 0x000fc600078ec0ff */
[----:B------:R0:W-:Y:S01]  /*e430*/  STL [R1+0x140], RZ ;  /* 0x000140ff01007387 */ /* 0x0001e20000100800 */
[----:B------:R-:W-:-:S03]  /*e440*/  LOP3.LUT R20, R20, 0x10, RZ, 0xc0, !PT ;  /* 0x0000001014147812 */ /* 0x000fc600078ec0ff */
[----:B------:R0:W-:Y:S04]  /*e450*/  STL [R1+0x144], RZ ;  /* 0x000144ff01007387 */ /* 0x0001e80000100800 */
[----:B------:R0:W-:Y:S01]  /*e460*/  STL [R1+0x148], RZ ;  /* 0x000148ff01007387 */ /* 0x0001e20000100800 */
[----:B------:R-:W-:-:S03]  /*e470*/  IMAD R14, R14, 0x410, RZ ;  /* 0x000004100e0e7824 */ /* 0x000fc600078e02ff */
[----:B------:R0:W-:Y:S01]  /*e480*/  STL [R1+0x14c], RZ ;  /* 0x00014cff01007387 */ /* 0x0001e20000100800 */
[----:B------:R-:W-:-:S03]  /*e490*/  LEA.HI R19, R19, R20, RZ, 0x1f ;  /* 0x0000001413137211 */ /* 0x000fc600078ff8ff */
[----:B------:R0:W-:Y:S04]  /*e4a0*/  STL [R1+0x8b0], RZ ;  /* 0x0008b0ff01007387 */ /* 0x0001e80000100800 */
[----:B------:R0:W-:Y:S04]  /*e4b0*/  STL [R1+0x8b4], RZ ;  /* 0x0008b4ff01007387 */ /* 0x0001e80000100800 */
[----:B------:R0:W-:Y:S04]  /*e4c0*/  STL [R1+0x8b8], RZ ;  /* 0x0008b8ff01007387 */ /* 0x0001e80000100800 */
[----:B------:R0:W-:Y:S01]  /*e4d0*/  STL [R1+0x8bc], RZ ;  /* 0x0008bcff01007387 */ /* 0x0001e20000100800 */
[----:B------:R-:W-:-:S03]  /*e4e0*/  LOP3.LUT R19, R14, R19, RZ, 0x3c, !PT ;  /* 0x000000130e137212 */ /* 0x000fc600078e3cff */
[----:B------:R0:W-:Y:S04]  /*e4f0*/  STL [R1+0x8a0], RZ ;  /* 0x0008a0ff01007387 */ /* 0x0001e80000100800 */
[----:B------:R0:W-:Y:S04]  /*e500*/  STL [R1+0x8a4], RZ ;  /* 0x0008a4ff01007387 */ /* 0x0001e80000100800 */
[----:B------:R0:W-:Y:S04]  /*e510*/  STL [R1+0x8a8], RZ ;  /* 0x0008a8ff01007387 */ /* 0x0001e80000100800 */
[----:B------:R0:W-:Y:S01]  /*e520*/  STL [R1+0x8ac], RZ ;  /* 0x0008acff01007387 */ /* 0x0001e20000100800 */
[----:B------:R-:W-:-:S03]  /*e530*/  LOP3.LUT R29, R19, 0x2000, R4, 0xf8, !PT ;  /* 0x00002000131d7812 */ /* 0x000fc600078ef804 */
[----:B------:R0:W-:Y:S04]  /*e540*/  STL [R1+0x890], RZ ;  /* 0x000890ff01007387 */ /* 0x0001e80000100800 */
[----:B------:R0:W-:Y:S01]  /*e550*/  STL [R1+0x894], RZ ;  /* 0x000894ff01007387 */ /* 0x0001e20000100800 */
[----:B-1----:R-:W-:-:S03]  /*e560*/  LOP3.LUT R4, R2, 0x30, RZ, 0x3c, !PT ;  /* 0x0000003002047812 */ /* 0x002fc600078e3cff */
[----:B------:R0:W-:Y:S01]  /*e570*/  STL [R1+0x898], RZ ;  /* 0x000898ff01007387 */ /* 0x0001e20000100800 */
[----:B------:R-:W-:-:S03]  /*e580*/  LOP3.LUT R4, R2, 0x60, RZ, 0x3c, !PT ;  /* 0x0000006002047812 */ /* 0x000fc600078e3cff */
[----:B------:R0:W-:Y:S01]  /*e590*/  STL [R1+0x89c], RZ ;  /* 0x00089cff01007387 */ /* 0x0001e20000100800 */
[----:B------:R-:W-:-:S03]  /*e5a0*/  LOP3.LUT R4, R29, 0x40, RZ, 0x3c, !PT ;  /* 0x000000401d047812 */ /* 0x000fc600078e3cff */
        /* <DEDUP_REMOVED lines=8> */
[----:B------:R0:W-:Y:S01]  /*e630*/  STL [R1+0x10d4], R4 ;  /* 0x0010d40401007387 */ /* 0x0001e20000100800 */
[----:B------:R-:W-:-:S02]  /*e640*/  USHF.R.S32.HI UR7, URZ, 0x1f, UR6 ;  /* 0x0000001f3f077899 */ /* 0x000fc40008011406 */
[----:B------:R-:W-:Y:S02]  /*e650*/  USHF.L.U32 UR5, UR5, 0x5, URZ ;  /* 0x0000000505057899 */ /* 0x000fe4000800063f */
[----:B------:R-:W-:Y:S01]  /*e660*/  USHF.L.U32 UR4, UR4, 0x5, URZ ;  /* 0x0000000504047899 */ /* 0x000fe2000800063f */
[C---:B------:R-:W-:Y:S01]  /*e670*/  LOP3.LUT R6, R2.reuse, 0x10, RZ, 0x3c, !PT ;  /* 0x0000001002067812 */ /* 0x040fe200078e3cff */
[----:B------:R-:W-:Y:S01]  /*e680*/  ULEA.HI UR7, UR7, UR6, URZ, 0x5 ;  /* 0x0000000607077291 */ /* 0x000fe2000f8f283f */
[C---:B------:R-:W-:Y:S01]  /*e690*/  LOP3.LUT R5, R2.reuse, 0x20, RZ, 0x3c, !PT ;  /* 0x0000002002057812 */ /* 0x040fe200078e3cff */
[----:B------:R-:W-:Y:S01]  /*e6a0*/  USHF.R.S32.HI UR6, URZ, 0x1f, UR4 ;  /* 0x0000001f3f067899 */ /* 0x000fe20008011404 */
[C---:B------:R-:W-:Y:S01]  /*e6b0*/  LOP3.LUT R6, R2.reuse, 0x40, RZ, 0x3c, !PT ;  /* 0x0000004002067812 */ /* 0x040fe200078e3cff */
[----:B------:R-:W-:Y:S01]  /*e6c0*/  USHF.R.S32.HI UR8, URZ, 0x1f, UR5 ;  /* 0x0000001f3f087899 */ /* 0x000fe20008011405 */
[C---:B------:R-:W-:Y:S02]  /*e6d0*/  LOP3.LUT R5, R2.reuse, 0x50, RZ, 0x3c, !PT ;  /* 0x0000005002057812 */ /* 0x040fe400078e3cff */
[----:B------:R-:W-:-:S02]  /*e6e0*/  LOP3.LUT R6, R2, 0x70, RZ, 0x3c, !PT ;  /* 0x0000007002067812 */ /* 0x000fc400078e3cff */
[----:B--2---:R-:W-:Y:S01]  /*e6f0*/  LOP3.LUT R5, R0, 0x20, RZ, 0x3c, !PT ;  /* 0x0000002000057812 */ /* 0x004fe200078e3cff */
[----:B------:R-:W-:Y:S02]  /*e700*/  USHF.L.U32 UR12, UR4, 0x1, URZ ;  /* 0x00000001040c7899 */ /* 0x000fe4000800063f */
[----:B------:R-:W-:Y:S02]  /*e710*/  USHF.L.U32 UR9, UR5, 0x1, URZ ;  /* 0x0000000105097899 */ /* 0x000fe4000800063f */
[----:B------:R-:W-:Y:S02]  /*e720*/  USHF.R.S32.HI UR7, URZ, 0x5, UR7 ;  /* 0x000000053f077899 */ /* 0x000fe40008011407 */
[----:B------:R-:W-:Y:S02]  /*e730*/  USHF.L.U64.HI UR6, UR4, 0x1, UR6 ;  /* 0x0000000104067899 */ /* 0x000fe40008010206 */
[----:B0-----:R-:W-:Y:S02]  /*e740*/  USHF.L.U64.HI UR8, UR5, 0x1, UR8 ;  /* 0x0000000105087899 */ /* 0x001fe40008010208 */
.L_x_3:
[----:B-----5:R-:W2:Y:S04]  /*e750*/  LDL R7, [R1+0x1258] ;  /* 0x0012580001077983 */ /* 0x020ea80000100800 */
[----:B--2---:R0:W-:Y:S04]  /*e760*/  STL [R1+0x3d14], R7 ;  /* 0x003d140701007387 */ /* 0x0041e80000100800 */
[----:B------:R-:W2:Y:S04]  /*e770*/  LDL R6, [R1+0x125c] ;  /* 0x00125c0001067983 */ /* 0x000ea80000100800 */
[----:B0-----:R-:W3:Y:S04]  /*e780*/  LDL R7, [R1+0x1254] ;  /* 0x0012540001077983 */ /* 0x001ee80000100800 */
[----:B------:R-:W-:Y:S04]  /*e790*/  STL [R1+0x3ca8], R24 ;  /* 0x003ca81801007387 */ /* 0x000fe80000100800 */
        /* <DEDUP_REMOVED lines=98> */
[----:B-----5:R-:W-:Y:S04]  /*edc0*/  STL [R1+0x1868], R28 ;  /* 0x0018681c01007387 */ /* 0x020fe80000100800 */
[----:B------:R0:W-:Y:S04]  /*edd0*/  STL [R1+0x1864], R3 ;  /* 0x0018640301007387 */ /* 0x0001e80000100800 */
[----:B0-----:R-:W4:Y:S01]  /*ede0*/  LDL.LU R3, [R1+0x181c] ;  /* 0x00181c0001037983 */ /* 0x001f220000300800 */
[----:B------:R-:W-:-:S04]  /*edf0*/  IMAD.MOV.U32 R4, RZ, RZ, -0x20 ;  /* 0xffffffe0ff047424 */ /* 0x000fc800078e00ff */
[----:B---3--:R-:W-:Y:S01]  /*ee00*/  IMAD R4, R7, R4, c[0x0][0x180] ;  /* 0x0000600007047624 */ /* 0x008fe200078e0204 */
[----:B----4-:R-:W-:Y:S04]  /*ee10*/  STL [R1+0x3b94], R3 ;  /* 0x003b940301007387 */ /* 0x010fe80000100800 */
[----:B------:R-:W-:Y:S04]  /*ee20*/  STL [R1+0x3b98], R3 ;  /* 0x003b980301007387 */ /* 0x000fe80000100800 */
[----:B------:R-:W-:Y:S04]  /*ee30*/  STL [R1+0x3b9c], R3 ;  /* 0x003b9c0301007387 */ /* 0x000fe80000100800 */
[----:B------:R-:W-:Y:S04]  /*ee40*/  STL [R1+0x3ba0], R3 ;  /* 0x003ba00301007387 */ /* 0x000fe80000100800 */
[----:B------:R-:W-:Y:S04]  /*ee50*/  STL [R1+0x3ba4], R3 ;  /* 0x003ba40301007387 */ /* 0x000fe80000100800 */
[----:B------:R-:W-:Y:S04]  /*ee60*/  STL [R1+0x3ba8], R3 ;  /* 0x003ba80301007387 */ /* 0x000fe80000100800 */
[----:B------:R-:W-:Y:S04]  /*ee70*/  STL [R1+0x3bac], R3 ;  /* 0x003bac0301007387 */ /* 0x000fe80000100800 */
[----:B------:R-:W-:Y:S04]  /*ee80*/  STL [R1+0x3bb0], R3 ;  /* 0x003bb00301007387 */ /* 0x000fe80000100800 */
[----:B------:R-:W2:Y:S01]  /*ee90*/  LDL.LU R7, [R1+0x3d14] ;  /* 0x003d140001077983 */ /* 0x000ea20000300800 */
[----:B------:R-:W-:-:S02]  /*eea0*/  ISETP.GT.AND P0, PT, R4, RZ, PT ;  /* 0x000000ff0400720c */ /* 0x000fc40003f04270 */
[----:B------:R-:W-:-:S11]  /*eeb0*/  PRMT R24, RZ, 0x7610, R24 ;  /* 0x00007610ff187816 */ /* 0x000fd60000000018 */
[----:B--2---:R-:W2:Y:S01]  /*eec0*/  @P0 LDG.E.U16 R24, [R6.64] ;  /* 0x0000000a06180981 */ /* 0x004ea2000c1e1500 */
[----:B------:R-:W-:-:S03]  /*eed0*/  PRMT R25, RZ, 0x7610, R25 ;  /* 0x00007610ff197816 */ /* 0x000fc60000000019 */
[----:B--2---:R0:W-:Y:S04]  /*eee0*/  STL [R1+0x20], R24 ;  /* 0x0000201801007387 */ /* 0x0041e80000100800 */
[----:B0-----:R-:W2:Y:S04]  /*eef0*/  LDL.LU R24, [R1+0x3d10] ;  /* 0x003d100001187983 */ /* 0x001ea80000300800 */
[----:B------:R-:W3:Y:S04]  /*ef00*/  LDL.64 R6, [R1+0x10f8] ;  /* 0x0010f80001067983 */ /* 0x000ee80000100a00 */
[----:B---3--:R-:W3:Y:S01]  /*ef10*/  @P0 LDG.E.U16 R25, [R6.64] ;  /* 0x0000000a06190981 */ /* 0x008ee2000c1e1500 */
[----:B--2---:R-:W-:-:S03]  /*ef20*/  PRMT R24, RZ, 0x7610, R24 ;  /* 0x00007610ff187816 */ /* 0x004fc60000000018 */
[----:B---3--:R0:W-:Y:S04]  /*ef30*/  STL [R1+0x24], R25 ;  /* 0x0000241901007387 */ /* 0x0081e80000100800 */
        /* <DEDUP_REMOVED lines=8> */
[----:B------:R-:W-:-:S03]  /*efc0*/  ISETP.GT.AND P1, PT, R4, 0x1, PT ;  /* 0x000000010400780c */ /* 0x000fc60003f24270 */
[----:B---3--:R0:W-:Y:S04]  /*efd0*/  STL [R1+0x2c], R25 ;  /* 0x00002c1901007387 */ /* 0x0081e80000100800 */
[----:B0-----:R-:W3:Y:S04]  /*efe0*/  LDL.LU R25, [R1+0x3d04] ;  /* 0x003d040001197983 */ /* 0x001ee80000300800 */
[----:B------:R-:W4:Y:S04]  /*eff0*/  LDL R6, [R1+0x1278] ;  /* 0x0012780001067983 */ /* 0x000f280000100800 */
[----:B------:R-:W4:Y:S01]  /*f000*/  LDL R7, [R1+0x127c] ;  /* 0x00127c0001077983 */ /* 0x000f220000100800 */
[----:B--2---:R-:W-:-:S02]  /*f010*/  PRMT R24, RZ, 0x7610, R24 ;  /* 0x00007610ff187816 */ /* 0x004fc40000000018 */
[----:B----4-:R-:W-:-:S04]  /*f020*/  @P1 LOP3.LUT R7, R7, R6, RZ, 0x3c, !PT ;  /* 0x0000000607071212 */ /* 0x010fc800078e3cff */
[----:B------:R-:W-:-:S04]  /*f030*/  @P1 LOP3.LUT R6, R7, R6, RZ, 0x3c, !PT ;  /* 0x0000000607061212 */ /* 0x000fc800078e3cff */
[----:B------:R-:W-:-:S05]  /*f040*/  @P1 LOP3.LUT R7, R7, R6, RZ, 0x3c, !PT ;  /* 0x0000000607071212 */ /* 0x000fca00078e3cff */
[----:B------:R-:W2:Y:S04]  /*f050*/  @P1 LDG.E.U16 R24, [R6.64] ;  /* 0x0000000a06181981 */ /* 0x000ea8000c1e1500 */
[----:B--2---:R0:W-:Y:S04]  /*f060*/  STL [R1+0x30], R24 ;  /* 0x0000301801007387 */ /* 0x0041e80000100800 */
[----:B0-----:R-:W2:Y:S04]  /*f070*/  LDL.LU R24, [R1+0x3d00] ;  /* 0x003d000001187983 */ /* 0x001ea80000300800 */
[----:B------:R-:W4:Y:S04]  /*f080*/  LDL R6, [R1+0x1270] ;  /* 0x0012700001067983 */ /* 0x000f280000100800 */
[----:B------:R-:W4:Y:S01]  /*f090*/  LDL R7, [R1+0x1274] ;  /* 0x0012740001077983 */ /* 0x000f220000100800 */
[----:B---3--:R-:W-:-:S02]  /*f0a0*/  PRMT R25, RZ, 0x7610, R25 ;  /* 0x00007610ff197816 */ /* 0x008fc40000000019 */
[----:B----4-:R-:W-:-:S04]  /*f0b0*/  @P1 LOP3.LUT R7, R7, R6, RZ, 0x3c, !PT ;  /* 0x0000000607071212 */ /* 0x010fc800078e3cff */
[----:B------:R-:W-:-:S04]  /*f0c0*/  @P1 LOP3.LUT R6, R7, R6, RZ, 0x3c, !PT ;  /* 0x0000000607061212 */ /* 0x000fc800078e3cff */
[----:B------:R-:W-:-:S05]  /*f0d0*/  @P1 LOP3.LUT R7, R7, R6, RZ, 0x3c, !PT ;  /* 0x0000000607071212 */ /* 0x000fca00078e3cff */
[----:B------:R-:W3:Y:S04]  /*f0e0*/  @P1 LDG.E.U16 R25, [R6.64] ;  /* 0x0000000a06191981 */ /* 0x000ee8000c1e1500 */
        /* <DEDUP_REMOVED lines=17> */
[----:B------:R-:W3:Y:S01]  /*f200*/  @P1 LDG.E.U16 R25, [R6.64] ;  /* 0x0000000a06191981 */ /* 0x000ee2000c1e1500 */
        /* <DEDUP_REMOVED lines=14> */
[----:B------:R-:W-:-:S02]  /*f2f0*/  PRMT R29, RZ, 0x7610, R29 ;  /* 0x00007610ff1d7816 */ /* 0x000fc4000000001d */
[----:B----4-:R-:W-:-:S04]  /*f300*/  @P0 LOP3.LUT R7, R7, R6, RZ, 0x3c, !PT ;  /* 0x0000000607070212 */ /* 0x010fc800078e3cff */
[----:B------:R-:W-:-:S04]  /*f310*/  @P0 LOP3.LUT R6, R7, R6, RZ, 0x3c, !PT ;  /* 0x0000000607060212 */ /* 0x000fc800078e3cff */
[----:B------:R-:W-:-:S05]  /*f320*/  @P0 LOP3.LUT R7, R7, R6, RZ, 0x3c, !PT ;  /* 0x0000000607070212 */ /* 0x000fca00078e3cff */
[----:B------:R0:W4:Y:S04]  /*f330*/  @P0 LDG.E.U16 R29, [R6.64] ;  /* 0x0000000a061d0981 */ /* 0x000128000c1e1500 */
[----:B0-----:R-:W3:Y:S04]  /*f340*/  LDL R6, [R1+0x1364] ;  /* 0x0013640001067983 */ /* 0x001ee80000100800 */
[----:B------:R-:W3:Y:S01]  /*f350*/  LDL R7, [R1+0x1368] ;  /* 0x0013680001077983 */ /* 0x000ee20000100800 */
[----:B--2---:R-:W-:Y:S02]  /*f360*/  PRMT R24, RZ, 0x7610, R24 ;  /* 0x00007610ff187816 */ /* 0x004fe40000000018 */
[----:B---3--:R-:W-:-:S04]  /*f370*/  @P0 LOP3.LUT R7, R7, R6, RZ, 0x3c, !PT ;  /* 0x0000000607070212 */ /* 0x008fc800078e3cff */
[----:B------:R-:W-:-:S04]  /*f380*/  @P0 LOP3.LUT R6, R7, R6, RZ, 0x3c, !PT ;  /* 0x0000000607060212 */ /* 0x000fc800078e3cff */
[----:B------:R-:W-:-:S05]  /*f390*/  @P0 LOP3.LUT R7, R7, R6, RZ, 0x3c, !PT ;  /* 0x0000000607070212 */ /* 0x000fca00078e3cff */
[----:B------:R-:W2:Y:S04]  /*f3a0*/  @P0 LDG.E.U16 R24, [R6.64] ;  /* 0x0000000a06180981 */ /* 0x000ea8000c1e1500 */
        /* <DEDUP_REMOVED lines=8> */
[----:B--2---:R0:W-:Y:S04]  /*f430*/  STL [R1+0x11fc], R24 ;  /* 0x0011fc1801007387 */ /* 0x0041e80000100800 */
[----:B0-----:R-:W2:Y:S04]  /*f440*/  LDL.LU R24, [R1+0x3cec] ;  /* 0x003cec0001187983 */ /* 0x001ea80000300800 */
[----:B------:R-:W3:Y:S04]  /*f450*/  LDL R6, [R1+0x135c] ;  /* 0x00135c0001067983 */ /* 0x000ee80000100800 */
[----:B------:R-:W3:Y:S01]  /*f460*/  LDL R7, [R1+0x1360] ;  /* 0x0013600001077983 */ /* 0x000ee20000100800 */
[----:B------:R-:W-:-:S02]  /*f470*/  PRMT R25, RZ, 0x7610, R25 ;  /* 0x00007610ff197816 */ /* 0x000fc40000000019 */
[----:B---3--:R-:W-:-:S04]  /*f480*/  @P0 LOP3.LUT R7, R7, R6, RZ, 0x3c, !PT ;  /* 0x0000000607070212 */ /* 0x008fc800078e3cff */
        /* <DEDUP_REMOVED lines=42> */
[----:B------:R-:W-:Y:S02]  /*f730*/  ISETP.GT.AND P0, PT, R4, 0x4, PT ;  /* 0x000000040400780c */ /* 0x000fe40003f04270 */
[----:B--2---:R-:W-:-:S11]  /*f740*/  PRMT R24, RZ, 0x7610, R24 ;  /* 0x00007610ff187816 */ /* 0x004fd60000000018 */
[----:B---3--:R-:W-:-:S04]  /*f750*/  @P0 LOP3.LUT R7, R7, R6, RZ, 0x3c, !PT ;  /* 0x0000000607070212 */ /* 0x008fc800078e3cff */
[----:B------:R-:W-:-:S04]  /*f760*/  @P0 LOP3.LUT R6, R7, R6, RZ, 0x3c, !PT ;  /* 0x0000000607060212 */ /* 0x000fc800078e3cff */
[----:B------:R-:W-:-:S05]  /*f770*/  @P0 LOP3.LUT R7, R7, R6, RZ, 0x3c, !PT ;  /* 0x0000000607070212 */ /* 0x000fca00078e3cff */
[----:B------:R-:W2:Y:S04]  /*f780*/  @P0 LDG.E.U16 R24, [R6.64] ;  /* 0x0000000a06180981 */ /* 0x000ea8000c1e1500 */
[----:B----4-:R-:W-:Y:S04]  /*f790*/  STL [R1+0x3b00], R28 ;  /* 0x003b001c01007387 */ /* 0x010fe80000100800 */
        /* <DEDUP_REMOVED lines=124> */
[----:B------:R-:W-:-:S02]  /*ff60*/  PRMT R26, RZ, 0x7610, R26 ;  /* 0x00007610ff1a7816 */ /* 0x000fc4000000001a */
[----:B----4-:R-:W-:-:S04]  /*ff70*/  @P1 LOP3.LUT R7, R7, R6, RZ, 0x3c, !PT ;  /* 0x0000000607071212 */ /* 0x010fc800078e3cff */
[----:B------:R-:W-:-:S04]  /*ff80*/  @P1 LOP3.LUT R6, R7, R6, RZ, 0x3c, !PT ;  /* 0x0000000607061212 */ /* 0x000fc800078e3cff */
[----:B------:R-:W-:-:S05]  /*ff90*/  @P1 LOP3.LUT R7, R7, R6, RZ, 0x3c, !PT ;  /* 0x0000000607071212 */ /* 0x000fca00078e3cff */
[----:B------:R-:W4:Y:S04]  /*ffa0*/  @P1 LDG.E.U16 R26, [R6.64] ;  /* 0x0000000a061a1981 */ /* 0x000f28000c1e1500 */
[----:B----4-:R0:W-:Y:S04]  /*ffb0*/  STL [R1+0x1208], R26 ;  /* 0x0012081a01007387 */ /* 0x0101e80000100800 */
[----:B0-----:R-:W4:Y:S04]  /*ffc0*/  LDL.LU R26, [R1+0x3ca0] ;  /* 0x003ca000011a7983 */ /* 0x001f280000300800 */
[----:B------:R-:W2:Y:S04]  /*ffd0*/  LDL R6, [R1+0x12bc] ;  /* 0x0012bc0001067983 */ /* 0x000ea80000100800 */
[----:B------:R-:W2:Y:S01]  /*ffe0*/  LDL R7, [R1+0x12c0] ;  /* 0x0012c00001077983 */ /* 0x000ea20000100800 */
[----:B------:R-:W-:-:S02]  /*fff0*/  PRMT R27, RZ, 0x7610, R27 ;  /* 0x00007610ff1b7816 */ /* 0x000fc4000000001b */
[----:B--2---:R-:W-:-:S04]  /*10000*/  @P1 LOP3.LUT R7, R7, R6, RZ, 0x3c, !PT ;  /* 0x0000000607071212 */ /* 0x004fc800078e3cff */
[----:B------:R-:W-:-:S04]  /*10010*/  @P1 LOP3.LUT R6, R7, R6, RZ, 0x3c, !PT ;  /* 0x0000000607061212 */ /* 0x000fc800078e3cff */
[----:B------:R-:W-:-:S05]  /*10020*/  @P1 LOP3.LUT R7, R7, R6, RZ, 0x3c, !PT ;  /* 0x0000000607071212 */ /* 0x000fca00078e3cff */
[----:B------:R-:W2:Y:S01]  /*10030*/  @P1 LDG.E.U16 R27, [R6.64] ;  /* 0x0000000a061b1981 */ /* 0x000ea2000c1e1500 */
[----:B------:R-:W-:-:S03]  /*10040*/  ISETP.GT.AND P0, PT, R4, 0x8, PT ;  /* 0x000000080400780c */ /* 0x000fc60003f04270 */
[----:B--2---:R0:W-:Y:S04]  /*10050*/  STL [R1+0x1204], R27 ;  /* 0x0012041b01007387 */ /* 0x0041e80000100800 */
[----:B0-----:R-:W2:Y:S04]  /*10060*/  LDL.LU R27, [R1+0x3c9c] ;  /* 0x003c9c00011b7983 */ /* 0x001ea80000300800 */
[----:B------:R-:W2:Y:S04]  /*10070*/  LDL R6, [R1+0x12b4] ;  /* 0x0012b40001067983 */ /* 0x000ea80000100800 */
[----:B------:R-:W2:Y:S01]  /*10080*/  LDL R7, [R1+0x12b8] ;  /* 0x0012b80001077983 */ /* 0x000ea20000100800 */
[----:B------:R-:W-:-:S02]  /*10090*/  PRMT R24, RZ, 0x7610, R24 ;  /* 0x00007610ff187816 */ /* 0x000fc40000000018 */
[----:B--2---:R-:W-:-:S04]  /*100a0*/  @P0 LOP3.LUT R7, R7, R6, RZ, 0x3c, !PT ;  /* 0x0000000607070212 */ /* 0x004fc800078e3cff */
[----:B------:R-:W-:-:S04]  /*100b0*/  @P0 LOP3.LUT R6, R7, R6, RZ, 0x3c, !PT ;  /* 0x0000000607060212 */ /* 0x000fc800078e3cff */
[----:B------:R-:W-:-:S05]  /*100c0*/  @P0 LOP3.LUT R7, R7, R6, RZ, 0x3c, !PT ;  /* 0x0000000607070212 */ /* 0x000fca00078e3cff */
[----:B------:R0:W2:Y:S04]  /*100d0*/  @P0 LDG.E.U16 R24, [R6.64] ;  /* 0x0000000a06180981 */ /* 0x0000a8000c1e1500 */
[----:B0-----:R-:W4:Y:S04]  /*100e0*/  LDL R6, [R1+0x12ac] ;  /* 0x0012ac0001067983 */ /* 0x001f280000100800 */
[----:B------:R-:W4:Y:S01]  /*100f0*/  LDL R7, [R1+0x12b0] ;  /* 0x0012b00001077983 */ /* 0x000f220000100800 */
[----:B---3--:R-:W-:-:S03]  /*10100*/  PRMT R25, RZ, 0x7610, R25 ;  /* 0x00007610ff197816 */ /* 0x008fc60000000019 */
[----:B--2---:R-:W-:Y:S01]  /*10110*/  STL [R1+0x3b68], R24 ;  /* 0x003b681801007387 */ /* 0x004fe20000100800 */
[----:B----4-:R-:W-:-:S04]  /*10120*/  @P0 LOP3.LUT R7, R7, R6, RZ, 0x3c, !PT ;  /* 0x0000000607070212 */ /* 0x010fc800078e3cff */
[----:B------:R-:W-:-:S04]  /*10130*/  @P0 LOP3.LUT R6, R7, R6, RZ, 0x3c, !PT ;  /* 0x0000000607060212 */ /* 0x000fc800078e3cff */
[----:B------:R-:W-:-:S05]  /*10140*/  @P0 LOP3.LUT R7, R7, R6, RZ, 0x3c, !PT ;  /* 0x0000000607070212 */ /* 0x000fca00078e3cff */
[----:B------:R0:W2:Y:S04]  /*10150*/  @P0 LDG.E.U16 R25, [R6.64] ;  /* 0x0000000a06190981 */ /* 0x0000a8000c1e1500 */
[----:B0-----:R-:W3:Y:S04]  /*10160*/  LDL R6, [R1+0x1390] ;  /* 0x0013900001067983 */ /* 0x001ee80000100800 */
[----:B------:R-:W3:Y:S01]  /*10170*/  LDL R7, [R1+0x1394] ;  /* 0x0013940001077983 */ /* 0x000ee20000100800 */
[----:B------:R-:W-:-:S03]  /*10180*/  PRMT R26, RZ, 0x7610, R26 ;  /* 0x00007610ff1a7816 */ /* 0x000fc6000000001a */
[----:B--2---:R-:W-:Y:S01]  /*10190*/  STL [R1+0x3b6c], R25 ;  /* 0x003b6c1901007387 */ /* 0x004fe20000100800 */
[----:B---3--:R-:W-:-:S04]  /*101a0*/  @P0 LOP3.LUT R7, R7, R6, RZ, 0x3c, !PT ;  /* 0x0000000607070212 */ /* 0x008fc800078e3cff */
        /* <DEDUP_REMOVED lines=13> */
[----:B------:R-:W-:Y:S02]  /*10280*/  ISETP.GT.AND P1, PT, R4, 0x9, PT ;  /* 0x000000090400780c */ /* 0x000fe40003f24270 */
[----:B------:R-:W-:-:S11]  /*10290*/  PRMT R17, RZ, 0x7610, R17 ;  /* 0x00007610ff117816 */ /* 0x000fd60000000011 */
        /* <DEDUP_REMOVED lines=17> */
[----:B----4-:R-:W-:-:S02]  /*103b0*/  PRMT R16, RZ, 0x7610, R16 ;  /* 0x00007610ff107816 */ /* 0x010fc40000000010 */
[----:B--2---:R-:W-:-:S04]  /*103c0*/  @P1 LOP3.LUT R7, R7, R6, RZ, 0x3c, !PT ;  /* 0x0000000607071212 */ /* 0x004fc800078e3cff */
        /* <DEDUP_REMOVED lines=21> */
[----:B------:R-:W-:Y:S04]  /*10520*/  STL [R1+0x3b34], R29 ;  /* 0x003b341d01007387 */ /* 0x000fe80000100800 */
[----:B--2---:R0:W-:Y:S04]  /*10530*/  STL [R1+0x1194], R16 ;  /* 0x0011941001007387 */ /* 0x0041e80000100800 */
[----:B0-----:R-:W2:Y:S04]  /*10540*/  LDL.LU R16, [R1+0x3c8c] ;  /* 0x003c8c0001107983 */ /* 0x001ea80000300800 */
[----:B------:R-:W3:Y:S04]  /*10550*/  LDL R6, [R1+0x1398] ;  /* 0x0013980001067983 */ /* 0x000ee80000100800 */
[----:B------:R-:W3:Y:S01]  /*10560*/  LDL R7, [R1+0x139c] ;  /* 0x00139c0001077983 */ /* 0x000ee20000100800 */
[----:B--2---:R-:W-:-:S02]  /*10570*/  PRMT R16, RZ, 0x7610, R16 ;  /* 0x00007610ff107816 */ /* 0x004fc40000000010 */
[----:B---3--:R-:W-:-:S04]  /*10580*/  @P0 LOP3.LUT R7, R7, R6, RZ, 0x3c, !PT ;  /* 0x0000000607070212 */ /* 0x008fc800078e3cff */
[----:B------:R-:W-:-:S04]  /*10590*/  @P0 LOP3.LUT R6, R7, R6, RZ, 0x3c, !PT ;  /* 0x0000000607060212 */ /* 0x000fc800078e3cff */
[----:B------:R-:W-:-:S05]  /*105a0*/  @P0 LOP3.LUT R7, R7, R6, RZ, 0x3c, !PT ;  /* 0x0000000607070212 */ /* 0x000fca00078e3cff */
[----:B------:R-:W2:Y:S04]  /*105b0*/  @P0 LDG.E.U16 R16, [R6.64] ;  /* 0x0000000a06100981 */ /* 0x000ea8000c1e1500 */
        /* <DEDUP_REMOVED lines=17> */
[----:B------:R-:W2:Y:S01]  /*106d0*/  @P0 LDG.E.U16 R16, [R6.64] ;  /* 0x0000000a06100981 */ /* 0x000ea2000c1e1500 */
[----:B------:R-:W-:-:S03]  /*106e0*/  ISETP.GT.AND P1, PT, R4, 0xb, PT ;  /* 0x0000000b0400780c */ /* 0x000fc60003f24270 */
        /* <DEDUP_REMOVED lines=137> */
[----:B------:R-:W2:Y:S04]  /*10f80*/  @P0 LDG.E.U16 R19, [R6.64] ;  /* 0x0000000a06130981 */ /* 0x000ea8000c1e1500 */
        /* <DEDUP_REMOVED lines=37> */
[----:B0-----:R-:W2:Y:S04]  /*111e0*/  LDL R6, [R1+0x1468] ;  /* 0x0014680001067983 */ /* 0x001ea80000100800 */
[----:B------:R-:W2:Y:S01]  /*111f0*/  LDL R7, [R1+0x146c] ;  /* 0x00146c0001077983 */ /* 0x000ea20000100800 */
[----:B------:R-:W-:Y:S02]  /*11200*/  PRMT R23, RZ, 0x7610, R23 ;  /* 0x00007610ff177816 */ /* 0x000fe40000000017 */
[----:B--2---:R-:W-:-:S04]  /*11210*/  @P1 LOP3.LUT R7, R7, R6, RZ, 0x3c, !PT ;  /* 0x0000000607071212 */ /* 0x004fc800078e3cff */
[----:B------:R-:W-:-:S04]  /*11220*/  @P1 LOP3.LUT R6, R7, R6, RZ, 0x3c, !PT ;  /* 0x0000000607061212 */ /* 0x000fc800078e3cff */
[----:B------:R-:W-:-:S05]  /*11230*/  @P1 LOP3.LUT R7, R7, R6, RZ, 0x3c, !PT ;  /* 0x0000000607071212 */ /* 0x000fca00078e3cff */
[----:B------:R-:W2:Y:S04]  /*11240*/  @P1 LDG.E.U16 R23, [R6.64] ;  /* 0x0000000a06171981 */ /* 0x000ea8000c1e1500 */
[----:B------:R-:W-:Y:S01]  /*11250*/  STL [R1+0x3afc], R0 ;  /* 0x003afc0001007387 */ /* 0x000fe20000100800 */
        /* <DEDUP_REMOVED lines=12> */
[----:B---3--:R-:W-:Y:S02]  /*11320*/  PRMT R17, RZ, 0x7610, R17 ;  /* 0x00007610ff117816 */ /* 0x008fe40000000011 */
[----:B--2---:R-:W-:-:S04]  /*11330*/  @P0 LOP3.LUT R7, R7, R6, RZ, 0x3c, !PT ;  /* 0x0000000607070212 */ /* 0x004fc800078e3cff */
[----:B------:R-:W-:-:S04]  /*11340*/  @P0 LOP3.LUT R6, R7, R6, RZ, 0x3c, !PT ;  /* 0x0000000607060212 */ /* 0x000fc800078e3cff */
[----:B------:R-:W-:-:S05]  /*11350*/  @P0 LOP3.LUT R7, R7, R6, RZ, 0x3c, !PT ;  /* 0x0000000607070212 */ /* 0x000fca00078e3cff */
[----:B------:R0:W2:Y:S04]  /*11360*/  @P0 LDG.E.U16 R17, [R6.64] ;  /* 0x0000000a06110981 */ /* 0x0000a8000c1e1500 */
[----:B0-----:R-:W3:Y:S04]  /*11370*/  LDL R6, [R1+0x1490] ;  /* 0x0014900001067983 */ /* 0x001ee80000100800 */
[----:B------:R-:W3:Y:S01]  /*11380*/  LDL R7, [R1+0x1494] ;  /* 0x0014940001077983 */ /* 0x000ee20000100800 */
[----:B----4-:R-:W-:Y:S02]  /*11390*/  PRMT R18, RZ, 0x7610, R18 ;  /* 0x00007610ff127816 */ /* 0x010fe40000000012 */
[----:B---3--:R-:W-:-:S04]  /*113a0*/  @P0 LOP3.LUT R7, R7, R6, RZ, 0x3c, !PT ;  /* 0x0000000607070212 */ /* 0x008fc800078e3cff */
[----:B------:R-:W-:-:S04]  /*113b0*/  @P0 LOP3.LUT R6, R7, R6, RZ, 0x3c, !PT ;  /* 0x0000000607060212 */ /* 0x000fc800078e3cff */
[----:B------:R-:W-:-:S05]  /*113c0*/  @P0 LOP3.LUT R7, R7, R6, RZ, 0x3c, !PT ;  /* 0x0000000607070212 */ /* 0x000fca00078e3cff */
[----:B------:R0:W3:Y:S04]  /*113d0*/  @P0 LDG.E.U16 R18, [R6.64] ;  /* 0x0000000a06120981 */ /* 0x0000e8000c1e1500 */
[----:B0-----:R-:W4:Y:S04]  /*113e0*/  LDL R6, [R1+0x1488] ;  /* 0x0014880001067983 */ /* 0x001f280000100800 */
[----:B------:R-:W4:Y:S01]  /*113f0*/  LDL R7, [R1+0x148c] ;  /* 0x00148c0001077983 */ /* 0x000f220000100800 */
[----:B------:R-:W-:Y:S02]  /*11400*/  PRMT R19, RZ, 0x7610, R19 ;  /* 0x00007610ff137816 */ /* 0x000fe40000000013 */
[----:B----4-:R-:W-:-:S04]  /*11410*/  @P0 LOP3.LUT R7, R7, R6, RZ, 0x3c, !PT ;  /* 0x0000000607070212 */ /* 0x010fc800078e3cff */
[----:B------:R-:W-:-:S04]  /*11420*/  @P0 LOP3.LUT R6, R7, R6, RZ, 0x3c, !PT ;  /* 0x0000000607060212 */ /* 0x000fc800078e3cff */
[----:B------:R-:W-:-:S05]  /*11430*/  @P0 LOP3.LUT R7, R7, R6, RZ, 0x3c, !PT ;  /* 0x0000000607070212 */ /* 0x000fca00078e3cff */
[----:B------:R0:W4:Y:S04]  /*11440*/  @P0 LDG.E.U16 R19, [R6.64] ;  /* 0x0000000a06130981 */ /* 0x000128000c1e1500 */
[----:B0-----:R-:W2:Y:S04]  /*11450*/  LDL R6, [R1+0x1480] ;  /* 0x0014800001067983 */ /* 0x001ea80000100800 */
[----:B------:R-:W2:Y:S01]  /*11460*/  LDL R7, [R1+0x1484] ;  /* 0x0014840001077983 */ /* 0x000ea20000100800 */
[----:B------:R-:W-:Y:S02]  /*11470*/  ISETP.GT.AND P1, PT, R4, 0x11, PT ;  /* 0x000000110400780c */ /* 0x000fe40003f24270 */
[----:B------:R-:W-:-:S11]  /*11480*/  PRMT R20, RZ, 0x7610, R20 ;  /* 0x00007610ff147816 */ /* 0x000fd60000000014 */
[----:B--2---:R-:W-:-:S04]  /*11490*/  @P1 LOP3.LUT R7, R7, R6, RZ, 0x3c, !PT ;  /* 0x0000000607071212 */ /* 0x004fc800078e3cff */
        /* <DEDUP_REMOVED lines=9> */
[----:B------:R-:W-:Y:S01]  /*11530*/  @P1 LOP3.LUT R7, R7, R6, RZ, 0x3c, !PT ;  /* 0x0000000607071212 */ /* 0x000fe200078e3cff */
[----:B------:R-:W-:Y:S04]  /*11540*/  STL [R1+0x3b3c], R20 ;  /* 0x003b3c1401007387 */ /* 0x000fe80000100800 */
        /* <DEDUP_REMOVED lines=22> */
[----:B------:R-:W-:-:S02]  /*116b0*/  ISETP.GT.AND P0, PT, R4, 0x12, PT ;  /* 0x000000120400780c */ /* 0x000fc40003f04270 */
[----:B------:R-:W-:-:S11]  /*116c0*/  PRMT R11, RZ, 0x7610, R11 ;  /* 0x00007610ff0b7816 */ /* 0x000fd6000000000b */
[----:B---3--:R-:W-:-:S04]  /*116d0*/  @P0 LOP3.LUT R7, R7, R6, RZ, 0x3c, !PT ;  /* 0x0000000607070212 */ /* 0x008fc800078e3cff */
[----:B------:R-:W-:-:S04]  /*116e0*/  @P0 LOP3.LUT R6, R7, R6, RZ, 0x3c, !PT ;  /* 0x0000000607060212 */ /* 0x000fc800078e3cff */
[----:B------:R-:W-:-:S05]  /*116f0*/  @P0 LOP3.LUT R7, R7, R6, RZ, 0x3c, !PT ;  /* 0x0000000607070212 */ /* 0x000fca00078e3cff */
[----:B------:R-:W3:Y:S04]  /*11700*/  @P0 LDG.E.U16 R11, [R6.64] ;  /* 0x0000000a060b0981 */ /* 0x000ee8000c1e1500 */
[----:B--2---:R-:W-:Y:S04]  /*11710*/  STL [R1+0x3b54], R23 ;  /* 0x003b541701007387 */ /* 0x004fe80000100800 */
[----:B------:R-:W-:Y:S04]  /*11720*/  STL [R1+0x3b58], R23 ;  /* 0x003b581701007387 */ /* 0x000fe80000100800 */
[----:B---3--:R0:W-:Y:S04]  /*11730*/  STL [R1+0x1134], R11 ;  /* 0x0011340b01007387 */ /* 0x0081e80000100800 */
        /* <DEDUP_REMOVED lines=172> */
[----:B------:R0:W-:Y:S04]  /*12200*/  STL [R1+0x1158], R29 ;  /* 0x0011581d01007387 */ /* 0x0001e80000100800 */
[----:B0-----:R-:W3:Y:S04]  /*12210*/  LDL R29, [R1+0x1298] ;  /* 0x00129800011d7983 */ /* 0x001ee80000100800 */
[----:B--2---:R0:W-:Y:S04]  /*12220*/  STL [R1+0x1154], R8 ;  /* 0x0011540801007387 */ /* 0x0041e80000100800 */
[----:B0-----:R-:W2:Y:S04]  /*12230*/  LDL.LU R8, [R1+0x3be8] ;  /* 0x003be80001087983 */ /* 0x001ea80000300800 */
[----:B------:R-:W2:Y:S04]  /*12240*/  LDL R6, [R1+0x1540] ;  /* 0x0015400001067983 */ /* 0x000ea80000100800 */
[----:B------:R-:W2:Y:S01]  /*12250*/  LDL R7, [R1+0x1544] ;  /* 0x0015440001077983 */ /* 0x000ea20000100800 */
[----:B------:R-:W-:-:S02]  /*12260*/  ISETP.GT.AND P1, PT, R4, 0x17, PT ;  /* 0x000000170400780c */ /* 0x000fc40003f24270 */
[----:B------:R-:W-:-:S11]  /*12270*/  PRMT R12, RZ, 0x7610, R12 ;  /* 0x00007610ff0c7816 */ /* 0x000fd6000000000c */
        /* <DEDUP_REMOVED lines=31> */
[----:B------:R-:W-:Y:S02]  /*12470*/  ISETP.GT.AND P0, PT, R4, 0x18, PT ;  /* 0x000000180400780c */ /* 0x000fe40003f04270 */
[----:B------:R-:W-:Y:S01]  /*12480*/  PRMT R11, RZ, 0x7610, R11 ;  /* 0x00007610ff0b7816 */ /* 0x000fe2000000000b */
[----:B--2---:R0:W-:Y:S04]  /*12490*/  STL [R1+0x113c], R15 ;  /* 0x00113c0f01007387 */ /* 0x0041e80000100800 */
[----:B0-----:R-:W2:Y:S04]  /*124a0*/  LDL.LU R15, [R1+0x3bd8] ;  /* 0x003bd800010f7983 */ /* 0x001ea80000300800 */
[----:B------:R-:W2:Y:S02]  /*124b0*/  LDL R7, [R1+0x1294] ;  /* 0x0012940001077983 */ /* 0x000ea40000100800 */
[----:B---3--:R-:W-:Y:S01]  /*124c0*/  @P0 IMAD.MOV.U32 R6, RZ, RZ, R29 ;  /* 0x000000ffff060224 */ /* 0x008fe200078e001d */
[----:B------:R-:W-:-:S02]  /*124d0*/  PRMT R10, RZ, 0x7610, R10 ;  /* 0x00007610ff0a7816 */ /* 0x000fc4000000000a */
[----:B------:R-:W-:Y:S01]  /*124e0*/  PRMT R9, RZ, 0x7610, R9 ;  /* 0x00007610ff097816 */ /* 0x000fe20000000009 */
[----:B------:R-:W3:Y:S04]  /*124f0*/  LDL R29, [R1+0x156c] ;  /* 0x00156c00011d7983 */ /* 0x000ee80000100800 */
[----:B--2---:R0:W2:Y:S04]  /*12500*/  @P0 LDG.E.U16 R11, [R6.64] ;  /* 0x0000000a060b0981 */ /* 0x0040a8000c1e1500 */
[----:B0-----:R-:W2:Y:S04]  /*12510*/  LDL R6, [R1+0x128c] ;  /* 0x00128c0001067983 */ /* 0x001ea80000100800 */
[----:B------:R-:W2:Y:S02]  /*12520*/  LDL R7, [R1+0x1290] ;  /* 0x0012900001077983 */ /* 0x000ea40000100800 */
[----:B--2---:R-:W-:-:S04]  /*12530*/  @P0 LOP3.LUT R7, R7, R6, RZ, 0x3c, !PT ;  /* 0x0000000607070212 */ /* 0x004fc800078e3cff */
[----:B------:R-:W-:-:S04]  /*12540*/  @P0 LOP3.LUT R6, R7, R6, RZ, 0x3c, !PT ;  /* 0x0000000607060212 */ /* 0x000fc800078e3cff */
[----:B------:R-:W-:-:S05]  /*12550*/  @P0 LOP3.LUT R7, R7, R6, RZ, 0x3c, !PT ;  /* 0x0000000607070212 */ /* 0x000fca00078e3cff */
[----:B------:R0:W2:Y:S04]  /*12560*/  @P0 LDG.E.U16 R10, [R6.64] ;  /* 0x0000000a060a0981 */ /* 0x0000a8000c1e1500 */
[----:B0-----:R-:W2:Y:S04]  /*12570*/  LDL R6, [R1+0x1284] ;  /* 0x0012840001067983 */ /* 0x001ea80000100800 */
[----:B------:R-:W2:Y:S02]  /*12580*/  LDL R7, [R1+0x1288] ;  /* 0x0012880001077983 */ /* 0x000ea40000100800 */
        /* <DEDUP_REMOVED lines=10> */
[----:B------:R0:W2:Y:S04]  /*12630*/  @P0 LDG.E.U16 R8, [R6.64] ;  /* 0x0000000a06080981 */ /* 0x0000a8000c1e1500 */
        /* <DEDUP_REMOVED lines=8> */
[----:B0-----:R-:W4:Y:S01]  /*126c0*/  LDL R7, [R1+0x155c] ;  /* 0x00155c0001077983 */ /* 0x001f220000100800 */
[----:B------:R-:W-:Y:S01]  /*126d0*/  PRMT R13, RZ, 0x7610, R13 ;  /* 0x00007610ff0d7816 */ /* 0x000fe2000000000d */
[----:B---3--:R-:W-:Y:S02]  /*126e0*/  @P1 IMAD.MOV.U32 R6, RZ, RZ, R29 ;  /* 0x000000ffff061224 */ /* 0x008fe400078e001d */
[----:B--2---:R-:W-:Y:S04]  /*126f0*/  STL [R1+0x3b5c], R12 ;  /* 0x003b5c0c01007387 */ /* 0x004fe80000100800 */
[----:B------:R-:W-:Y:S01]  /*12700*/  STL [R1+0x3b60], R12 ;  /* 0x003b600c01007387 */ /* 0x000fe20000100800 */
[----:B------:R-:W-:-:S03]  /*12710*/  PRMT R14, RZ, 0x7610, R14 ;  /* 0x00007610ff0e7816 */ /* 0x000fc6000000000e */
[----:B------:R-:W2:Y:S04]  /*12720*/  LDL R29, [R1+0x1598] ;  /* 0x00159800011d7983 */ /* 0x000ea80000100800 */
[----:B----4-:R0:W3:Y:S04]  /*12730*/  @P1 LDG.E.U16 R13, [R6.64] ;  /* 0x0000000a060d1981 */ /* 0x0100e8000c1e1500 */
[----:B0-----:R-:W4:Y:S04]  /*12740*/  LDL R6, [R1+0x1570] ;  /* 0x0015700001067983 */ /* 0x001f280000100800 */
[----:B------:R-:W4:Y:S04]  /*12750*/  LDL R7, [R1+0x1578] ;  /* 0x0015780001077983 */ /* 0x000f280000100800 */
[----:B---3--:R-:W-:Y:S01]  /*12760*/  STL [R1+0x3b64], R13 ;  /* 0x003b640d01007387 */ /* 0x008fe20000100800 */
[----:B----4-:R-:W-:-:S04]  /*12770*/  @P1 LOP3.LUT R7, R7, R6, RZ, 0x3c, !PT ;  /* 0x0000000607071212 */ /* 0x010fc800078e3cff */
        /* <DEDUP_REMOVED lines=29> */
[----:B------:R-:W3:Y:S01]  /*12950*/  LDL R7, [R1+0x1590] ;  /* 0x0015900001077983 */ /* 0x000ee20000100800 */
[----:B------:R-:W-:Y:S01]  /*12960*/  @P0 IMAD.MOV.U32 R6, RZ, RZ, R29 ;  /* 0x000000ffff060224 */ /* 0x000fe200078e001d */
[----:B------:R-:W-:-:S02]  /*12970*/  PRMT R28, RZ, 0x7610, R28 ;  /* 0x00007610ff1c7816 */ /* 0x000fc4000000001c */
[----:B------:R-:W4:Y:S01]  /*12980*/  LDL R29, [R1+0x15b4] ;  /* 0x0015b400011d7983 */ /* 0x000f220000100800 */
[----:B--2---:R-:W-:-:S06]  /*12990*/  PRMT R5, RZ, 0x7610, R5 ;  /* 0x00007610ff057816 */ /* 0x004fcc0000000005 */
[----:B---3--:R0:W2:Y:S04]  /*129a0*/  @P0 LDG.E.U16 R5, [R6.64] ;  /* 0x0000000a06050981 */ /* 0x0080a8000c1e1500 */
[----:B0-----:R-:W3:Y:S04]  /*129b0*/  LDL R6, [R1+0x1594] ;  /* 0x0015940001067983 */ /* 0x001ee80000100800 */
[----:B------:R-:W3:Y:S04]  /*129c0*/  LDL R7, [R1+0x15a8] ;  /* 0x0015a80001077983 */ /* 0x000ee80000100800 */
[----:B--2---:R0:W-:Y:S01]  /*129d0*/  STL [R1+0x10cc], R5 ;  /* 0x0010cc0501007387 */ /* 0x0041e20000100800 */
[----:B------:R-:W-:-:S02]  /*129e0*/  ISETP.GT.AND P1, PT, R4, 0x1b, PT ;  /* 0x0000001b0400780c */ /* 0x000fc40003f24270 */
[----:B------:R-:W-:Y:S01]  /*129f0*/  PRMT R2, RZ, 0x7610, R2 ;  /* 0x00007610ff027816 */ /* 0x000fe20000000002 */
[----:B0-----:R-:W2:Y:S01]  /*12a00*/  LDL R5, [R1+0x15c8] ;  /* 0x0015c80001057983 */ /* 0x001ea20000100800 */
[----:B---3--:R-:W-:-:S04]  /*12a10*/  @P0 LOP3.LUT R7, R7, R6, RZ, 0x3c, !PT ;  /* 0x0000000607070212 */ /* 0x008fc800078e3cff */
[----:B------:R-:W-:-:S04]  /*12a20*/  @P0 LOP3.LUT R6, R7, R6, RZ, 0x3c, !PT ;  /* 0x0000000607060212 */ /* 0x000fc800078e3cff */
[----:B------:R-:W-:-:S05]  /*12a30*/  @P0 LOP3.LUT R7, R7, R6, RZ, 0x3c, !PT ;  /* 0x0000000607070212 */ /* 0x000fca00078e3cff */
[----:B------:R0:W3:Y:S04]  /*12a40*/  @P0 LDG.E.U16 R28, [R6.64] ;  /* 0x0000000a061c0981 */ /* 0x0000e8000c1e1500 */
[----:B0-----:R-:W2:Y:S04]  /*12a50*/  LDL R6, [R1+0x15a0] ;  /* 0x0015a00001067983 */ /* 0x001ea80000100800 */
[----:B------:R-:W2:Y:S02]  /*12a60*/  LDL R7, [R1+0x15a4] ;  /* 0x0015a40001077983 */ /* 0x000ea40000100800 */
[----:B--2---:R-:W-:-:S04]  /*12a70*/  @P1 LOP3.LUT R7, R7, R6, RZ, 0x3c, !PT ;  /* 0x0000000607071212 */ /* 0x004fc800078e3cff */
[----:B------:R-:W-:-:S04]  /*12a80*/  @P1 LOP3.LUT R6, R7, R6, RZ, 0x3c, !PT ;  /* 0x0000000607061212 */ /* 0x000fc800078e3cff */
[----:B------:R-:W-:-:S05]  /*12a90*/  @P1 LOP3.LUT R7, R7, R6, RZ, 0x3c, !PT ;  /* 0x0000000607071212 */ /* 0x000fca00078e3cff */
[----:B------:R-:W2:Y:S04]  /*12aa0*/  @P1 LDG.E.U16 R2, [R6.64] ;  /* 0x0000000a06021981 */ /* 0x000ea8000c1e1500 */
[----:B---3--:R-:W-:Y:S04]  /*12ab0*/  STL [R1+0x3b04], R28 ;  /* 0x003b041c01007387 */ /* 0x008fe80000100800 */
        /* <DEDUP_REMOVED lines=19> */
[----:B0-----:R-:W2:Y:S01]  /*12bf0*/  LDL.LU R2, [R1+0x3bc4] ;  /* 0x003bc40001027983 */ /* 0x001ea20000300800 */
[----:B------:R-:W-:Y:S02]  /*12c00*/  @P1 IMAD.MOV.U32 R6, RZ, RZ, R5 ;  /* 0x000000ffff061224 */ /* 0x000fe400078e0005 */
[----:B----4-:R-:W-:Y:S01]  /*12c10*/  @P1 IMAD.MOV.U32 R7, RZ, RZ, R29 ;  /* 0x000000ffff071224 */ /* 0x010fe200078e001d */
[----:B------:R-:W3:Y:S04]  /*12c20*/  LDL R5, [R1+0x15e4] ;  /* 0x0015e40001057983 */ /* 0x000ee80000100800 */
[----:B------:R-:W4:Y:S01]  /*12c30*/  LDL R29, [R1+0x15e0] ;  /* 0x0015e000011d7983 */ /* 0x000f220000100800 */
[----:B--2---:R-:W-:-:S06]  /*12c40*/  PRMT R2, RZ, 0x7610, R2 ;  /* 0x00007610ff027816 */ /* 0x004fcc0000000002 */
        /* <DEDUP_REMOVED lines=33> */
[----:B------:R-:W-:-:S02]  /*12e60*/  ISETP.GT.AND P1, PT, R4, 0x1d, PT ;  /* 0x0000001d0400780c */ /* 0x000fc40003f24270 */
[----:B------:R-:W-:Y:S02]  /*12e70*/  PRMT R3, RZ, 0x7610, R3 ;  /* 0x00007610ff037816 */ /* 0x000fe40000000003 */
[----:B--2---:R-:W-:Y:S02]  /*12e80*/  PRMT R2, RZ, 0x7610, R2 ;  /* 0x00007610ff027816 */ /* 0x004fe40000000002 */
[----:B---3--:R-:W-:-:S04]  /*12e90*/  @P0 LOP3.LUT R7, R7, R6, RZ, 0x3c, !PT ;  /* 0x0000000607070212 */ /* 0x008fc800078e3cff */
[----:B------:R-:W-:-:S04]  /*12ea0*/  @P0 LOP3.LUT R6, R7, R6, RZ, 0x3c, !PT ;  /* 0x0000000607060212 */ /* 0x000fc800078e3cff */
[----:B------:R-:W-:-:S05]  /*12eb0*/  @P0 LOP3.LUT R7, R7, R6, RZ, 0x3c, !PT ;  /* 0x0000000607070212 */ /* 0x000fca00078e3cff */
[----:B------:R0:W2:Y:S02]  /*12ec0*/  @P0 LDG.E.U16 R2, [R6.64] ;  /* 0x0000000a06020981 */ /* 0x0000a4000c1e1500 */
[----:B0-----:R-:W-:Y:S02]  /*12ed0*/  @P1 IMAD.MOV.U32 R6, RZ, RZ, R5 ;  /* 0x000000ffff061224 */ /* 0x001fe400078e0005 */
[----:B----4-:R-:W-:-:S05]  /*12ee0*/  @P1 IMAD.MOV.U32 R7, RZ, RZ, R29 ;  /* 0x000000ffff071224 */ /* 0x010fca00078e001d */
[----:B------:R-:W3:Y:S04]  /*12ef0*/  @P1 LDG.E.U16 R3, [R6.64] ;  /* 0x0000000a06031981 */ /* 0x000ee8000c1e1500 */
[----:B--2---:R0:W-:Y:S04]  /*12f00*/  STL [R1+0x1114], R2 ;  /* 0x0011140201007387 */ /* 0x0041e80000100800 */
[----:B------:R-:W2:Y:S04]  /*12f10*/  LDL R29, [R1+0x15fc] ;  /* 0x0015fc00011d7983 */ /* 0x000ea80000100800 */
[----:B------:R-:W4:Y:S04]  /*12f20*/  LDL R5, [R1+0x1610] ;  /* 0x0016100001057983 */ /* 0x000f280000100800 */
[----:B0-----:R-:W2:Y:S04]  /*12f30*/  LDL R2, [R1+0x1604] ;  /* 0x0016040001027983 */ /* 0x001ea80000100800 */
[----:B---3--:R0:W-:Y:S04]  /*12f40*/  STL [R1+0x1110], R3 ;  /* 0x0011100301007387 */ /* 0x0081e80000100800 */
[----:B0-----:R-:W3:Y:S04]  /*12f50*/  LDL.LU R3, [R1+0x3bb0] ;  /* 0x003bb00001037983 */ /* 0x001ee80000300800 */
[----:B------:R-:W2:Y:S04]  /*12f60*/  LDL R6, [R1+0x15dc] ;  /* 0x0015dc0001067983 */ /* 0x000ea80000100800 */
[----:B------:R-:W2:Y:S01]  /*12f70*/  LDL R7, [R1+0x15ec] ;  /* 0x0015ec0001077983 */ /* 0x000ea20000100800 */
[----:B---3--:R-:W-:-:S02]  /*12f80*/  PRMT R3, RZ, 0x7610, R3 ;  /* 0x00007610ff037816 */ /* 0x008fc40000000003 */
        /* <DEDUP_REMOVED lines=25> */
[----:B------:R-:W3:Y:S02]  /*13120*/  LDL R7, [R1+0x1600] ;  /* 0x0016000001077983 */ /* 0x000ee40000100800 */
[----:B------:R-:W-:Y:S01]  /*13130*/  @P0 IMAD.MOV.U32 R6, RZ, RZ, R2 ;  /* 0x000000ffff060224 */ /* 0x000fe200078e0002 */
[----:B------:R-:W-:Y:S01]  /*13140*/  PRMT R0, RZ, 0x7610, R0 ;  /* 0x00007610ff007816 */ /* 0x000fe20000000000 */
[----:B------:R-:W4:Y:S01]  /*13150*/  LDL R2, [R1+0x1624] ;  /* 0x0016240001027983 */ /* 0x000f220000100800 */
[----:B--2---:R-:W-:-:S06]  /*13160*/  PRMT R3, RZ, 0x7610, R3 ;  /* 0x00007610ff037816 */ /* 0x004fcc0000000003 */
[----:B---3--:R4:W2:Y:S02]  /*13170*/  @P0 LDG.E.U16 R3, [R6.64] ;  /* 0x0000000a06030981 */ /* 0x0088a4000c1e1500 */
[----:B----4-:R-:W-:Y:S02]  /*13180*/  @P0 IMAD.MOV.U32 R6, RZ, RZ, R5 ;  /* 0x000000ffff060224 */ /* 0x010fe400078e0005 */
[----:B------:R-:W-:-:S05]  /*13190*/  @P0 IMAD.MOV.U32 R7, RZ, RZ, R29 ;  /* 0x000000ffff070224 */ /* 0x000fca00078e001d */
[----:B------:R0:W3:Y:S04]  /*131a0*/  @P0 LDG.E.U16 R0, [R6.64] ;  /* 0x0000000a06000981 */ /* 0x0000e8000c1e1500 */
[----:B--2---:R1:W-:Y:S04]  /*131b0*/  STL [R1+0x1100], R3 ;  /* 0x0011000301007387 */ /* 0x0043e80000100800 */
[----:B-1----:R-:W2:Y:S04]  /*131c0*/  LDL.LU R3, [R1+0x3ba0] ;  /* 0x003ba00001037983 */ /* 0x002ea80000300800 */
[----:B0-----:R-:W4:Y:S04]  /*131d0*/  LDL R6, [R1+0x160c] ;  /* 0x00160c0001067983 */ /* 0x001f280000100800 */
[----:B------:R-:W4:Y:S04]  /*131e0*/  LDL R7, [R1+0x1618] ;  /* 0x0016180001077983 */ /* 0x000f280000100800 */
[----:B------:R-:W3:Y:S04]  /*131f0*/  LDL R29, [R1+0x162c] ;  /* 0x00162c00011d7983 */ /* 0x000ee80000100800 */
[----:B------:R-:W3:Y:S01]  /*13200*/  LDL R5, [R1+0x163c] ;  /* 0x00163c0001057983 */ /* 0x000ee20000100800 */
[----:B--2---:R-:W-:-:S02]  /*13210*/  PRMT R3, RZ, 0x7610, R3 ;  /* 0x00007610ff037816 */ /* 0x004fc40000000003 */
[----:B----4-:R-:W-:-:S04]  /*13220*/  @P0 LOP3.LUT R7, R7, R6, RZ, 0x3c, !PT ;  /* 0x0000000607070212 */ /* 0x010fc800078e3cff */
        /* <DEDUP_REMOVED lines=8> */
[----:B------:R-:W-:-:S02]  /*132b0*/  PRMT R25, RZ, 0x7610, R25 ;  /* 0x00007610ff197816 */ /* 0x000fc40000000019 */
[----:B------:R-:W-:Y:S02]  /*132c0*/  ISETP.GT.AND P1, PT, R4, 0x1f, PT ;  /* 0x0000001f0400780c */ /* 0x000fe40003f24270 */
[----:B---3--:R-:W-:-:S04]  /*132d0*/  @P0 LOP3.LUT R7, R7, R6, RZ, 0x3c, !PT ;  /* 0x0000000607070212 */ /* 0x008fc800078e3cff */
[----:B------:R-:W-:-:S04]  /*132e0*/  @P0 LOP3.LUT R6, R7, R6, RZ, 0x3c, !PT ;  /* 0x0000000607060212 */ /* 0x000fc800078e3cff */
[----:B------:R-:W-:-:S05]  /*132f0*/  @P0 LOP3.LUT R7, R7, R6, RZ, 0x3c, !PT ;  /* 0x0000000607070212 */ /* 0x000fca00078e3cff */
[----:B------:R0:W3:Y:S04]  /*13300*/  @P0 LDG.E.U16 R25, [R6.64] ;  /* 0x0000000a06190981 */ /* 0x0000e8000c1e1500 */
[----:B0-----:R-:W4:Y:S01]  /*13310*/  LDL R7, [R1+0x1620] ;  /* 0x0016200001077983 */ /* 0x001f220000100800 */
[----:B--2---:R-:W-:Y:S01]  /*13320*/  PRMT R3, RZ, 0x7610, R3 ;  /* 0x00007610ff037816 */ /* 0x004fe20000000003 */
[----:B------:R-:W-:-:S05]  /*13330*/  @P1 IMAD.MOV.U32 R6, RZ, RZ, R2 ;  /* 0x000000ffff061224 */ /* 0x000fca00078e0002 */
[----:B----4-:R-:W2:Y:S04]  /*13340*/  @P1 LDG.E.U16 R3, [R6.64] ;  /* 0x0000000a06031981 */ /* 0x010ea8000c1e1500 */
[----:B---3--:R0:W-:Y:S04]  /*13350*/  STL [R1+0xc8], R25 ;  /* 0x0000c81901007387 */ /* 0x0081e80000100800 */
[----:B0-----:R-:W3:Y:S04]  /*13360*/  LDL R25, [R1+0x1824] ;  /* 0x0018240001197983 */ /* 0x001ee80000100800 */
[----:B--2---:R0:W-:Y:S04]  /*13370*/  STL [R1+0xc4], R3 ;  /* 0x0000c40301007387 */ /* 0x0041e80000100800 */
[----:B0-----:R-:W2:Y:S04]  /*13380*/  LDL.LU R3, [R1+0x3b98] ;  /* 0x003b980001037983 */ /* 0x001ea80000300800 */
[----:B------:R-:W4:Y:S01]  /*13390*/  LDL R7, [R1+0x161c] ;  /* 0x00161c0001077983 */ /* 0x000f220000100800 */
[----:B------:R-:W-:-:S03]  /*133a0*/  @P1 IMAD.MOV.U32 R6, RZ, RZ, R29 ;  /* 0x000000ffff061224 */ /* 0x000fc600078e001d */
[----:B------:R-:W0:Y:S04]  /*133b0*/  S2R R2, SR_TID.X ;  /* 0x0000000000027919 */ /* 0x000e280000002100 */
[----:B------:R-:W3:Y:S01]  /*133c0*/  LDL R29, [R1+0x1658] ;  /* 0x00165800011d7983 */ /* 0x000ee20000100800 */
[----:B--2---:R-:W-:-:S06]  /*133d0*/  PRMT R3, RZ, 0x7610, R3 ;  /* 0x00007610ff037816 */ /* 0x004fcc0000000003 */
[----:B----4-:R-:W2:Y:S01]  /*133e0*/  @P1 LDG.E.U16 R3, [R6.64] ;  /* 0x0000000a06031981 */ /* 0x010ea2000c1e1500 */
[----:B0-----:R-:W-:-:S04]  /*133f0*/  LOP3.LUT R2, R2, 0x1f, RZ, 0xc0, !PT ;  /* 0x0000001f02027812 */ /* 0x001fc800078ec0ff */
[----:B------:R-:W-:Y:S01]  /*13400*/  ISETP.GE.AND P0, PT, R2, R4, PT ;  /* 0x000000040200720c */ /* 0x000fe20003f06270 */
[----:B--2---:R0:W-:Y:S04]  /*13410*/  STL [R1+0xc0], R3 ;  /* 0x0000c00301007387 */ /* 0x0041e80000100800 */
[----:B0-----:R-:W2:Y:S04]  /*13420*/  LDL.LU R3, [R1+0x3b94] ;  /* 0x003b940001037983 */ /* 0x001ea80000300800 */
[----:B------:R-:W4:Y:S04]  /*13430*/  LDL.LU R2, [R1+0x3b90] ;  /* 0x003b900001027983 */ /* 0x000f280000300800 */
[----:B------:R-:W2:Y:S02]  /*13440*/  LDL R4, [R1+0x1630] ;  /* 0x0016300001047983 */ /* 0x000ea40000100800 */
[----:B--2---:R-:W-:-:S04]  /*13450*/  @P1 LOP3.LUT R5, R5, R4, RZ, 0x3c, !PT ;  /* 0x0000000405051212 */ /* 0x004fc800078e3cff */
[C---:B------:R-:W-:Y:S02]  /*13460*/  @P1 LOP3.LUT R4, R5.reuse, R4, RZ, 0x3c, !PT ;  /* 0x0000000405041212 */ /* 0x040fe400078e3cff */
[----:B----4-:R-:W-:Y:S02]  /*13470*/  PRMT R2, RZ, 0x7610, R2 ;  /* 0x00007610ff027816 */ /* 0x010fe40000000002 */
        /* <DEDUP_REMOVED lines=10> */
[----:B------:R3:W4:Y:S01]  /*13520*/  @P1 LDG.E.U16 R26, [R4.64] ;  /* 0x0000000a041a1981 */ /* 0x000722000c1e1500 */
[----:B--2---:R-:W-:Y:S01]  /*13530*/  PRMT R2, RZ, 0x7610, R2 ;  /* 0x00007610ff027816 */ /* 0x004fe20000000002 */
[----:B---3--:R-:W-:Y:S02]  /*13540*/  @!P0 IMAD.MOV.U32 R4, RZ, RZ, R25 ;  /* 0x000000ffff048224 */ /* 0x008fe400078e0019 */
[----:B------:R-:W-:Y:S01]  /*13550*/  @!P0 IMAD.MOV.U32 R5, RZ, RZ, R3 ;  /* 0x000000ffff058224 */ /* 0x000fe200078e0003 */
[----:B------:R-:W-:Y:S06]  /*13560*/  BAR.SYNC.DEFER_BLOCKING 0x0 ;  /* 0x0000000000007b1d */ /* 0x000fec0000010000 */
[----:B------:R-:W2:Y:S04]  /*13570*/  @!P0 LDG.E.U16 R2, [R4.64] ;  /* 0x0000000a04028981 */ /* 0x000ea8000c1e1500 */
[----:B----4-:R0:W-:Y:S04]  /*13580*/  STL [R1+0xb8], R26 ;  /* 0x0000b81a01007387 */ /* 0x0101e80000100800 */
[----:B0-----:R-:W3:Y:S04]  /*13590*/  LDL.LU R26, [R1+0x20] ;  /* 0x00002000011a7983 */ /* 0x001ee80000300800 */
[----:B------:R-:W4:Y:S04]  /*135a0*/  LDL.LU R25, [R1+0x24] ;  /* 0x0000240001197983 */ /* 0x000f280000300800 */
[----:B------:R-:W-:Y:S04]  /*135b0*/  STL [R1+0x186c], R3 ;  /* 0x00186c0301007387 */ /* 0x000fe80000100800 */
[----:B--2---:R0:W-:Y:S04]  /*135c0*/  STL [R1+0xb4], R2 ;  /* 0x0000b40201007387 */ /* 0x0041e80000100800 */
[----:B0-----:R-:W2:Y:S04]  /*135d0*/  LDL.LU R2, [R1+0x3b88] ;  /* 0x003b880001027983 */ /* 0x001ea80000300800 */
[----:B------:R-:W3:Y:S01]  /*135e0*/  LDL R5, [R1+0x1634] ;  /* 0x0016340001057983 */ /* 0x000ee20000100800 */
[----:B------:R-:W-:-:S03]  /*135f0*/  @!P0 IMAD.MOV.U32 R4, RZ, RZ, R29 ;  /* 0x000000ffff048224 */ /* 0x000fc600078e001d */
[----:B------:R-:W4:Y:S01]  /*13600*/  LDL.LU R29, [R1+0x28] ;  /* 0x00002800011d7983 */ /* 0x000f220000300800 */
[----:B--2---:R-:W-:-:S06]  /*13610*/  PRMT R2, RZ, 0x7610, R2 ;  /* 0x00007610ff027816 */ /* 0x004fcc0000000002 */
[----:B---3--:R-:W2:Y:S04]  /*13620*/  @!P0 LDG.E.U16 R2, [R4.64] ;  /* 0x0000000a04028981 */ /* 0x008ea8000c1e1500 */
[----:B--2---:R0:W-:Y:S04]  /*13630*/  STL [R1+0xb0], R2 ;  /* 0x0000b00201007387 */ /* 0x0041e80000100800 */
[----:B0-----:R-:W2:Y:S04]  /*13640*/  LDL.LU R2, [R1+0x3b84] ;  /* 0x003b840001027983 */ /* 0x001ea80000300800 */
[----:B------:R-:W3:Y:S04]  /*13650*/  LDL R4, [R1+0x1650] ;  /* 0x0016500001047983 */ /* 0x000ee80000100800 */
[----:B------:R-:W3:Y:S01]  /*13660*/  LDL R5, [R1+0x1738] ;  /* 0x0017380001057983 */ /* 0x000ee20000100800 */
[----:B------:R-:W-:-:S02]  /*13670*/  PRMT R24, RZ, 0x7610, R24 ;  /* 0x00007610ff187816 */ /* 0x000fc40000000018 */
[----:B---3--:R-:W-:-:S04]  /*13680*/  @!P0 LOP3.LUT R5, R5, R4, RZ, 0x3c, !PT ;  /* 0x0000000405058212 */ /* 0x008fc800078e3cff */
[----:B------:R-:W-:-:S04]  /*13690*/  @!P0 LOP3.LUT R4, R5, R4, RZ, 0x3c, !PT ;  /* 0x0000000405048212 */ /* 0x000fc800078e3cff */
[----:B------:R-:W-:-:S05]  /*136a0*/  @!P0 LOP3.LUT R5, R5, R4, RZ, 0x3c, !PT ;  /* 0x0000000405058212 */ /* 0x000fca00078e3cff */
[----:B------:R0:W3:Y:S04]  /*136b0*/  @!P0 LDG.E.U16 R24, [R4.64] ;  /* 0x0000000a04188981 */ /* 0x0000e8000c1e1500 */
[----:B0-----:R-:W3:Y:S04]  /*136c0*/  LDL R4, [R1+0x1648] ;  /* 0x0016480001047983 */ /* 0x001ee80000100800 */
[----:B------:R-:W3:Y:S01]  /*136d0*/  LDL R5, [R1+0x1730] ;  /* 0x0017300001057983 */ /* 0x000ee20000100800 */
[----:B--2---:R-:W-:Y:S02]  /*136e0*/  PRMT R2, RZ, 0x7610, R2 ;  /* 0x00007610ff027816 */ /* 0x004fe40000000002 */
[----:B---3--:R-:W-:-:S04]  /*136f0*/  @!P0 LOP3.LUT R5, R5, R4, RZ, 0x3c, !PT ;  /* 0x0000000405058212 */ /* 0x008fc800078e3cff */
[----:B------:R-:W-:-:S04]  /*13700*/  @!P0 LOP3.LUT R4, R5, R4, RZ, 0x3c, !PT ;  /* 0x0000000405048212 */ /* 0x000fc800078e3cff */
[----:B------:R-:W-:-:S05]  /*13710*/  @!P0 LOP3.LUT R5, R5, R4, RZ, 0x3c, !PT ;  /* 0x0000000405058212 */ /* 0x000fca00078e3cff */
[----:B------:R-:W2:Y:S04]  /*13720*/  @!P0 LDG.E.U16 R2, [R4.64] ;  /* 0x0000000a04028981 */ /* 0x000ea8000c1e1500 */
[----:B------:R0:W-:Y:S04]  /*13730*/  STL [R1+0xac], R24 ;  /* 0x0000ac1801007387 */ /* 0x0001e80000100800 */
[----:B0-----:R-:W3:Y:S04]  /*13740*/  LDL.LU R24, [R1+0x2c] ;  /* 0x00002c0001187983 */ /* 0x001ee80000300800 */
[----:B--2---:R0:W-:Y:S04]  /*13750*/  STL [R1+0xa8], R2 ;  /* 0x0000a80201007387 */ /* 0x0041e80000100800 */
[----:B0-----:R-:W2:Y:S04]  /*13760*/  LDL.LU R2, [R1+0x3b80] ;  /* 0x003b800001027983 */ /* 0x001ea80000300800 */
[----:B------:R-:W3:Y:S04]  /*13770*/  LDL R4, [R1+0x1724] ;  /* 0x0017240001047983 */ /* 0x000ee80000100800 */
[----:B------:R-:W3:Y:S01]  /*13780*/  LDL R5, [R1+0x1728] ;  /* 0x0017280001057983 */ /* 0x000ee20000100800 */
[----:B--2---:R-:W-:-:S02]  /*13790*/  PRMT R2, RZ, 0x7610, R2 ;  /* 0x00007610ff027816 */ /* 0x004fc40000000002 */
[----:B---3--:R-:W-:-:S04]  /*137a0*/  @!P0 LOP3.LUT R5, R5, R4, RZ, 0x3c, !PT ;  /* 0x0000000405058212 */ /* 0x008fc800078e3cff */
[----:B------:R-:W-:-:S04]  /*137b0*/  @!P0 LOP3.LUT R4, R5, R4, RZ, 0x3c, !PT ;  /* 0x0000000405048212 */ /* 0x000fc800078e3cff */
[----:B------:R-:W-:-:S05]  /*137c0*/  @!P0 LOP3.LUT R5, R5, R4, RZ, 0x3c, !PT ;  /* 0x0000000405058212 */ /* 0x000fca00078e3cff */
[----:B------:R-:W2:Y:S04]  /*137d0*/  @!P0 LDG.E.U16 R2, [R4.64] ;  /* 0x0000000a04028981 */ /* 0x000ea8000c1e1500 */
        /* <DEDUP_REMOVED lines=28> */
[----:B------:R-:W2:Y:S04]  /*139a0*/  LDL R4, [R1+0x16e4] ;  /* 0x0016e40001047983 */ /* 0x000ea80000100800 */
[----:B------:R-:W2:Y:S04]  /*139b0*/  LDL R5, [R1+0x16e8] ;  /* 0x0016e80001057983 */ /* 0x000ea80000100800 */
[----:B0-----:R-:W0:Y:S02]  /*139c0*/  S2R R2, SR_TID.X ;  /* 0x0000000000027919 */ /* 0x001e240000002100 */
[----:B0-----:R-:W-:-:S05]  /*139d0*/  LOP3.LUT R2, R2, 0x7f, RZ, 0xc0, !PT ;  /* 0x0000007f02027812 */ /* 0x001fca00078ec0ff */
[----:B------:R-:W-:-:S05]  /*139e0*/  IMAD.SHL.U32 R2, R2, 0x2, RZ ;  /* 0x0000000202027824 */ /* 0x000fca00078e00ff */
[----:B------:R0:W-:Y:S02]  /*139f0*/  STS.U16 [R2], R26 ;  /* 0x0000001a02007388 */ /* 0x0001e40000000400 */
[----:B0-----:R-:W-:Y:S02]  /*13a00*/  PRMT R2, RZ, 0x7610, R2 ;  /* 0x00007610ff027816 */ /* 0x001fe40000000002 */
[----:B------:R-:W3:Y:S01]  /*13a10*/  LDL.LU R26, [R1+0x3b70] ;  /* 0x003b7000011a7983 */ /* 0x000ee20000300800 */
[----:B--2---:R-:W-:-:S04]  /*13a20*/  @!P0 LOP3.LUT R5, R5, R4, RZ, 0x3c, !PT ;  /* 0x0000000405058212 */ /* 0x004fc800078e3cff */
[----:B------:R-:W-:-:S04]  /*13a30*/  @!P0 LOP3.LUT R4, R5, R4, RZ, 0x3c, !PT ;  /* 0x0000000405048212 */ /* 0x000fc800078e3cff */
[----:B------:R-:W-:-:S05]  /*13a40*/  @!P0 LOP3.LUT R5, R5, R4, RZ, 0x3c, !PT ;  /* 0x0000000405058212 */ /* 0x000fca00078e3cff */
[----:B------:R-:W2:Y:S04]  /*13a50*/  @!P0 LDG.E.U16 R2, [R4.64] ;  /* 0x0000000a04028981 */ /* 0x000ea8000c1e1500 */
[----:B--2---:R0:W-:Y:S04]  /*13a60*/  STL [R1+0x94], R2 ;  /* 0x0000940201007387 */ /* 0x0041e80000100800 */
[----:B------:R-:W2:Y:S04]  /*13a70*/  LDL R4, [R1+0x16d4] ;  /* 0x0016d40001047983 */ /* 0x000ea80000100800 */
[----:B------:R-:W2:Y:S04]  /*13a80*/  LDL R5, [R1+0x16d8] ;  /* 0x0016d80001057983 */ /* 0x000ea80000100800 */
[----:B0-----:R-:W0:Y:S01]  /*13a90*/  S2R R2, SR_TID.X ;  /* 0x0000000000027919 */ /* 0x001e220000002100 */
[----:B------:R-:W-:-:S02]  /*13aa0*/  PRMT R28, RZ, 0x7610, R28 ;  /* 0x00007610ff1c7816 */ /* 0x000fc4000000001c */
[----:B0-----:R-:W-:-:S05]  /*13ab0*/  LOP3.LUT R2, R2, 0x7f, RZ, 0xc0, !PT ;  /* 0x0000007f02027812 */ /* 0x001fca00078ec0ff */
[----:B------:R-:W-:-:S05]  /*13ac0*/  IMAD.SHL.U32 R2, R2, 0x2, RZ ;  /* 0x0000000202027824 */ /* 0x000fca00078e00ff */
[----:B----4-:R0:W-:Y:S04]  /*13ad0*/  STS.U16 [R2+0x100], R25 ;  /* 0x0001001902007388 */ /* 0x0101e80000000400 */
[----:B0-----:R-:W4:Y:S01]  /*13ae0*/  LDL.LU R25, [R1+0x3b6c] ;  /* 0x003b6c0001197983 */ /* 0x001f220000300800 */
[----:B--2---:R-:W-:-:S04]  /*13af0*/  @!P0 LOP3.LUT R5, R5, R4, RZ, 0x3c, !PT ;  /* 0x0000000405058212 */ /* 0x004fc800078e3cff */
[----:B------:R-:W-:-:S04]  /*13b00*/  @!P0 LOP3.LUT R4, R5, R4, RZ, 0x3c, !PT ;  /* 0x0000000405048212 */ /* 0x000fc800078e3cff */
[----:B------:R-:W-:-:S05]  /*13b10*/  @!P0 LOP3.LUT R5, R5, R4, RZ, 0x3c, !PT ;  /* 0x0000000405058212 */ /* 0x000fca00078e3cff */
[----:B------:R0:W2:Y:S04]  /*13b20*/  @!P0 LDG.E.U16 R28, [R4.64] ;  /* 0x0000000a041c8981 */ /* 0x0000a8000c1e1500 */
[----:B0-----:R-:W2:Y:S04]  /*13b30*/  LDL R4, [R1+0x16c4] ;  /* 0x0016c40001047983 */ /* 0x001ea80000100800 */
[----:B------:R-:W2:Y:S04]  /*13b40*/  LDL R5, [R1+0x16c8] ;  /* 0x0016c80001057983 */ /* 0x000ea80000100800 */
[----:B------:R0:W-:Y:S02]  /*13b50*/  STS.U16 [R2+0x200], R29 ;  /* 0x0002001d02007388 */ /* 0x0001e40000000400 */
[----:B0-----:R-:W-:-:S02]  /*13b60*/  PRMT R2, RZ, 0x7610, R2 ;  /* 0x00007610ff027816 */ /* 0x001fc40000000002 */
[----:B------:R-:W3:Y:S01]  /*13b70*/  LDL R29, [R1+0x168c] ;  /* 0x00168c00011d7983 */ /* 0x000ee20000100800 */
[----:B--2---:R-:W-:-:S04]  /*13b80*/  @!P0 LOP3.LUT R5, R5, R4, RZ, 0x3c, !PT ;  /* 0x0000000405058212 */ /* 0x004fc800078e3cff */
[----:B------:R-:W-:-:S04]  /*13b90*/  @!P0 LOP3.LUT R4, R5, R4, RZ, 0x3c, !PT ;  /* 0x0000000405048212 */ /* 0x000fc800078e3cff */
[----:B------:R-:W-:-:S05]  /*13ba0*/  @!P0 LOP3.LUT R5, R5, R4, RZ, 0x3c, !PT ;  /* 0x0000000405058212 */ /* 0x000fca00078e3cff */
[----:B------:R-:W2:Y:S04]  /*13bb0*/  @!P0 LDG.E.U16 R2, [R4.64] ;  /* 0x0000000a04028981 */ /* 0x000ea8000c1e1500 */
[----:B------:R0:W-:Y:S04]  /*13bc0*/  STL [R1+0x90], R28 ;  /* 0x0000901c01007387 */ /* 0x0001e80000100800 */
[----:B0-----:R-:W3:Y:S04]  /*13bd0*/  LDL R28, [R1+0x1770] ;  /* 0x00177000011c7983 */ /* 0x001ee80000100800 */
[----:B--2---:R0:W-:Y:S04]  /*13be0*/  STL [R1+0x8c], R2 ;  /* 0x00008c0201007387 */ /* 0x0041e80000100800 */
[----:B------:R-:W2:Y:S04]  /*13bf0*/  LDL R4, [R1+0x16b4] ;  /* 0x0016b40001047983 */ /* 0x000ea80000100800 */
[----:B------:R-:W2:Y:S04]  /*13c00*/  LDL R5, [R1+0x16b8] ;  /* 0x0016b80001057983 */ /* 0x000ea80000100800 */
[----:B0-----:R-:W0:Y:S02]  /*13c10*/  S2R R2, SR_TID.X ;  /* 0x0000000000027919 */ /* 0x001e240000002100 */
[----:B0-----:R-:W-:-:S05]  /*13c20*/  LOP3.LUT R2, R2, 0x7f, RZ, 0xc0, !PT ;  /* 0x0000007f02027812 */ /* 0x001fca00078ec0ff */
[----:B------:R-:W-:-:S05]  /*13c30*/  IMAD.SHL.U32 R2, R2, 0x2, RZ ;  /* 0x0000000202027824 */ /* 0x000fca00078e00ff */
[----:B------:R0:W-:Y:S02]  /*13c40*/  STS.U16 [R2+0x300], R24 ;  /* 0x0003001802007388 */ /* 0x0001e40000000400 */
        /* <DEDUP_REMOVED lines=12> */
[----:B---3--:R0:W-:Y:S02]  /*13d10*/  STS.U16 [R2+0x2000], R24 ;  /* 0x0020001802007388 */ /* 0x0081e40000000400 */
[----:B0-----:R-:W-:Y:S02]  /*13d20*/  PRMT R2, RZ, 0x7610, R2 ;  /* 0x00007610ff027816 */ /* 0x001fe40000000002 */
        /* <DEDUP_REMOVED lines=10> */
[----:B----4-:R0:W-:Y:S02]  /*13dd0*/  STS.U16 [R2+0x2100], R25 ;  /* 0x0021001902007388 */ /* 0x0101e40000000400 */
[----:B0-----:R-:W-:Y:S02]  /*13de0*/  PRMT R2, RZ, 0x7610, R2 ;  /* 0x00007610ff027816 */ /* 0x001fe40000000002 */
[----:B--2---:R-:W-:-:S04]  /*13df0*/  @!P0 LOP3.LUT R5, R5, R4, RZ, 0x3c, !PT ;  /* 0x0000000405058212 */ /* 0x004fc800078e3cff */
[----:B------:R-:W-:-:S04]  /*13e00*/  @!P0 LOP3.LUT R4, R5, R4, RZ, 0x3c, !PT ;  /* 0x0000000405048212 */ /* 0x000fc800078e3cff */
[----:B------:R-:W-:-:S05]  /*13e10*/  @!P0 LOP3.LUT R5, R5, R4, RZ, 0x3c, !PT ;  /* 0x0000000405058212 */ /* 0x000fca00078e3cff */
[----:B------:R0:W2:Y:S02]  /*13e20*/  @!P0 LDG.E.U16 R2, [R4.64] ;  /* 0x0000000a04028981 */ /* 0x0000a4000c1e1500 */
[----:B0-----:R-:W-:Y:S02]  /*13e30*/  @!P0 IMAD.MOV.U32 R4, RZ, RZ, R28 ;  /* 0x000000ffff048224 */ /* 0x001fe400078e001c */
[----:B------:R-:W-:Y:S01]  /*13e40*/  @!P0 IMAD.MOV.U32 R5, RZ, RZ, R29 ;  /* 0x000000ffff058224 */ /* 0x000fe200078e001d */
[----:B--2---:R0:W-:Y:S04]  /*13e50*/  STL [R1+0x80], R2 ;  /* 0x0000800201007387 */ /* 0x0041e80000100800 */
[----:B------:R-:W2:Y:S04]  /*13e60*/  LDL R29, [R1+0x174c] ;  /* 0x00174c00011d7983 */ /* 0x000ea80000100800 */
[----:B------:R-:W3:Y:S04]  /*13e70*/  LDL R28, [R1+0x17a8] ;  /* 0x0017a800011c7983 */ /* 0x000ee80000100800 */
[----:B0-----:R-:W0:Y:S02]  /*13e80*/  S2R R2, SR_TID.X ;  /* 0x0000000000027919 */ /* 0x001e240000002100 */
[----:B0-----:R-:W-:-:S05]  /*13e90*/  LOP3.LUT R2, R2, 0x7f, RZ, 0xc0, !PT ;  /* 0x0000007f02027812 */ /* 0x001fca00078ec0ff */
[----:B------:R-:W-:-:S05]  /*13ea0*/  IMAD.SHL.U32 R2, R2, 0x2, RZ ;  /* 0x0000000202027824 */ /* 0x000fca00078e00ff */
[----:B------:R0:W-:Y:S02]  /*13eb0*/  STS.U16 [R2+0x2200], R26 ;  /* 0x0022001a02007388 */ /* 0x0001e40000000400 */
[----:B0-----:R-:W-:-:S06]  /*13ec0*/  PRMT R2, RZ, 0x7610, R2 ;  /* 0x00007610ff027816 */ /* 0x001fcc0000000002 */
[----:B------:R-:W4:Y:S04]  /*13ed0*/  @!P0 LDG.E.U16 R2, [R4.64] ;  /* 0x0000000a04028981 */ /* 0x000f28000c1e1500 */
[----:B----4-:R0:W-:Y:S04]  /*13ee0*/  STL [R1+0x7c], R2 ;  /* 0x00007c0201007387 */ /* 0x0101e80000100800 */
[----:B------:R-:W4:Y:S04]  /*13ef0*/  LDL R4, [R1+0x1684] ;  /* 0x0016840001047983 */ /* 0x000f280000100800 */
[----:B------:R-:W4:Y:S01]  /*13f00*/  LDL R5, [R1+0x1768] ;  /* 0x0017680001057983 */ /* 0x000f220000100800 */
[----:B------:R-:W-:-:S03]  /*13f10*/  PRMT R23, RZ, 0x7610, R23 ;  /* 0x00007610ff177816 */ /* 0x000fc60000000017 */
[----:B0-----:R-:W0:Y:S01]  /*13f20*/  S2R R2, SR_TID.X ;  /* 0x0000000000027919 */ /* 0x001e220000002100 */
[----:B----4-:R-:W-:-:S04]  /*13f30*/  @!P0 LOP3.LUT R5, R5, R4, RZ, 0x3c, !PT ;  /* 0x0000000405058212 */ /* 0x010fc800078e3cff */
[----:B------:R-:W-:-:S04]  /*13f40*/  @!P0 LOP3.LUT R4, R5, R4, RZ, 0x3c, !PT ;  /* 0x0000000405048212 */ /* 0x000fc800078e3cff */
[----:B------:R-:W-:-:S05]  /*13f50*/  @!P0 LOP3.LUT R5, R5, R4, RZ, 0x3c, !PT ;  /* 0x0000000405058212 */ /* 0x000fca00078e3cff */
[----:B------:R1:W4:Y:S04]  /*13f60*/  @!P0 LDG.E.U16 R23, [R4.64] ;  /* 0x0000000a04178981 */ /* 0x000328000c1e1500 */
[----:B-1----:R-:W2:Y:S04]  /*13f70*/  LDL R4, [R1+0x167c] ;  /* 0x00167c0001047983 */ /* 0x002ea80000100800 */
[----:B------:R-:W2:Y:S01]  /*13f80*/  LDL R5, [R1+0x1760] ;  /* 0x0017600001057983 */ /* 0x000ea20000100800 */
[----:B0-----:R-:W-:-:S05]  /*13f90*/  LOP3.LUT R2, R2, 0x7f, RZ, 0xc0, !PT ;  /* 0x0000007f02027812 */ /* 0x001fca00078ec0ff */
[----:B------:R-:W-:-:S05]  /*13fa0*/  IMAD.SHL.U32 R2, R2, 0x2, RZ ;  /* 0x0000000202027824 */ /* 0x000fca00078e00ff */
[----:B------:R-:W-:Y:S04]  /*13fb0*/  STS.U16 [R2+0x2300], R27 ;  /* 0x0023001b02007388 */ /* 0x000fe80000000400 */
[----:B------:R0:W-:Y:S02]  /*13fc0*/  STS.U16 [R2+0x4000], R16 ;  /* 0x0040001002007388 */ /* 0x0001e40000000400 */
[----:B0-----:R-:W-:Y:S02]  /*13fd0*/  PRMT R2, RZ, 0x7610, R2 ;  /* 0x00007610ff027816 */ /* 0x001fe40000000002 */
[----:B--2---:R-:W-:-:S04]  /*13fe0*/  @!P0 LOP3.LUT R5, R5, R4, RZ, 0x3c, !PT ;  /* 0x0000000405058212 */ /* 0x004fc800078e3cff */
[----:B------:R-:W-:-:S04]  /*13ff0*/  @!P0 LOP3.LUT R4, R5, R4, RZ, 0x3c, !PT ;  /* 0x0000000405048212 */ /* 0x000fc800078e3cff */
[----:B------:R-:W-:-:S05]  /*14000*/  @!P0 LOP3.LUT R5, R5, R4, RZ, 0x3c, !PT ;  /* 0x0000000405058212 */ /* 0x000fca00078e3cff */
[----:B------:R-:W2:Y:S04]  /*14010*/  @!P0 LDG.E.U16 R2, [R4.64] ;  /* 0x0000000a04028981 */ /* 0x000ea8000c1e1500 */
[----:B----4-:R0:W-:Y:S04]  /*14020*/  STL [R1+0x78], R23 ;  /* 0x0000781701007387 */ /* 0x0101e80000100800 */
[----:B0-----:R-:W4:Y:S04]  /*14030*/  LDL R23, [R1+0x17a0] ;  /* 0x0017a00001177983 */ /* 0x001f280000100800 */
        /* <DEDUP_REMOVED lines=8> */
[----:B--2---:R-:W-:-:S04]  /*140c0*/  @!P0 LOP3.LUT R5, R5, R4, RZ, 0x3c, !PT ;  /* 0x0000000405058212 */ /* 0x004fc800078e3cff */
[----:B------:R-:W-:-:S04]  /*140d0*/  @!P0 LOP3.LUT R4, R5, R4, RZ, 0x3c, !PT ;  /* 0x0000000405048212 */ /* 0x000fc800078e3cff */
[----:B------:R-:W-:-:S05]  /*140e0*/  @!P0 LOP3.LUT R5, R5, R4, RZ, 0x3c, !PT ;  /* 0x0000000405058212 */ /* 0x000fca00078e3cff */
[----:B------:R3:W2:Y:S01]  /*140f0*/  @!P0 LDG.E.U16 R2, [R4.64] ;  /* 0x0000000a04028981 */ /* 0x0006a2000c1e1500 */
[----:B------:R-:W-:Y:S01]  /*14100*/  PRMT R12, RZ, 0x7610, R12 ;  /* 0x00007610ff0c7816 */ /* 0x000fe2000000000c */
[----:B---3--:R-:W-:Y:S02]  /*14110*/  @!P0 IMAD.MOV.U32 R4, RZ, RZ, R28 ;  /* 0x000000ffff048224 */ /* 0x008fe400078e001c */
[----:B------:R-:W-:-:S05]  /*14120*/  @!P0 IMAD.MOV.U32 R5, RZ, RZ, R29 ;  /* 0x000000ffff058224 */ /* 0x000fca00078e001d */
[----:B------:R0:W3:Y:S04]  /*14130*/  @!P0 LDG.E.U16 R12, [R4.64] ;  /* 0x0000000a040c8981 */ /* 0x0000e8000c1e1500 */
[----:B--2---:R-:W-:Y:S04]  /*14140*/  STL [R1+0x70], R2 ;  /* 0x0000700201007387 */ /* 0x004fe80000100800 */
[----:B0-----:R-:W2:Y:S01]  /*14150*/  LDL R5, [R1+0x1744] ;  /* 0x0017440001057983 */ /* 0x001ea20000100800 */
[----:B------:R-:W-:Y:S01]  /*14160*/  PRMT R22, RZ, 0x7610, R22 ;  /* 0x00007610ff167816 */ /* 0x000fe20000000016 */
[----:B----4-:R-:W-:-:S02]  /*14170*/  @!P0 IMAD.MOV.U32 R4, RZ, RZ, R23 ;  /* 0x000000ffff048224 */ /* 0x010fc400078e0017 */
[----:B------:R-:W4:Y:S04]  /*14180*/  LDL R29, [R1+0x1784] ;  /* 0x00178400011d7983 */ /* 0x000f280000100800 */
[----:B------:R-:W4:Y:S04]  /*14190*/  LDL R28, [R1+0x17dc] ;  /* 0x0017dc00011c7983 */ /* 0x000f280000100800 */
[----:B---3--:R0:W-:Y:S04]  /*141a0*/  STL [R1+0x6c], R12 ;  /* 0x00006c0c01007387 */ /* 0x0081e80000100800 */
[----:B0-----:R-:W3:Y:S04]  /*141b0*/  LDL.LU R12, [R1+0x30] ;  /* 0x00003000010c7983 */ /* 0x001ee80000300800 */
[----:B------:R-:W3:Y:S04]  /*141c0*/  LDL.LU R23, [R1+0x34] ;  /* 0x0000340001177983 */ /* 0x000ee80000300800 */
[----:B--2---:R0:W2:Y:S04]  /*141d0*/  @!P0 LDG.E.U16 R22, [R4.64] ;  /* 0x0000000a04168981 */ /* 0x0040a8000c1e1500 */
[----:B0-----:R-:W3:Y:S04]  /*141e0*/  LDL R4, [R1+0x1674] ;  /* 0x0016740001047983 */ /* 0x001ee80000100800 */
[----:B------:R-:W3:Y:S01]  /*141f0*/  LDL R5, [R1+0x1798] ;  /* 0x0017980001057983 */ /* 0x000ee20000100800 */
[----:B------:R-:W-:-:S03]  /*14200*/  PRMT R21, RZ, 0x7610, R21 ;  /* 0x00007610ff157816 */ /* 0x000fc60000000015 */
[----:B------:R-:W0:Y:S04]  /*14210*/  S2R R2, SR_TID.X ;  /* 0x0000000000027919 */ /* 0x000e280000002100 */
[----:B--2---:R1:W-:Y:S04]  /*14220*/  STL [R1+0x68], R22 ;  /* 0x0000681601007387 */ /* 0x0043e80000100800 */
[----:B-1----:R-:W2:Y:S01]  /*14230*/  LDL.LU R22, [R1+0x38] ;  /* 0x0000380001167983 */ /* 0x002ea20000300800 */
[----:B---3--:R-:W-:-:S04]  /*14240*/  @!P0 LOP3.LUT R5, R5, R4, RZ, 0x3c, !PT ;  /* 0x0000000405058212 */ /* 0x008fc800078e3cff */
[----:B------:R-:W-:-:S04]  /*14250*/  @!P0 LOP3.LUT R4, R5, R4, RZ, 0x3c, !PT ;  /* 0x0000000405048212 */ /* 0x000fc800078e3cff */
[----:B------:R-:W-:-:S05]  /*14260*/  @!P0 LOP3.LUT R5, R5, R4, RZ, 0x3c, !PT ;  /* 0x0000000405058212 */ /* 0x000fca00078e3cff */
[----:B------:R1:W3:Y:S04]  /*14270*/  @!P0 LDG.E.U16 R21, [R4.64] ;  /* 0x0000000a04158981 */ /* 0x0002e8000c1e1500 */
[----:B-1----:R-:W2:Y:S04]  /*14280*/  LDL R4, [R1+0x178c] ;  /* 0x00178c0001047983 */ /* 0x002ea80000100800 */
[----:B------:R-:W2:Y:S01]  /*14290*/  LDL R5, [R1+0x1790] ;  /* 0x0017900001057983 */ /* 0x000ea20000100800 */
[----:B0-----:R-:W-:-:S05]  /*142a0*/  LOP3.LUT R2, R2, 0x7f, RZ, 0xc0, !PT ;  /* 0x0000007f02027812 */ /* 0x001fca00078ec0ff */
[----:B------:R-:W-:-:S05]  /*142b0*/  IMAD.SHL.U32 R2, R2, 0x2, RZ ;  /* 0x0000000202027824 */ /* 0x000fca00078e00ff */
[----:B------:R-:W-:Y:S04]  /*142c0*/  STS.U16 [R2+0x4200], R18 ;  /* 0x0042001202007388 */ /* 0x000fe80000000400 */
[----:B------:R-:W-:Y:S04]  /*142d0*/  STS.U16 [R2+0x4300], R19 ;  /* 0x0043001302007388 */ /* 0x000fe80000000400 */
[----:B------:R-:W-:Y:S04]  /*142e0*/  STS.U16 [R2+0x6000], R11 ;  /* 0x0060000b02007388 */ /* 0x000fe80000000400 */
[----:B------:R0:W-:Y:S02]  /*142f0*/  STS.U16 [R2+0x6100], R10 ;  /* 0x0061000a02007388 */ /* 0x0001e40000000400 */
[----:B0-----:R-:W-:-:S02]  /*14300*/  PRMT R2, RZ, 0x7610, R2 ;  /* 0x00007610ff027816 */ /* 0x001fc40000000002 */
[----:B--2---:R-:W-:-:S04]  /*14310*/  @!P0 LOP3.LUT R5, R5, R4, RZ, 0x3c, !PT ;  /* 0x0000000405058212 */ /* 0x004fc800078e3cff */
[----:B------:R-:W-:-:S04]  /*14320*/  @!P0 LOP3.LUT R4, R5, R4, RZ, 0x3c, !PT ;  /* 0x0000000405048212 */ /* 0x000fc800078e3cff */
[----:B------:R-:W-:-:S05]  /*14330*/  @!P0 LOP3.LUT R5, R5, R4, RZ, 0x3c, !PT ;  /* 0x0000000405058212 */ /* 0x000fca00078e3cff */
[----:B------:R4:W2:Y:S01]  /*14340*/  @!P0 LDG.E.U16 R2, [R4.64] ;  /* 0x0000000a04028981 */ /* 0x0008a2000c1e1500 */
[----:B------:R-:W-:-:S03]  /*14350*/  PRMT R20, RZ, 0x7610, R20 ;  /* 0x00007610ff147816 */ /* 0x000fc60000000014 */
[----:B---3--:R0:W-:Y:S01]  /*14360*/  STL [R1+0x64], R21 ;  /* 0x0000641501007387 */ /* 0x0081e20000100800 */
[----:B----4-:R-:W-:Y:S02]  /*14370*/  @!P0 IMAD.MOV.U32 R4, RZ, RZ, R28 ;  /* 0x000000ffff048224 */ /* 0x010fe400078e001c */
[----:B------:R-:W-:Y:S01]  /*14380*/  @!P0 IMAD.MOV.U32 R5, RZ, RZ, R29 ;  /* 0x000000ffff058224 */ /* 0x000fe200078e001d */
[----:B0-----:R-:W3:Y:S04]  /*14390*/  LDL.LU R21, [R1+0x3c] ;  /* 0x00003c0001157983 */ /* 0x001ee80000300800 */
[----:B------:R0:W4:Y:S04]  /*143a0*/  @!P0 LDG.E.U16 R20, [R4.64] ;  /* 0x0000000a04148981 */ /* 0x000128000c1e1500 */
[----:B--2---:R1:W-:Y:S04]  /*143b0*/  STL [R1+0x60], R2 ;  /* 0x0000600201007387 */ /* 0x0043e80000100800 */
[----:B0-----:R-:W2:Y:S04]  /*143c0*/  LDL R4, [R1+0x177c] ;  /* 0x00177c0001047983 */ /* 0x001ea80000100800 */
[----:B------:R-:W2:Y:S01]  /*143d0*/  LDL R5, [R1+0x17d4] ;  /* 0x0017d40001057983 */ /* 0x000ea20000100800 */
[----:B------:R-:W-:-:S03]  /*143e0*/  PRMT R13, RZ, 0x7610, R13 ;  /* 0x00007610ff0d7816 */ /* 0x000fc6000000000d */
[----:B-1----:R-:W0:Y:S04]  /*143f0*/  S2R R2, SR_TID.X ;  /* 0x0000000000027919 */ /* 0x002e280000002100 */
[----:B------:R-:W1:Y:S01]  /*14400*/  S2R R29, SR_TID.X ;  /* 0x00000000001d7919 */ /* 0x000e620000002100 */
[----:B--2---:R-:W-:-:S04]  /*14410*/  @!P0 LOP3.LUT R5, R5, R4, RZ, 0x3c, !PT ;  /* 0x0000000405058212 */ /* 0x004fc800078e3cff */
[----:B------:R-:W-:-:S04]  /*14420*/  @!P0 LOP3.LUT R4, R5, R4, RZ, 0x3c, !PT ;  /* 0x0000000405048212 */ /* 0x000fc800078e3cff */
[----:B------:R-:W-:-:S05]  /*14430*/  @!P0 LOP3.LUT R5, R5, R4, RZ, 0x3c, !PT ;  /* 0x0000000405058212 */ /* 0x000fca00078e3cff */
[----:B------:R-:W2:Y:S01]  /*14440*/  @!P0 LDG.E.U16 R13, [R4.64] ;  /* 0x0000000a040d8981 */ /* 0x000ea2000c1e1500 */
[----:B0-----:R-:W-:Y:S02]  /*14450*/  LOP3.LUT R2, R2, 0x7f, RZ, 0xc0, !PT ;  /* 0x0000007f02027812 */ /* 0x001fe400078ec0ff */
[----:B-1----:R-:W-:-:S03]  /*14460*/  LOP3.LUT R29, R29, 0x7f, RZ, 0xc0, !PT ;  /* 0x0000007f1d1d7812 */ /* 0x002fc600078ec0ff */
[----:B------:R-:W-:Y:S01]  /*14470*/  IMAD.SHL.U32 R2, R2, 0x2, RZ ;  /* 0x0000000202027824 */ /* 0x000fe200078e00ff */
[----:B----4-:R0:W-:Y:S01]  /*14480*/  STL [R1+0x5c], R20 ;  /* 0x00005c1401007387 */ /* 0x0101e20000100800 */
[----:B------:R-:W-:-:S03]  /*14490*/  IMAD.SHL.U32 R28, R29, 0x2, RZ ;  /* 0x000000021d1c7824 */ /* 0x000fc600078e00ff */
[----:B------:R-:W-:Y:S04]  /*144a0*/  STS.U16 [R2+0x6200], R9 ;  /* 0x0062000902007388 */ /* 0x000fe80000000400 */
[----:B------:R1:W-:Y:S04]  /*144b0*/  STS.U16 [R2+0x6300], R8 ;  /* 0x0063000802007388 */ /* 0x0003e80000000400 */
[----:B0-----:R-:W4:Y:S01]  /*144c0*/  LDL.LU R20, [R1+0x1c] ;  /* 0x00001c0001147983 */ /* 0x001f220000300800 */
[----:B------:R-:W-:-:S03]  /*144d0*/  LOP3.LUT R28, R28, 0x10, RZ, 0x3c, !PT ;  /* 0x000000101c1c7812 */ /* 0x000fc600078e3cff */
[----:B-1----:R-:W3:Y:S04]  /*144e0*/  LDL.LU R2, [R1+0x14] ;  /* 0x0000140001027983 */ /* 0x002ee80000300800 */
[----:B------:R-:W3:Y:S04]  /*144f0*/  LDL.LU R29, [R1+0x10] ;  /* 0x00001000011d7983 */ /* 0x000ee80000300800 */
[----:B------:R-:W-:Y:S04]  /*14500*/  STS.U16 [R28+0x400], R12 ;  /* 0x0004000c1c007388 */ /* 0x000fe80000000400 */
[----:B--2---:R0:W-:Y:S04]  /*14510*/  STL [R1+0x58], R13 ;  /* 0x0000580d01007387 */ /* 0x0041e80000100800 */
[----:B0-----:R-:W2:Y:S04]  /*14520*/  LDL.LU R13, [R1+0x3b64] ;  /* 0x003b6400010d7983 */ /* 0x001ea80000300800 */
[----:B------:R-:W2:Y:S04]  /*14530*/  LDL R4, [R1+0x166c] ;  /* 0x00166c0001047983 */ /* 0x000ea80000100800 */
[----:B------:R-:W2:Y:S04]  /*14540*/  LDL R5, [R1+0x17cc] ;  /* 0x0017cc0001057983 */ /* 0x000ea80000100800 */
[----:B------:R-:W3:Y:S01]  /*14550*/  LDL.LU R12, [R1+0x3b60] ;  /* 0x003b6000010c7983 */ /* 0x000ee20000300800 */
[----:B--2---:R-:W-:-:S04]  /*14560*/  @!P0 LOP3.LUT R5, R5, R4, RZ, 0x3c, !PT ;  /* 0x0000000405058212 */ /* 0x004fc800078e3cff */
[C---:B------:R-:W-:Y:S02]  /*14570*/  @!P0 LOP3.LUT R4, R5.reuse, R4, RZ, 0x3c, !PT ;  /* 0x0000000405048212 */ /* 0x040fe400078e3cff */
[----:B---3--:R-:W-:Y:S02]  /*14580*/  PRMT R12, RZ, 0x7610, R12 ;  /* 0x00007610ff0c7816 */ /* 0x008fe4000000000c */
[----:B------:R-:W-:-:S05]  /*14590*/  @!P0 LOP3.LUT R5, R5, R4, RZ, 0x3c, !PT ;  /* 0x0000000405058212 */ /* 0x000fca00078e3cff */
[----:B------:R-:W2:Y:S04]  /*145a0*/  @!P0 LDG.E.U16 R12, [R4.64] ;  /* 0x0000000a040c8981 */ /* 0x000ea8000c1e1500 */
[----:B------:R-:W-:Y:S04]  /*145b0*/  STS.U16 [R28+0x500], R23 ;  /* 0x000500171c007388 */ /* 0x000fe80000000400 */
[----:B--2---:R0:W-:Y:S04]  /*145c0*/  STL [R1+0x54], R12 ;  /* 0x0000540c01007387 */ /* 0x0041e80000100800 */
[----:B0-----:R-:W2:Y:S04]  /*145d0*/  LDL.LU R12, [R1+0x3b5c] ;  /* 0x003b5c00010c7983 */ /* 0x001ea80000300800 */
[----:B------:R-:W3:Y:S04]  /*145e0*/  LDL R4, [R1+0x17c0] ;  /* 0x0017c00001047983 */ /* 0x000ee80000100800 */
[----:B------:R-:W3:Y:S04]  /*145f0*/  LDL R5, [R1+0x17c4] ;  /* 0x0017c40001057983 */ /* 0x000ee80000100800 */
[----:B------:R-:W2:Y:S01]  /*14600*/  LDL.LU R23, [R1+0x3b58] ;  /* 0x003b580001177983 */ /* 0x000ea20000300800 */
[----:B---3--:R-:W-:-:S04]  /*14610*/  @!P0 LOP3.LUT R5, R5, R4, RZ, 0x3c, !PT ;  /* 0x0000000405058212 */ /* 0x008fc800078e3cff */
[C---:B------:R-:W-:Y:S02]  /*14620*/  @!P0 LOP3.LUT R4, R5.reuse, R4, RZ, 0x3c, !PT ;  /* 0x0000000405048212 */ /* 0x040fe400078e3cff */
[----:B--2---:R-:W-:Y:S02]  /*14630*/  PRMT R23, RZ, 0x7610, R23 ;  /* 0x00007610ff177816 */ /* 0x004fe40000000017 */
        /* <DEDUP_REMOVED lines=33> */
[----:B------:R0:W-:Y:S04]  /*14850*/  STS.U16 [R28+0x2400], R2 ;  /* 0x002400021c007388 */ /* 0x0001e80000000400 */
[----:B0-----:R-:W3:Y:S04]  /*14860*/  LDL.LU R2, [R1+0x1814] ;  /* 0x0018140001027983 */ /* 0x001ee80000300800 */
[----:B----4-:R-:W-:Y:S04]  /*14870*/  STS.U16 [R28+0x2500], R20 ;  /* 0x002500141c007388 */ /* 0x010fe80000000400 */
[----:B--2---:R0:W-:Y:S04]  /*14880*/  STL [R1+0x44], R21 ;  /* 0x0000441501007387 */ /* 0x0041e80000100800 */
[----:B0-----:R-:W2:Y:S04]  /*14890*/  LDL.LU R21, [R1+0x3b40] ;  /* 0x003b400001157983 */ /* 0x001ea80000300800 */
[----:B------:R-:W4:Y:S04]  /*148a0*/  LDL R4, [R1+0x17e4] ;  /* 0x0017e40001047983 */ /* 0x000f280000100800 */
[----:B------:R-:W4:Y:S04]  /*148b0*/  LDL R5, [R1+0x1820] ;  /* 0x0018200001057983 */ /* 0x000f280000100800 */
[----:B------:R-:W2:Y:S01]  /*148c0*/  LDL.LU R20, [R1+0x3b3c] ;  /* 0x003b3c0001147983 */ /* 0x000ea20000300800 */
[----:B----4-:R-:W-:-:S04]  /*148d0*/  @!P0 LOP3.LUT R5, R5, R4, RZ, 0x3c, !PT ;  /* 0x0000000405058212 */ /* 0x010fc800078e3cff */
[C---:B------:R-:W-:Y:S02]  /*148e0*/  @!P0 LOP3.LUT R4, R5.reuse, R4, RZ, 0x3c, !PT ;  /* 0x0000000405048212 */ /* 0x040fe400078e3cff */
[----:B--2---:R-:W-:Y:S02]  /*148f0*/  PRMT R20, RZ, 0x7610, R20 ;  /* 0x00007610ff147816 */ /* 0x004fe40000000014 */
[----:B------:R-:W-:-:S05]  /*14900*/  @!P0 LOP3.LUT R5, R5, R4, RZ, 0x3c, !PT ;  /* 0x0000000405058212 */ /* 0x000fca00078e3cff */
[----:B------:R-:W2:Y:S04]  /*14910*/  @!P0 LDG.E.U16 R20, [R4.64] ;  /* 0x0000000a04148981 */ /* 0x000ea8000c1e1500 */
[----:B------:R-:W-:Y:S04]  /*14920*/  STS.U16 [R28+0x2600], R29 ;  /* 0x0026001d1c007388 */ /* 0x000fe80000000400 */
        /* <DEDUP_REMOVED lines=10> */
[----:B--2---:R0:W-:Y:S04]  /*149d0*/  STL [R1+0x3c], R29 ;  /* 0x00003c1d01007387 */ /* 0x0041e80000100800 */
[----:B0-----:R-:W2:Y:S04]  /*149e0*/  LDL.LU R29, [R1+0x3b30] ;  /* 0x003b3000011d7983 */ /* 0x001ea80000300800 */
[----:B------:R-:W4:Y:S04]  /*149f0*/  LDL R4, [R1+0x1804] ;  /* 0x0018040001047983 */ /* 0x000f280000100800 */
[----:B------:R-:W4:Y:S04]  /*14a00*/  LDL R5, [R1+0x1830] ;  /* 0x0018300001057983 */ /* 0x000f280000100800 */
[----:B--2---:R0:W-:Y:S04]  /*14a10*/  STS.U16 [R28+0x2700], R29 ;  /* 0x0027001d1c007388 */ /* 0x0041e80000000400 */
[----:B0-----:R-:W2:Y:S01]  /*14a20*/  LDL.LU R29, [R1+0x3b2c] ;  /* 0x003b2c00011d7983 */ /* 0x001ea20000300800 */
[----:B----4-:R-:W-:-:S04]  /*14a30*/  @!P0 LOP3.LUT R5, R5, R4, RZ, 0x3c, !PT ;  /* 0x0000000405058212 */ /* 0x010fc800078e3cff */
[----:B------:R-:W-:-:S04]  /*14a40*/  @!P0 LOP3.LUT R4, R5, R4, RZ, 0x3c, !PT ;  /* 0x0000000405048212 */ /* 0x000fc800078e3cff */
[----:B------:R-:W-:Y:S02]  /*14a50*/  @!P0 LOP3.LUT R5, R5, R4, RZ, 0x3c, !PT ;  /* 0x0000000405058212 */ /* 0x000fe400078e3cff */
[----:B--2---:R-:W-:-:S06]  /*14a60*/  PRMT R29, RZ, 0x7610, R29 ;  /* 0x00007610ff1d7816 */ /* 0x004fcc000000001d */
[----:B------:R-:W2:Y:S04]  /*14a70*/  @!P0 LDG.E.U16 R29, [R4.64] ;  /* 0x0000000a041d8981 */ /* 0x000ea8000c1e1500 */
[----:B--2---:R0:W-:Y:S04]  /*14a80*/  STL [R1+0x38], R29 ;  /* 0x0000381d01007387 */ /* 0x0041e80000100800 */
[----:B0-----:R-:W2:Y:S04]  /*14a90*/  LDL.LU R29, [R1+0x3b28] ;  /* 0x003b2800011d7983 */ /* 0x001ea80000300800 */
[----:B------:R-:W4:Y:S01]  /*14aa0*/  LDL R5, [R1+0x1828] ;  /* 0x0018280001057983 */ /* 0x000f220000100800 */
[----:B--2---:R-:W-:Y:S01]  /*14ab0*/  PRMT R29, RZ, 0x7610, R29 ;  /* 0x00007610ff1d7816 */ /* 0x004fe2000000001d */
[----:B----4-:R-:W-:-:S02]  /*14ac0*/  @!P0 IMAD.MOV.U32 R4, RZ, RZ, R5 ;  /* 0x000000ffff048224 */ /* 0x010fc400078e0005 */
[----:B---3--:R-:W-:-:S05]  /*14ad0*/  @!P0 IMAD.MOV.U32 R5, RZ, RZ, R2 ;  /* 0x000000ffff058224 */ /* 0x008fca00078e0002 */
[----:B------:R-:W2:Y:S04]  /*14ae0*/  @!P0 LDG.E.U16 R29, [R4.64] ;  /* 0x0000000a041d8981 */ /* 0x000ea8000c1e1500 */
[----:B------:R-:W-:Y:S04]  /*14af0*/  STL [R1+0x1870], R2 ;  /* 0x0018700201007387 */ /* 0x000fe80000100800 */
        /* <DEDUP_REMOVED lines=36> */
[----:B0-----:R-:W4:Y:S04]  /*14d40*/  LDL R4, [R1+0x170c] ;  /* 0x00170c0001047983 */ /* 0x001f280000100800 */
[----:B------:R-:W4:Y:S01]  /*14d50*/  LDL R5, [R1+0x1710] ;  /* 0x0017100001057983 */ /* 0x000f220000100800 */
[----:B------:R-:W-:-:S03]  /*14d60*/  PRMT R0, RZ, 0x7610, R0 ;  /* 0x00007610ff007816 */ /* 0x000fc60000000000 */
[----:B---3--:R0:W-:Y:S01]  /*14d70*/  STL [R1+0x24], R3 ;  /* 0x0000240301007387 */ /* 0x0081e20000100800 */
[----:B------:R-:W-:-:S03]  /*14d80*/  PRMT R2, RZ, 0x7610, R2 ;  /* 0x00007610ff027816 */ /* 0x000fc60000000002 */
[----:B0-----:R-:W3:Y:S01]  /*14d90*/  LDL R3, [R1+0x16e0] ;  /* 0x0016e00001037983 */ /* 0x001ee20000100800 */
[----:B----4-:R-:W-:-:S04]  /*14da0*/  @!P0 LOP3.LUT R5, R5, R4, RZ, 0x3c, !PT ;  /* 0x0000000405058212 */ /* 0x010fc800078e3cff */
[----:B------:R-:W-:-:S04]  /*14db0*/  @!P0 LOP3.LUT R4, R5, R4, RZ, 0x3c, !PT ;  /* 0x0000000405048212 */ /* 0x000fc800078e3cff */
[----:B------:R-:W-:-:S05]  /*14dc0*/  @!P0 LOP3.LUT R5, R5, R4, RZ, 0x3c, !PT ;  /* 0x0000000405058212 */ /* 0x000fca00078e3cff */
[----:B------:R0:W4:Y:S04]  /*14dd0*/  @!P0 LDG.E.U16 R0, [R4.64] ;  /* 0x0000000a04008981 */ /* 0x000128000c1e1500 */
[----:B0-----:R-:W2:Y:S04]  /*14de0*/  LDL R4, [R1+0x16fc] ;  /* 0x0016fc0001047983 */ /* 0x001ea80000100800 */
[----:B------:R-:W2:Y:S04]  /*14df0*/  LDL R5, [R1+0x1700] ;  /* 0x0017000001057983 */ /* 0x000ea80000100800 */
[----:B----4-:R-:W-:Y:S01]  /*14e00*/  STL [R1+0x20], R0 ;  /* 0x0000200001007387 */ /* 0x010fe20000100800 */
[----:B--2---:R-:W-:-:S04]  /*14e10*/  @!P0 LOP3.LUT R5, R5, R4, RZ, 0x3c, !PT ;  /* 0x0000000405058212 */ /* 0x004fc800078e3cff */
[----:B------:R-:W-:-:S04]  /*14e20*/  @!P0 LOP3.LUT R4, R5, R4, RZ, 0x3c, !PT ;  /* 0x0000000405048212 */ /* 0x000fc800078e3cff */
[----:B------:R-:W-:-:S05]  /*14e30*/  @!P0 LOP3.LUT R5, R5, R4, RZ, 0x3c, !PT ;  /* 0x0000000405058212 */ /* 0x000fca00078e3cff */
[----:B------:R0:W2:Y:S04]  /*14e40*/  @!P0 LDG.E.U16 R2, [R4.64] ;  /* 0x0000000a04028981 */ /* 0x0000a8000c1e1500 */
[----:B0-----:R-:W4:Y:S04]  /*14e50*/  LDL R4, [R1+0x16ec] ;  /* 0x0016ec0001047983 */ /* 0x001f280000100800 */
[----:B------:R-:W4:Y:S01]  /*14e60*/  LDL R5, [R1+0x16f0] ;  /* 0x0016f00001057983 */ /* 0x000f220000100800 */
[----:B------:R-:W-:Y:S02]  /*14e70*/  PRMT R29, RZ, 0x7610, R29 ;  /* 0x00007610ff1d7816 */ /* 0x000fe4000000001d */
[----:B----4-:R-:W-:-:S04]  /*14e80*/  @!P0 LOP3.LUT R5, R5, R4, RZ, 0x3c, !PT ;  /* 0x0000000405058212 */ /* 0x010fc800078e3cff */
[----:B------:R-:W-:-:S04]  /*14e90*/  @!P0 LOP3.LUT R4, R5, R4, RZ, 0x3c, !PT ;  /* 0x0000000405048212 */ /* 0x000fc800078e3cff */
[----:B------:R-:W-:-:S05]  /*14ea0*/  @!P0 LOP3.LUT R5, R5, R4, RZ, 0x3c, !PT ;  /* 0x0000000405058212 */ /* 0x000fca00078e3cff */
[----:B------:R-:W4:Y:S04]  /*14eb0*/  @!P0 LDG.E.U16 R29, [R4.64] ;  /* 0x0000000a041d8981 */ /* 0x000f28000c1e1500 */
[----:B------:R-:W-:Y:S04]  /*14ec0*/  STS.U16 [R28+0x4400], R20 ;  /* 0x004400141c007388 */ /* 0x000fe80000000400 */
[----:B------:R-:W-:Y:S04]  /*14ed0*/  STS.U16 [R28+0x4500], R21 ;  /* 0x004500151c007388 */ /* 0x000fe80000000400 */
[----:B------:R-:W-:Y:S04]  /*14ee0*/  STS.U16 [R28+0x4600], R22 ;  /* 0x004600161c007388 */ /* 0x000fe80000000400 */
[----:B------:R-:W-:Y:S04]  /*14ef0*/  STS.U16 [R28+0x4700], R23 ;  /* 0x004700171c007388 */ /* 0x000fe80000000400 */
[----:B------:R-:W-:Y:S04]  /*14f00*/  STS.U16 [R28+0x6400], R12 ;  /* 0x0064000c1c007388 */ /* 0x000fe80000000400 */
[----:B------:R-:W-:Y:S04]  /*14f10*/  STS.U16 [R28+0x6500], R13 ;  /* 0x0065000d1c007388 */ /* 0x000fe80000000400 */
[----:B------:R-:W-:Y:S04]  /*14f20*/  STS.U16 [R28+0x6600], R14 ;  /* 0x0066000e1c007388 */ /* 0x000fe80000000400 */
[----:B------:R0:W-:Y:S04]  /*14f30*/  STS.U16 [R28+0x6700], R15 ;  /* 0x0067000f1c007388 */ /* 0x0001e80000000400 */
[----:B0-----:R-:W3:Y:S04]  /*14f40*/  LDL.LU R28, [R1+0x1194] ;  /* 0x00119400011c7983 */ /* 0x001ee80000300800 */
[----:B--2---:R0:W-:Y:S04]  /*14f50*/  STL [R1+0x1c], R2 ;  /* 0x00001c0201007387 */ /* 0x0041e80000100800 */
[----:B0-----:R-:W2:Y:S04]  /*14f60*/  LDL R2, [R1+0x16c0] ;  /* 0x0016c00001027983 */ /* 0x001ea80000100800 */
[----:B----4-:R0:W-:Y:S04]  /*14f70*/  STL [R1+0x18], R29 ;  /* 0x0000181d01007387 */ /* 0x0101e80000100800 */
[----:B0-----:R-:W4:Y:S04]  /*14f80*/  LDL.LU R29, [R1+0x3b14] ;  /* 0x003b1400011d7983 */ /* 0x001f280000300800 */
[----:B------:R-:W2:Y:S04]  /*14f90*/  LDL.LU R4, [R1+0x11f4] ;  /* 0x0011f40001047983 */ /* 0x000ea80000300800 */
[----:B------:R-:W3:Y:S04]  /*14fa0*/  LDL R5, [R1+0x16dc] ;  /* 0x0016dc0001057983 */ /* 0x000ee80000100800 */
[----:B------:R-:W0:Y:S02]  /*14fb0*/  S2R R0, SR_TID.X ;  /* 0x0000000000007919 */ /* 0x000e240000002100 */
[----:B0-----:R-:W-:-:S05]  /*14fc0*/  LOP3.LUT R0, R0, 0x7f, RZ, 0xc0, !PT ;  /* 0x0000007f00007812 */ /* 0x001fca00078ec0ff */
[----:B------:R-:W-:-:S05]  /*14fd0*/  IMAD.SHL.U32 R0, R0, 0x2, RZ ;  /* 0x0000000200007824 */ /* 0x000fca00078e00ff */
[----:B------:R-:W-:Y:S02]  /*14fe0*/  LOP3.LUT R0, R0, 0x20, RZ, 0x3c, !PT ;  /* 0x0000002000007812 */ /* 0x000fe400078e3cff */
[----:B----4-:R-:W-:-:S03]  /*14ff0*/  PRMT R29, RZ, 0x7610, R29 ;  /* 0x00007610ff1d7816 */ /* 0x010fc6000000001d */
[----:B--2---:R3:W-:Y:S02]  /*15000*/  STS.U16 [R0+0x800], R4 ;  /* 0x0008000400007388 */ /* 0x0047e40000000400 */
[----:B---3--:R-:W-:Y:S02]  /*15010*/  @!P0 IMAD.MOV.U32 R4, RZ, RZ, R3 ;  /* 0x000000ffff048224 */ /* 0x008fe400078e0003 */
[----:B------:R-:W2:Y:S04]  /*15020*/  LDL R3, [R1+0x16b0] ;  /* 0x0016b00001037983 */ /* 0x000ea80000100800 */
[----:B------:R-:W3:Y:S04]  /*15030*/  @!P0 LDG.E.U16 R29, [R4.64] ;  /* 0x0000000a041d8981 */ /* 0x000ee8000c1e1500 */
[----:B---3--:R0:W-:Y:S04]  /*15040*/  STL [R1+0x14], R29 ;  /* 0x0000141d01007387 */ /* 0x0081e80000100800 */
[----:B0-----:R-:W3:Y:S04]  /*15050*/  LDL.LU R29, [R1+0x3b10] ;  /* 0x003b1000011d7983 */ /* 0x001ee80000300800 */
[----:B------:R-:W4:Y:S04]  /*15060*/  LDL R4, [R1+0x16cc] ;  /* 0x0016cc0001047983 */ /* 0x000f280000100800 */
[----:B------:R-:W4:Y:S04]  /*15070*/  LDL R5, [R1+0x16d0] ;  /* 0x0016d00001057983 */ /* 0x000f280000100800 */
[----:B---3--:R0:W-:Y:S04]  /*15080*/  STS.U16 [R0+0x900], R29 ;  /* 0x0009001d00007388 */ /* 0x0081e80000000400 */
[----:B0-----:R-:W3:Y:S01]  /*15090*/  LDL.LU R29, [R1+0x3b0c] ;  /* 0x003b0c00011d7983 */ /* 0x001ee20000300800 */
[----:B----4-:R-:W-:-:S04]  /*150a0*/  @!P0 LOP3.LUT R5, R5, R4, RZ, 0x3c, !PT ;  /* 0x0000000405058212 */ /* 0x010fc800078e3cff */
[----:B------:R-:W-:-:S04]  /*150b0*/  @!P0 LOP3.LUT R4, R5, R4, RZ, 0x3c, !PT ;  /* 0x0000000405048212 */ /* 0x000fc800078e3cff */
[----:B------:R-:W-:Y:S02]  /*150c0*/  @!P0 LOP3.LUT R5, R5, R4, RZ, 0x3c, !PT ;  /* 0x0000000405058212 */ /* 0x000fe400078e3cff */
[----:B---3--:R-:W-:-:S06]  /*150d0*/  PRMT R29, RZ, 0x7610, R29 ;  /* 0x00007610ff1d7816 */ /* 0x008fcc000000001d */
[----:B------:R0:W3:Y:S04]  /*150e0*/  @!P0 LDG.E.U16 R29, [R4.64] ;  /* 0x0000000a041d8981 */ /* 0x0000e8000c1e1500 */
[----:B0-----:R-:W4:Y:S04]  /*150f0*/  LDL.LU R4, [R1+0x11fc] ;  /* 0x0011fc0001047983 */ /* 0x001f280000300800 */
[----:B------:R-:W2:Y:S01]  /*15100*/  LDL R5, [R1+0x16bc] ;  /* 0x0016bc0001057983 */ /* 0x000ea20000100800 */
[----:B------:R-:W-:-:S03]  /*15110*/  PRMT R27, RZ, 0x7610, R27 ;  /* 0x00007610ff1b7816 */ /* 0x000fc6000000001b */
[----:B---3--:R0:W-:Y:S04]  /*15120*/  STL [R1+0x3a9c], R29 ;  /* 0x003a9c1d01007387 */ /* 0x0081e80000100800 */
[----:B----4-:R1:W-:Y:S04]  /*15130*/  STS.U16 [R0+0xa00], R4 ;  /* 0x000a000400007388 */ /* 0x0103e80000000400 */
[----:B0-----:R-:W3:Y:S01]  /*15140*/  LDL.LU R29, [R1+0x119c] ;  /* 0x00119c00011d7983 */ /* 0x001ee20000300800 */
[----:B-1----:R-:W-:-:S03]  /*15150*/  @!P0 IMAD.MOV.U32 R4, RZ, RZ, R2 ;  /* 0x000000ffff048224 */ /* 0x002fc600078e0002 */
[----:B------:R-:W4:Y:S04]  /*15160*/  LDL.LU R2, [R1+0x11a0] ;  /* 0x0011a00001027983 */ /* 0x000f280000300800 */
[----:B--2---:R0:W2:Y:S04]  /*15170*/  @!P0 LDG.E.U16 R27, [R4.64] ;  /* 0x0000000a041b8981 */ /* 0x0040a8000c1e1500 */
[----:B0-----:R-:W2:Y:S04]  /*15180*/  LDL.LU R4, [R1+0x1200] ;  /* 0x0012000001047983 */ /* 0x001ea80000300800 */
[----:B------:R-:W3:Y:S01]  /*15190*/  LDL R5, [R1+0x16ac] ;  /* 0x0016ac0001057983 */ /* 0x000ee20000100800 */
[----:B------:R-:W-:-:S03]  /*151a0*/  PRMT R26, RZ, 0x7610, R26 ;  /* 0x00007610ff1a7816 */ /* 0x000fc6000000001a */
[----:B--2---:R0:W-:Y:S02]  /*151b0*/  STS.U16 [R0+0xb00], R4 ;  /* 0x000b000400007388 */ /* 0x0041e40000000400 */
[----:B0-----:R-:W-:-:S05]  /*151c0*/  @!P0 IMAD.MOV.U32 R4, RZ, RZ, R3 ;  /* 0x000000ffff048224 */ /* 0x001fca00078e0003 */
[----:B---3--:R0:W2:Y:S04]  /*151d0*/  @!P0 LDG.E.U16 R26, [R4.64] ;  /* 0x0000000a041a8981 */ /* 0x0080a8000c1e1500 */
[----:B------:R1:W-:Y:S04]  /*151e0*/  STL [R1+0x3aa0], R27 ;  /* 0x003aa01b01007387 */ /* 0x0003e80000100800 */
[----:B-1----:R-:W3:Y:S04]  /*151f0*/  LDL.LU R27, [R1+0x1198] ;  /* 0x00119800011b7983 */ /* 0x002ee80000300800 */
[----:B------:R-:W3:Y:S04]  /*15200*/  LDL.LU R0, [R1+0x3b08] ;  /* 0x003b080001007983 */ /* 0x000ee80000300800 */
[----:B------:R-:W3:Y:S04]  /*15210*/  LDL.LU R3, [R1+0x1134] ;  /* 0x0011340001037983 */ /* 0x000ee80000300800 */
[----:B0-----:R-:W3:Y:S04]  /*15220*/  LDL R4, [R1+0x169c] ;  /* 0x00169c0001047983 */ /* 0x001ee80000100800 */
[----:B------:R-:W3:Y:S01]  /*15230*/  LDL R5, [R1+0x16a0] ;  /* 0x0016a00001057983 */ /* 0x000ee20000100800 */
[----:B------:R-:W-:-:S03]  /*15240*/  PRMT R25, RZ, 0x7610, R25 ;  /* 0x00007610ff197816 */ /* 0x000fc60000000019 */
[----:B--2---:R0:W-:Y:S04]  /*15250*/  STL [R1+0x3aa4], R26 ;  /* 0x003aa41a01007387 */ /* 0x0041e80000100800 */
[----:B0-----:R-:W0:Y:S01]  /*15260*/  S2R R26, SR_TID.X ;  /* 0x00000000001a7919 */ /* 0x001e220000002100 */
[-C--:B---3--:R-:W-:Y:S02]  /*15270*/  @!P0 LOP3.LUT R5, R5, R4.reuse, RZ, 0x3c, !PT ;  /* 0x0000000405058212 */ /* 0x088fe400078e3cff */
[----:B0-----:R-:W-:Y:S02]  /*15280*/  LOP3.LUT R26, R26, 0x7f, RZ, 0xc0, !PT ;  /* 0x0000007f1a1a7812 */ /* 0x001fe400078ec0ff */
[----:B------:R-:W-:-:S03]  /*15290*/  @!P0 LOP3.LUT R4, R5, R4, RZ, 0x3c, !PT ;  /* 0x0000000405048212 */ /* 0x000fc600078e3cff */
[----:B------:R-:W-:Y:S01]  /*152a0*/  IMAD.SHL.U32 R26, R26, 0x2, RZ ;  /* 0x000000021a1a7824 */ /* 0x000fe200078e00ff */
[----:B------:R-:W-:-:S04]  /*152b0*/  @!P0 LOP3.LUT R5, R5, R4, RZ, 0x3c, !PT ;  /* 0x0000000405058212 */ /* 0x000fc800078e3cff */
[----:B------:R-:W-:Y:S01]  /*152c0*/  LOP3.LUT R26, R26, 0x20, RZ, 0x3c, !PT ;  /* 0x000000201a1a7812 */ /* 0x000fe200078e3cff */
[----:B------:R0:W2:Y:S04]  /*152d0*/  @!P0 LDG.E.U16 R25, [R4.64] ;  /* 0x0000000a04198981 */ /* 0x0000a8000c1e1500 */
[----:B------:R1:W-:Y:S04]  /*152e0*/  STS.U16 [R26+0x2800], R28 ;  /* 0x0028001c1a007388 */ /* 0x0003e80000000400 */
[----:B-1----:R-:W3:Y:S04]  /*152f0*/  LDL.LU R28, [R1+0x3b04] ;  /* 0x003b0400011c7983 */ /* 0x002ee80000300800 */
[----:B0-----:R-:W3:Y:S04]  /*15300*/  LDL R4, [R1+0x1690] ;  /* 0x0016900001047983 */ /* 0x001ee80000100800 */
[----:B------:R-:W3:Y:S01]  /*15310*/  LDL R5, [R1+0x1774] ;  /* 0x0017740001057983 */ /* 0x000ee20000100800 */
[----:B------:R-:W-:-:S03]  /*15320*/  PRMT R24, RZ, 0x7610, R24 ;  /* 0x00007610ff187816 */ /* 0x000fc60000000018 */
[----:B--2---:R0:W-:Y:S04]  /*15330*/  STL [R1+0x3aa8], R25 ;  /* 0x003aa81901007387 */ /* 0x0041e80000100800 */
[----:B0-----:R-:W2:Y:S01]  /*15340*/  LDL R25, [R1+0x176c] ;  /* 0x00176c0001197983 */ /* 0x001ea20000100800 */
[----:B---3--:R-:W-:-:S04]  /*15350*/  @!P0 LOP3.LUT R5, R5, R4, RZ, 0x3c, !PT ;  /* 0x0000000405058212 */ /* 0x008fc800078e3cff */
[----:B------:R-:W-:-:S04]  /*15360*/  @!P0 LOP3.LUT R4, R5, R4, RZ, 0x3c, !PT ;  /* 0x0000000405048212 */ /* 0x000fc800078e3cff */
[----:B------:R-:W-:-:S05]  /*15370*/  @!P0 LOP3.LUT R5, R5, R4, RZ, 0x3c, !PT ;  /* 0x0000000405058212 */ /* 0x000fca00078e3cff */
[----:B------:R0:W3:Y:S04]  /*15380*/  @!P0 LDG.E.U16 R24, [R4.64] ;  /* 0x0000000a04188981 */ /* 0x0000e8000c1e1500 */
[----:B0-----:R-:W4:Y:S01]  /*15390*/  LDL R5, [R1+0x1688] ;  /* 0x0016880001057983 */ /* 0x001f220000100800 */
[----:B------:R-:W-:-:S03]  /*153a0*/  PRMT R23, RZ, 0x7610, R23 ;  /* 0x00007610ff177816 */ /* 0x000fc60000000017 */
[----:B------:R0:W-:Y:S04]  /*153b0*/  STS.U16 [R26+0x2900], R27 ;  /* 0x0029001b1a007388 */ /* 0x0001e80000000400 */
[----:B------:R-:W-:Y:S04]  /*153c0*/  STS.U16 [R26+0x2a00], R29 ;  /* 0x002a001d1a007388 */ /* 0x000fe80000000400 */
[----:B0-----:R-:W4:Y:S01]  /*153d0*/  LDL R27, [R1+0x1764] ;  /* 0x00176400011b7983 */ /* 0x001f220000100800 */
[----:B--2---:R-:W-:-:S03]  /*153e0*/  @!P0 IMAD.MOV.U32 R4, RZ, RZ, R25 ;  /* 0x000000ffff048224 */ /* 0x004fc600078e0019 */
[----:B---3--:R0:W-:Y:S04]  /*153f0*/  STL [R1+0x3aac], R24 ;  /* 0x003aac1801007387 */ /* 0x0081e80000100800 */
[----:B----4-:R1:W2:Y:S04]  /*15400*/  @!P0 LDG.E.U16 R23, [R4.64] ;  /* 0x0000000a04178981 */ /* 0x0102a8000c1e1500 */
[----:B0-----:R-:W3:Y:S04]  /*15410*/  LDL.LU R24, [R1+0x1140] ;  /* 0x0011400001187983 */ /* 0x001ee80000300800 */
[----:B------:R-:W4:Y:S04]  /*15420*/  LDL.LU R29, [R1+0x1144] ;  /* 0x00114400011d7983 */ /* 0x000f280000300800 */
[----:B-1----:R-:W3:Y:S01]  /*15430*/  LDL R5, [R1+0x1680] ;  /* 0x0016800001057983 */ /* 0x002ee20000100800 */
[----:B------:R-:W-:Y:S01]  /*15440*/  PRMT R22, RZ, 0x7610, R22 ;  /* 0x00007610ff167816 */ /* 0x000fe20000000016 */
[----:B------:R-:W-:-:S02]  /*15450*/  @!P0 IMAD.MOV.U32 R4, RZ, RZ, R27 ;  /* 0x000000ffff048224 */ /* 0x000fc400078e001b */
[----:B------:R-:W-:Y:S04]  /*15460*/  STS.U16 [R26+0x2b00], R2 ;  /* 0x002b00021a007388 */ /* 0x000fe80000000400 */
[----:B--2---:R0:W-:Y:S04]  /*15470*/  STL [R1+0x3ab0], R23 ;  /* 0x003ab01701007387 */ /* 0x0041e80000100800 */
[----:B------:R-:W2:Y:S04]  /*15480*/  LDL R25, [R1+0x17ac] ;  /* 0x0017ac0001197983 */ /* 0x000ea80000100800 */
[----:B0-----:R-:W2:Y:S04]  /*15490*/  LDL R23, [R1+0x175c] ;  /* 0x00175c0001177983 */ /* 0x001ea80000100800 */
[----:B---3--:R0:W3:Y:S04]  /*154a0*/  @!P0 LDG.E.U16 R22, [R4.64] ;  /* 0x0000000a04168981 */ /* 0x0080e8000c1e1500 */
[----:B------:R-:W4:Y:S04]  /*154b0*/  LDL.LU R2, [R1+0x10c0] ;  /* 0x0010c00001027983 */ /* 0x000f280000300800 */
[----:B0-----:R-:W4:Y:S01]  /*154c0*/  LDL R5, [R1+0x1678] ;  /* 0x0016780001057983 */ /* 0x001f220000100800 */
[----:B------:R-:W-:-:S03]  /*154d0*/  PRMT R21, RZ, 0x7610, R21 ;  /* 0x00007610ff157816 */ /* 0x000fc60000000015 */
[----:B------:R0:W-:Y:S01]  /*154e0*/  STS.U16 [R26+0x4800], R3 ;  /* 0x004800031a007388 */ /* 0x0001e20000000400 */
[----:B--2---:R-:W-:-:S03]  /*154f0*/  @!P0 IMAD.MOV.U32 R4, RZ, RZ, R23 ;  /* 0x000000ffff048224 */ /* 0x004fc600078e0017 */
[----:B---3--:R1:W-:Y:S04]  /*15500*/  STL [R1+0x3ab4], R22 ;  /* 0x003ab41601007387 */ /* 0x0083e80000100800 */
[----:B------:R-:W2:Y:S04]  /*15510*/  LDL R27, [R1+0x17a4] ;  /* 0x0017a400011b7983 */ /* 0x000ea80000100800 */
[----:B0-----:R-:W3:Y:S04]  /*15520*/  LDL.LU R3, [R1+0x10c4] ;  /* 0x0010c40001037983 */ /* 0x001ee80000300800 */
[----:B------:R-:W2:Y:S04]  /*15530*/  LDL R23, [R1+0x1740] ;  /* 0x0017400001177983 */ /* 0x000ea80000100800 */
[----:B-1----:R-:W2:Y:S04]  /*15540*/  LDL R22, [R1+0x179c] ;  /* 0x00179c0001167983 */ /* 0x002ea80000100800 */
[----:B----4-:R0:W4:Y:S04]  /*15550*/  @!P0 LDG.E.U16 R21, [R4.64] ;  /* 0x0000000a04158981 */ /* 0x010128000c1e1500 */
[----:B0-----:R-:W2:Y:S04]  /*15560*/  LDL.LU R4, [R1+0x1138] ;  /* 0x0011380001047983 */ /* 0x001ea80000300800 */
[----:B------:R-:W3:Y:S01]  /*15570*/  LDL R5, [R1+0x1750] ;  /* 0x0017500001057983 */ /* 0x000ee20000100800 */
[----:B------:R-:W-:-:S03]  /*15580*/  PRMT R20, RZ, 0x7610, R20 ;  /* 0x00007610ff147816 */ /* 0x000fc60000000014 */
[----:B----4-:R0:W-:Y:S04]  /*15590*/  STL [R1+0x3ab8], R21 ;  /* 0x003ab81501007387 */ /* 0x0101e80000100800 */
[----:B--2---:R1:W-:Y:S04]  /*155a0*/  STS.U16 [R26+0x4900], R4 ;  /* 0x004900041a007388 */ /* 0x0043e80000000400 */
[----:B0-----:R-:W2:Y:S01]  /*155b0*/  LDL R21, [R1+0x1748] ;  /* 0x0017480001157983 */ /* 0x001ea20000100800 */
[----:B-1----:R-:W-:-:S03]  /*155c0*/  @!P0 IMAD.MOV.U32 R4, RZ, RZ, R25 ;  /* 0x000000ffff048224 */ /* 0x002fc600078e0019 */
[----:B------:R0:W-:Y:S04]  /*155d0*/  STS.U16 [R26+0x4a00], R24 ;  /* 0x004a00181a007388 */ /* 0x0001e80000000400 */
[----:B---3--:R1:W3:Y:S01]  /*155e0*/  @!P0 LDG.E.U16 R20, [R4.64] ;  /* 0x0000000a04148981 */ /* 0x0082e2000c1e1500 */
[----:B------:R-:W-:-:S03]  /*155f0*/  PRMT R19, RZ, 0x7610, R19 ;  /* 0x00007610ff137816 */ /* 0x000fc60000000013 */
[----:B------:R-:W4:Y:S01]  /*15600*/  LDL.LU R25, [R1+0x10cc] ;  /* 0x0010cc0001197983 */ /* 0x000f220000300800 */
[----:B-1----:R-:W-:Y:S02]  /*15610*/  @!P0 IMAD.MOV.U32 R4, RZ, RZ, R27 ;  /* 0x000000ffff048224 */ /* 0x002fe400078e001b */
[----:B--2---:R-:W-:-:S05]  /*15620*/  @!P0 IMAD.MOV.U32 R5, RZ, RZ, R21 ;  /* 0x000000ffff058224 */ /* 0x004fca00078e0015 */
[----:B------:R1:W2:Y:S04]  /*15630*/  @!P0 LDG.E.U16 R19, [R4.64] ;  /* 0x0000000a04138981 */ /* 0x0002a8000c1e1500 */
[----:B---3--:R3:W-:Y:S04]  /*15640*/  STL [R1+0x3abc], R20 ;  /* 0x003abc1401007387 */ /* 0x0087e80000100800 */
[----:B0-----:R-:W4:Y:S04]  /*15650*/  LDL R24, [R1+0x1670] ;  /* 0x0016700001187983 */ /* 0x001f280000100800 */
[----:B---3--:R-:W3:Y:S01]  /*15660*/  LDL R20, [R1+0x1794] ;  /* 0x0017940001147983 */ /* 0x008ee20000100800 */
[----:B------:R-:W-:Y:S01]  /*15670*/  PRMT R18, RZ, 0x7610, R18 ;  /* 0x00007610ff127816 */ /* 0x000fe20000000012 */
[----:B-1----:R-:W-:-:S02]  /*15680*/  @!P0 IMAD.MOV.U32 R4, RZ, RZ, R22 ;  /* 0x000000ffff048224 */ /* 0x002fc400078e0016 */
[----:B------:R-:W-:Y:S01]  /*15690*/  @!P0 IMAD.MOV.U32 R5, RZ, RZ, R23 ;  /* 0x000000ffff058224 */ /* 0x000fe200078e0017 */
[----:B------:R-:W-:-:S04]  /*156a0*/  PRMT R17, RZ, 0x7610, R17 ;  /* 0x00007610ff117816 */ /* 0x000fc80000000011 */
[----:B------:R4:W3:Y:S04]  /*156b0*/  @!P0 LDG.E.U16 R18, [R4.64] ;  /* 0x0000000a04128981 */ /* 0x0008e8000c1e1500 */
[----:B--2---:R-:W-:Y:S04]  /*156c0*/  STL [R1+0x3ac0], R19 ;  /* 0x003ac01301007387 */ /* 0x004fe80000100800 */
[----:B------:R-:W2:Y:S04]  /*156d0*/  LDL R23, [R1+0x1788] ;  /* 0x0017880001177983 */ /* 0x000ea80000100800 */
[----:B------:R-:W2:Y:S01]  /*156e0*/  LDL R22, [R1+0x17e0] ;  /* 0x0017e00001167983 */ /* 0x000ea20000100800 */
[----:B----4-:R-:W-:-:S03]  /*156f0*/  @!P0 IMAD.MOV.U32 R5, RZ, RZ, R24 ;  /* 0x000000ffff058224 */ /* 0x010fc600078e0018 */
[----:B------:R-:W-:Y:S01]  /*15700*/  STS.U16 [R26+0x4b00], R29 ;  /* 0x004b001d1a007388 */ /* 0x000fe20000000400 */
[----:B---3--:R-:W-:-:S03]  /*15710*/  @!P0 IMAD.MOV.U32 R4, RZ, RZ, R20 ;  /* 0x000000ffff048224 */ /* 0x008fc600078e0014 */
[----:B------:R-:W3:Y:S04]  /*15720*/  LDL.LU R27, [R1+0x1224] ;  /* 0x00122400011b7983 */ /* 0x000ee80000300800 */
[----:B------:R2:W4:Y:S04]  /*15730*/  @!P0 LDG.E.U16 R17, [R4.64] ;  /* 0x0000000a04118981 */ /* 0x000528000c1e1500 */
[----:B------:R-:W-:Y:S04]  /*15740*/  STL [R1+0x3ac4], R18 ;  /* 0x003ac41201007387 */ /* 0x000fe80000100800 */
[----:B------:R0:W-:Y:S04]  /*15750*/  STS.U16 [R26+0x6800], R2 ;  /* 0x006800021a007388 */ /* 0x0001e80000000400 */
[----:B------:R-:W3:Y:S01]  /*15760*/  LDL R21, [R1+0x1780] ;  /* 0x0017800001157983 */ /* 0x000ee20000100800 */
[----:B------:R-:W-:-:S03]  /*15770*/  PRMT R16, RZ, 0x7610, R16 ;  /* 0x00007610ff107816 */ /* 0x000fc60000000010 */
[----:B0-----:R-:W3:Y:S04]  /*15780*/  LDL R2, [R1+0x17d8] ;  /* 0x0017d80001027983 */ /* 0x001ee80000100800 */
[----:B------:R-:W3:Y:S01]  /*15790*/  LDL.LU R29, [R1+0x1228] ;  /* 0x00122800011d7983 */ /* 0x000ee20000300800 */
[----:B--2---:R-:W-:Y:S02]  /*157a0*/  @!P0 IMAD.MOV.U32 R5, RZ, RZ, R23 ;  /* 0x000000ffff058224 */ /* 0x004fe400078e0017 */
[----:B------:R-:W-:-:S05]  /*157b0*/  @!P0 IMAD.MOV.U32 R4, RZ, RZ, R22 ;  /* 0x000000ffff048224 */ /* 0x000fca00078e0016 */
[----:B------:R3:W2:Y:S04]  /*157c0*/  @!P0 LDG.E.U16 R16, [R4.64] ;  /* 0x0000000a04108981 */ /* 0x0006a8000c1e1500 */
[----:B----4-:R-:W-:Y:S04]  /*157d0*/  STL [R1+0x3ac8], R17 ;  /* 0x003ac81101007387 */ /* 0x010fe80000100800 */
[----:B------:R-:W4:Y:S04]  /*157e0*/  LDL R20, [R1+0x1778] ;  /* 0x0017780001147983 */ /* 0x000f280000100800 */
[----:B------:R-:W4:Y:S01]  /*157f0*/  LDL R19, [R1+0x17d0] ;  /* 0x0017d00001137983 */ /* 0x000f220000100800 */
[----:B------:R-:W-:Y:S01]  /*15800*/  PRMT R15, RZ, 0x7610, R15 ;  /* 0x00007610ff0f7816 */ /* 0x000fe2000000000f */
[----:B---3--:R-:W-:Y:S01]  /*15810*/  @!P0 IMAD.MOV.U32 R5, RZ, RZ, R21 ;  /* 0x000000ffff058224 */ /* 0x008fe200078e0015 */
[----:B------:R-:W-:Y:S01]  /*15820*/  PRMT R14, RZ, 0x7610, R14 ;  /* 0x00007610ff0e7816 */ /* 0x000fe2000000000e */
[----:B------:R-:W-:Y:S01]  /*15830*/  @!P0 IMAD.MOV.U32 R4, RZ, RZ, R2 ;  /* 0x000000ffff048224 */ /* 0x000fe200078e0002 */
[----:B------:R0:W-:Y:S04]  /*15840*/  STS.U16 [R26+0x6900], R3 ;  /* 0x006900031a007388 */ /* 0x0001e80000000400 */
[----:B------:R4:W3:Y:S04]  /*15850*/  @!P0 LDG.E.U16 R15, [R4.64] ;  /* 0x0000000a040f8981 */ /* 0x0008e8000c1e1500 */
[----:B0-----:R-:W3:Y:S04]  /*15860*/  LDL.LU R3, [R1+0x1230] ;  /* 0x0012300001037983 */ /* 0x001ee80000300800 */
[----:B------:R-:W3:Y:S04]  /*15870*/  LDL R17, [R1+0x17c8] ;  /* 0x0017c80001117983 */ /* 0x000ee80000100800 */
[----:B--2---:R-:W-:Y:S04]  /*15880*/  STL [R1+0x3acc], R16 ;  /* 0x003acc1001007387 */ /* 0x004fe80000100800 */
[----:B------:R-:W2:Y:S01]  /*15890*/  LDL R18, [R1+0x1668] ;  /* 0x0016680001127983 */ /* 0x000ea20000100800 */
[----:B----4-:R-:W-:-:S02]  /*158a0*/  @!P0 IMAD.MOV.U32 R5, RZ, RZ, R20 ;  /* 0x000000ffff058224 */ /* 0x010fc400078e0014 */
[----:B------:R-:W-:-:S05]  /*158b0*/  @!P0 IMAD.MOV.U32 R4, RZ, RZ, R19 ;  /* 0x000000ffff048224 */ /* 0x000fca00078e0013 */
[----:B------:R0:W4:Y:S04]  /*158c0*/  @!P0 LDG.E.U16 R14, [R4.64] ;  /* 0x0000000a040e8981 */ /* 0x000128000c1e1500 */
[----:B------:R-:W-:Y:S04]  /*158d0*/  STS.U16 [R26+0x6a00], R25 ;  /* 0x006a00191a007388 */ /* 0x000fe80000000400 */
[----:B------:R1:W-:Y:S04]  /*158e0*/  STS.U16 [R26+0x6b00], R28 ;  /* 0x006b001c1a007388 */ /* 0x0003e80000000400 */
[----:B---3--:R3:W-:Y:S04]  /*158f0*/  STL [R1+0x3ad0], R15 ;  /* 0x003ad00f01007387 */ /* 0x0087e80000100800 */
[----:B-1----:R-:W4:Y:S04]  /*15900*/  LDL.LU R28, [R1+0x3b00] ;  /* 0x003b0000011c7983 */ /* 0x002f280000300800 */
[----:B------:R-:W4:Y:S04]  /*15910*/  LDL R16, [R1+0x17bc] ;  /* 0x0017bc0001107983 */ /* 0x000f280000100800 */
[----:B---3--:R-:W3:Y:S01]  /*15920*/  LDL R15, [R1+0x17e8] ;  /* 0x0017e800010f7983 */ /* 0x008ee20000100800 */
[----:B------:R-:W-:Y:S01]  /*15930*/  PRMT R13, RZ, 0x7610, R13 ;  /* 0x00007610ff0d7816 */ /* 0x000fe2000000000d */
[----:B0-----:R-:W-:-:S02]  /*15940*/  @!P0 IMAD.MOV.U32 R4, RZ, RZ, R17 ;  /* 0x000000ffff048224 */ /* 0x001fc400078e0011 */
[----:B--2---:R-:W-:-:S05]  /*15950*/  @!P0 IMAD.MOV.U32 R5, RZ, RZ, R18 ;  /* 0x000000ffff058224 */ /* 0x004fca00078e0012 */
[----:B------:R0:W2:Y:S04]  /*15960*/  @!P0 LDG.E.U16 R13, [R4.64] ;  /* 0x0000000a040d8981 */ /* 0x0000a8000c1e1500 */
[----:B----4-:R1:W-:Y:S04]  /*15970*/  STL [R1+0x3ad4], R14 ;  /* 0x003ad40e01007387 */ /* 0x0103e80000100800 */
[----:B------:R-:W4:Y:S04]  /*15980*/  LDL.LU R25, [R1+0x11dc] ;  /* 0x0011dc0001197983 */ /* 0x000f280000300800 */
[----:B------:R-:W2:Y:S04]  /*15990*/  LDL R18, [R1+0x17b4] ;  /* 0x0017b40001127983 */ /* 0x000ea80000100800 */
[----:B-1----:R-:W4:Y:S01]  /*159a0*/  LDL R14, [R1+0x17f8] ;  /* 0x0017f800010e7983 */ /* 0x002f220000100800 */
[----:B------:R-:W-:-:S02]  /*159b0*/  PRMT R12, RZ, 0x7610, R12 ;  /* 0x00007610ff0c7816 */ /* 0x000fc4000000000c */
[----:B------:R-:W-:Y:S01]  /*159c0*/  PRMT R11, RZ, 0x7610, R11 ;  /* 0x00007610ff0b7816 */ /* 0x000fe2000000000b */
[----:B------:R-:W4:Y:S01]  /*159d0*/  LDL.LU R26, [R1+0x11e0] ;  /* 0x0011e000011a7983 */ /* 0x000f220000300800 */
[----:B0-----:R-:W-:Y:S02]  /*159e0*/  @!P0 IMAD.MOV.U32 R5, RZ, RZ, R16 ;  /* 0x000000ffff058224 */ /* 0x001fe400078e0010 */
[----:B---3--:R-:W-:-:S05]  /*159f0*/  @!P0 IMAD.MOV.U32 R4, RZ, RZ, R15 ;  /* 0x000000ffff048224 */ /* 0x008fca00078e000f */
[----:B------:R2:W3:Y:S04]  /*15a00*/  @!P0 LDG.E.U16 R12, [R4.64] ;  /* 0x0000000a040c8981 */ /* 0x0004e8000c1e1500 */
[----:B------:R-:W0:Y:S01]  /*15a10*/  S2R R2, SR_TID.X ;  /* 0x0000000000027919 */ /* 0x000e220000002100 */
[----:B--2---:R-:W-:Y:S02]  /*15a20*/  @!P0 IMAD.MOV.U32 R5, RZ, RZ, R18 ;  /* 0x000000ffff058224 */ /* 0x004fe400078e0012 */
[----:B----4-:R-:W-:-:S05]  /*15a30*/  @!P0 IMAD.MOV.U32 R4, RZ, RZ, R14 ;  /* 0x000000ffff048224 */ /* 0x010fca00078e000e */
[----:B------:R-:W2:Y:S04]  /*15a40*/  @!P0 LDG.E.U16 R11, [R4.64] ;  /* 0x0000000a040b8981 */ /* 0x000ea8000c1e1500 */
[----:B------:R-:W-:Y:S04]  /*15a50*/  STL [R1+0x3ad8], R13 ;  /* 0x003ad80d01007387 */ /* 0x000fe80000100800 */
[----:B------:R-:W4:Y:S04]  /*15a60*/  LDL R17, [R1+0x1664] ;  /* 0x0016640001117983 */ /* 0x000f280000100800 */
[----:B------:R-:W4:Y:S01]  /*15a70*/  LDL R16, [R1+0x1808] ;  /* 0x0018080001107983 */ /* 0x000f220000100800 */
[----:B0-----:R-:W-:-:S05]  /*15a80*/  LOP3.LUT R2, R2, 0x7f, RZ, 0xc0, !PT ;  /* 0x0000007f02027812 */ /* 0x001fca00078ec0ff */
[----:B------:R-:W-:-:S05]  /*15a90*/  IMAD.SHL.U32 R2, R2, 0x2, RZ ;  /* 0x0000000202027824 */ /* 0x000fca00078e00ff */
[----:B------:R-:W-:-:S05]  /*15aa0*/  LOP3.LUT R2, R2, 0x30, RZ, 0x3c, !PT ;  /* 0x0000003002027812 */ /* 0x000fca00078e3cff */
[----:B------:R0:W-:Y:S04]  /*15ab0*/  STS.U16 [R2+0xc00], R27 ;  /* 0x000c001b02007388 */ /* 0x0001e80000000400 */
[----:B------:R1:W-:Y:S04]  /*15ac0*/  STS.U16 [R2+0xd00], R29 ;  /* 0x000d001d02007388 */ /* 0x0003e80000000400 */
[----:B0-----:R-:W4:Y:S04]  /*15ad0*/  LDL.LU R27, [R1+0x11e8] ;  /* 0x0011e800011b7983 */ /* 0x001f280000300800 */
[----:B-1----:R-:W0:Y:S04]  /*15ae0*/  S2R R29, SR_TID.X ;  /* 0x00000000001d7919 */ /* 0x002e280000002100 */
[----:B---3--:R-:W-:Y:S04]  /*15af0*/  STL [R1+0x3adc], R12 ;  /* 0x003adc0c01007387 */ /* 0x008fe80000100800 */
[----:B------:R1:W-:Y:S04]  /*15b00*/  STS.U16 [R2+0xe00], R3 ;  /* 0x000e000302007388 */ /* 0x0003e80000000400 */
[----:B------:R-:W3:Y:S04]  /*15b10*/  LDL R15, [R1+0x165c] ;  /* 0x00165c00010f7983 */ /* 0x000ee80000100800 */
[----:B------:R-:W3:Y:S04]  /*15b20*/  LDL R13, [R1+0x1818] ;  /* 0x00181800010d7983 */ /* 0x000ee80000100800 */
[----:B-1----:R-:W3:Y:S01]  /*15b30*/  LDL.LU R2, [R1+0x17ec] ;  /* 0x0017ec0001027983 */ /* 0x002ee20000300800 */
[----:B0-----:R-:W-:-:S03]  /*15b40*/  LOP3.LUT R29, R29, 0x7f, RZ, 0xc0, !PT ;  /* 0x0000007f1d1d7812 */ /* 0x001fc600078ec0ff */
[----:B------:R-:W3:Y:S04]  /*15b50*/  LDL.LU R3, [R1+0x17fc] ;  /* 0x0017fc0001037983 */ /* 0x000ee80000300800 */
[----:B------:R-:W3:Y:S01]  /*15b60*/  LDL R14, [R1+0x183c] ;  /* 0x00183c00010e7983 */ /* 0x000ee20000100800 */
[----:B------:R-:W-:-:S03]  /*15b70*/  PRMT R10, RZ, 0x7610, R10 ;  /* 0x00007610ff0a7816 */ /* 0x000fc6000000000a */
[----:B--2---:R0:W-:Y:S02]  /*15b80*/  STL [R1+0x3ae0], R11 ;  /* 0x003ae00b01007387 */ /* 0x0041e40000100800 */
[----:B0-----:R-:W-:Y:S02]  /*15b90*/  IMAD.SHL.U32 R11, R29, 0x2, RZ ;  /* 0x000000021d0b7824 */ /* 0x001fe400078e00ff */
[----:B------:R-:W2:Y:S03]  /*15ba0*/  LDL.LU R29, [R1+0x11ec] ;  /* 0x0011ec00011d7983 */ /* 0x000ea60000300800 */
[----:B------:R-:W-:-:S05]  /*15bb0*/  LOP3.LUT R11, R11, 0x30, RZ, 0x3c, !PT ;  /* 0x000000300b0b7812 */ /* 0x000fca00078e3cff */
[----:B------:R0:W-:Y:S04]  /*15bc0*/  STS.U16 [R11+0xf00], R28 ;  /* 0x000f001c0b007388 */ /* 0x0001e80000000400 */
[----:B0-----:R-:W2:Y:S04]  /*15bd0*/  LDL.LU R28, [R1+0x180c] ;  /* 0x00180c00011c7983 */ /* 0x001ea80000300800 */
[----:B------:R-:W2:Y:S01]  /*15be0*/  LDL R12, [R1+0x1834] ;  /* 0x00183400010c7983 */ /* 0x000ea20000100800 */
[----:B----4-:R-:W-:Y:S02]  /*15bf0*/  @!P0 IMAD.MOV.U32 R4, RZ, RZ, R16 ;  /* 0x000000ffff048224 */ /* 0x010fe400078e0010 */
[----:B------:R-:W-:-:S05]  /*15c00*/  @!P0 IMAD.MOV.U32 R5, RZ, RZ, R17 ;  /* 0x000000ffff058224 */ /* 0x000fca00078e0011 */
[----:B------:R3:W4:Y:S01]  /*15c10*/  @!P0 LDG.E.U16 R10, [R4.64] ;  /* 0x0000000a040a8981 */ /* 0x000722000c1e1500 */
[----:B------:R-:W-:Y:S02]  /*15c20*/  PRMT R9, RZ, 0x7610, R9 ;  /* 0x00007610ff097816 */ /* 0x000fe40000000009 */
[----:B------:R-:W-:Y:S01]  /*15c30*/  PRMT R8, RZ, 0x7610, R8 ;  /* 0x00007610ff087816 */ /* 0x000fe20000000008 */
[----:B---3--:R-:W-:Y:S02]  /*15c40*/  @!P0 IMAD.MOV.U32 R5, RZ, RZ, R15 ;  /* 0x000000ffff058224 */ /* 0x008fe400078e000f */
[----:B------:R-:W-:-:S05]  /*15c50*/  @!P0 IMAD.MOV.U32 R4, RZ, RZ, R13 ;  /* 0x000000ffff048224 */ /* 0x000fca00078e000d */
[----:B------:R0:W3:Y:S01]  /*15c60*/  @!P0 LDG.E.U16 R9, [R4.64] ;  /* 0x0000000a04098981 */ /* 0x0000e2000c1e1500 */
[----:B------:R-:W-:Y:S01]  /*15c70*/  PRMT R7, RZ, 0x7610, R7 ;  /* 0x00007610ff077816 */ /* 0x000fe20000000007 */
[----:B0-----:R-:W-:Y:S02]  /*15c80*/  @!P0 IMAD.MOV.U32 R4, RZ, RZ, R14 ;  /* 0x000000ffff048224 */ /* 0x001fe400078e000e */
[----:B------:R-:W-:-:S05]  /*15c90*/  @!P0 IMAD.MOV.U32 R5, RZ, RZ, R2 ;  /* 0x000000ffff058224 */ /* 0x000fca00078e0002 */
[----:B------:R0:W3:Y:S02]  /*15ca0*/  @!P0 LDG.E.U16 R8, [R4.64] ;  /* 0x0000000a04088981 */ /* 0x0000e4000c1e1500 */
[----:B0-----:R-:W-:Y:S02]  /*15cb0*/  @!P0 IMAD.MOV.U32 R5, RZ, RZ, R3 ;  /* 0x000000ffff058224 */ /* 0x001fe400078e0003 */
[----:B--2---:R-:W-:-:S05]  /*15cc0*/  @!P0 IMAD.MOV.U32 R4, RZ, RZ, R12 ;  /* 0x000000ffff048224 */ /* 0x004fca00078e000c */
[----:B------:R0:W2:Y:S04]  /*15cd0*/  @!P0 LDG.E.U16 R7, [R4.64] ;  /* 0x0000000a04078981 */ /* 0x0000a8000c1e1500 */
[----:B----4-:R-:W-:Y:S04]  /*15ce0*/  STL [R1+0x3ae4], R10 ;  /* 0x003ae40a01007387 */ /* 0x010fe80000100800 */
[----:B------:R-:W4:Y:S04]  /*15cf0*/  LDL R13, [R1+0x182c] ;  /* 0x00182c00010d7983 */ /* 0x000f280000100800 */
[----:B------:R-:W-:Y:S04]  /*15d00*/  STS.U16 [R11+0x2c00], R25 ;  /* 0x002c00190b007388 */ /* 0x000fe80000000400 */
[----:B------:R-:W-:Y:S04]  /*15d10*/  STS.U16 [R11+0x2d00], R26 ;  /* 0x002d001a0b007388 */ /* 0x000fe80000000400 */
[----:B---3--:R-:W-:Y:S04]  /*15d20*/  STL [R1+0x3ae8], R9 ;  /* 0x003ae80901007387 */ /* 0x008fe80000100800 */
[----:B------:R-:W-:Y:S04]  /*15d30*/  STL [R1+0x1874], R2 ;  /* 0x0018740201007387 */ /* 0x000fe80000100800 */
[----:B------:R1:W-:Y:S04]  /*15d40*/  STL [R1+0x3aec], R8 ;  /* 0x003aec0801007387 */ /* 0x0003e80000100800 */
[----:B-1----:R-:W3:Y:S04]  /*15d50*/  LDL.LU R8, [R1+0x1188] ;  /* 0x0011880001087983 */ /* 0x002ee80000300800 */
[----:B------:R-:W3:Y:S04]  /*15d60*/  LDL.LU R2, [R1+0x1184] ;  /* 0x0011840001027983 */ /* 0x000ee80000300800 */
[----:B------:R-:W3:Y:S04]  /*15d70*/  LDL.LU R16, [R1+0x1130] ;  /* 0x0011300001107983 */ /* 0x000ee80000300800 */
[----:B------:R-:W3:Y:S04]  /*15d80*/  LDL.LU R9, [R1+0x112c] ;  /* 0x00112c0001097983 */ /* 0x000ee80000300800 */
[----:B------:R-:W3:Y:S04]  /*15d90*/  LDL.LU R10, [R1+0x1128] ;  /* 0x00112800010a7983 */ /* 0x000ee80000300800 */
[----:B------:R-:W3:Y:S04]  /*15da0*/  LDL.LU R26, [R1+0x1124] ;  /* 0x00112400011a7983 */ /* 0x000ee80000300800 */
[----:B------:R1:W-:Y:S04]  /*15db0*/  STL [R1+0x1878], R3 ;  /* 0x0018780301007387 */ /* 0x0003e80000100800 */
[----:B-1----:R-:W3:Y:S01]  /*15dc0*/  LDL.LU R3, [R1+0x118c] ;  /* 0x00118c0001037983 */ /* 0x002ee20000300800 */
[----:B------:R-:W-:Y:S01]  /*15dd0*/  PRMT R6, RZ, 0x7610, R6 ;  /* 0x00007610ff067816 */ /* 0x000fe20000000006 */
[----:B0-----:R-:W-:-:S02]  /*15de0*/  @!P0 IMAD.MOV.U32 R5, RZ, RZ, R28 ;  /* 0x000000ffff058224 */ /* 0x001fc400078e001c */
[----:B------:R-:W-:Y:S04]  /*15df0*/  STS.U16 [R11+0x2e00], R27 ;  /* 0x002e001b0b007388 */ /* 0x000fe80000000400 */
[----:B------:R-:W-:Y:S04]  /*15e00*/  STS.U16 [R11+0x2f00], R29 ;  /* 0x002f001d0b007388 */ /* 0x000fe80000000400 */
[----:B--2---:R0:W-:Y:S04]  /*15e10*/  STL [R1+0x3af0], R7 ;  /* 0x003af00701007387 */ /* 0x0041e80000100800 */
[----:B0-----:R-:W2:Y:S01]  /*15e20*/  LDL.LU R7, [R1+0x1190] ;  /* 0x0011900001077983 */ /* 0x001ea20000300800 */
[----:B----4-:R-:W-:-:S03]  /*15e30*/  @!P0 IMAD.MOV.U32 R4, RZ, RZ, R13 ;  /* 0x000000ffff048224 */ /* 0x010fc600078e000d */
[----:B------:R-:W4:Y:S04]  /*15e40*/  LDL.LU R12, [R1+0x1250] ;  /* 0x00125000010c7983 */ /* 0x000f280000300800 */
[----:B------:R-:W4:Y:S04]  /*15e50*/  @!P0 LDG.E.U16 R6, [R4.64] ;  /* 0x0000000a04068981 */ /* 0x000f28000c1e1500 */
        /* <DEDUP_REMOVED lines=13> */
[----:B------:R-:W0:Y:S04]  /*15f30*/  S2R R25, SR_TID.X ;  /* 0x0000000000197919 */ /* 0x000e280000002100 */
[----:B------:R-:W-:Y:S01]  /*15f40*/  STL [R1+0x187c], R28 ;  /* 0x00187c1c01007387 */ /* 0x000fe20000100800 */
[----:B0-----:R-:W-:-:S03]  /*15f50*/  LOP3.LUT R25, R25, 0x7f, RZ, 0xc0, !PT ;  /* 0x0000007f19197812 */ /* 0x001fc600078ec0ff */
[----:B--2---:R-:W-:Y:S04]  /*15f60*/  STS.U16 [R11+0x4c00], R7 ;  /* 0x004c00070b007388 */ /* 0x004fe80000000400 */
[----:B---3--:R-:W-:Y:S04]  /*15f70*/  STS.U16 [R11+0x4d00], R3 ;  /* 0x004d00030b007388 */ /* 0x008fe80000000400 */
[----:B------:R-:W-:Y:S04]  /*15f80*/  STS.U16 [R11+0x4e00], R8 ;  /* 0x004e00080b007388 */ /* 0x000fe80000000400 */
[----:B------:R-:W-:Y:S04]  /*15f90*/  STS.U16 [R11+0x4f00], R2 ;  /* 0x004f00020b007388 */ /* 0x000fe80000000400 */
[----:B------:R0:W-:Y:S02]  /*15fa0*/  STS.U16 [R11+0x6c00], R16 ;  /* 0x006c00100b007388 */ /* 0x0001e40000000400 */
[----:B0-----:R-:W-:-:S02]  /*15fb0*/  IMAD.SHL.U32 R16, R25, 0x2, RZ ;  /* 0x0000000219107824 */ /* 0x001fc400078e00ff */
[----:B------:R-:W-:Y:S03]  /*15fc0*/  STS.U16 [R11+0x6d00], R9 ;  /* 0x006d00090b007388 */ /* 0x000fe60000000400 */
[----:B------:R-:W-:Y:S01]  /*15fd0*/  LOP3.LUT R16, R16, 0x40, RZ, 0x3c, !PT ;  /* 0x0000004010107812 */ /* 0x000fe200078e3cff */
[----:B------:R-:W-:Y:S04]  /*15fe0*/  STS.U16 [R11+0x6e00], R10 ;  /* 0x006e000a0b007388 */ /* 0x000fe80000000400 */
[----:B------:R0:W-:Y:S04]  /*15ff0*/  STS.U16 [R11+0x6f00], R26 ;  /* 0x006f001a0b007388 */ /* 0x0001e80000000400 */
[----:B----4-:R-:W-:Y:S04]  /*16000*/  STL [R1+0x3af4], R6 ;  /* 0x003af40601007387 */ /* 0x010fe80000100800 */
[----:B------:R-:W-:Y:S04]  /*16010*/  STS.U16 [R16+0x1000], R12 ;  /* 0x0010000c10007388 */ /* 0x000fe80000000400 */
[----:B0-----:R-:W2:Y:S04]  /*16020*/  LDL.LU R26, [R1+0x1118] ;  /* 0x00111800011a7983 */ /* 0x001ea80000300800 */
[----:B------:R0:W-:Y:S04]  /*16030*/  STS.U16 [R16+0x1100], R27 ;  /* 0x0011001b10007388 */ /* 0x0001e80000000400 */
[----:B------:R1:W-:Y:S04]  /*16040*/  STS.U16 [R16+0x1200], R29 ;  /* 0x0012001d10007388 */ /* 0x0003e80000000400 */
[----:B0-----:R-:W3:Y:S04]  /*16050*/  LDL.LU R27, [R1+0x1114] ;  /* 0x00111400011b7983 */ /* 0x001ee80000300800 */
[----:B-1----:R-:W4:Y:S04]  /*16060*/  LDL.LU R29, [R1+0x1240] ;  /* 0x00124000011d7983 */ /* 0x002f280000300800 */
[----:B------:R-:W4:Y:S04]  /*16070*/  LDL.LU R4, [R1+0x123c] ;  /* 0x00123c0001047983 */ /* 0x000f280000300800 */
[----:B------:R-:W4:Y:S04]  /*16080*/  LDL.LU R5, [R1+0x1238] ;  /* 0x0012380001057983 */ /* 0x000f280000300800 */
[----:B------:R0:W-:Y:S04]  /*16090*/  STS.U16 [R16+0x1300], R13 ;  /* 0x0013000d10007388 */ /* 0x0001e80000000400 */
[----:B------:R-:W4:Y:S04]  /*160a0*/  LDL.LU R28, [R1+0x122c] ;  /* 0x00122c00011c7983 */ /* 0x000f280000300800 */
[----:B------:R1:W-:Y:S04]  /*160b0*/  STS.U16 [R16+0x3000], R14 ;  /* 0x0030000e10007388 */ /* 0x0003e80000000400 */
[----:B------:R-:W4:Y:S04]  /*160c0*/  LDL.LU R7, [R1+0x11d0] ;  /* 0x0011d00001077983 */ /* 0x000f280000300800 */
[----:B------:R0:W-:Y:S04]  /*160d0*/  STS.U16 [R16+0x3100], R15 ;  /* 0x0031000f10007388 */ /* 0x0001e80000000400 */
[----:B------:R-:W4:Y:S04]  /*160e0*/  LDL.LU R8, [R1+0x11cc] ;  /* 0x0011cc0001087983 */ /* 0x000f280000300800 */
[----:B------:R-:W-:Y:S04]  /*160f0*/  STS.U16 [R16+0x3200], R17 ;  /* 0x0032001110007388 */ /* 0x000fe80000000400 */
        /* <DEDUP_REMOVED lines=8> */
[----:B------:R-:W4:Y:S01]  /*16180*/  LDL.LU R12, [R1+0x1168] ;  /* 0x00116800010c7983 */ /* 0x000f220000300800 */
[----:B------:R-:W-:-:S03]  /*16190*/  IMAD.SHL.U32 R3, R25, 0x2, RZ ;  /* 0x0000000219037824 */ /* 0x000fc600078e00ff */
[----:B------:R-:W-:Y:S04]  /*161a0*/  STS.U16 [R16+0x5300], R22 ;  /* 0x0053001610007388 */ /* 0x000fe80000000400 */
[----:B0-----:R-:W4:Y:S04]  /*161b0*/  LDL.LU R13, [R1+0x1164] ;  /* 0x00116400010d7983 */ /* 0x001f280000300800 */
[----:B------:R-:W-:Y:S04]  /*161c0*/  STS.U16 [R16+0x7000], R23 ;  /* 0x0070001710007388 */ /* 0x000fe80000000400 */
[----:B-1----:R-:W4:Y:S04]  /*161d0*/  LDL.LU R14, [R1+0x1110] ;  /* 0x00111000010e7983 */ /* 0x002f280000300800 */
[----:B------:R0:W-:Y:S04]  /*161e0*/  STS.U16 [R16+0x7100], R24 ;  /* 0x0071001810007388 */ /* 0x0001e80000000400 */
[----:B------:R-:W4:Y:S04]  /*161f0*/  LDL.LU R15, [R1+0x110c] ;  /* 0x00110c00010f7983 */ /* 0x000f280000300800 */
[----:B0-----:R-:W4:Y:S04]  /*16200*/  LDL.LU R24, [R1+0x1108] ;  /* 0x0011080001187983 */ /* 0x001f280000300800 */
[----:B------:R-:W4:Y:S01]  /*16210*/  LDL.LU R25, [R1+0x1104] ;  /* 0x0011040001197983 */ /* 0x000f220000300800 */
[----:B------:R-:W-:-:S03]  /*16220*/  LOP3.LUT R3, R3, 0x50, RZ, 0x3c, !PT ;  /* 0x0000005003037812 */ /* 0x000fc600078e3cff */
[----:B--2---:R-:W-:Y:S04]  /*16230*/  STS.U16 [R16+0x7200], R26 ;  /* 0x0072001a10007388 */ /* 0x004fe80000000400 */
[----:B---3--:R0:W-:Y:S04]  /*16240*/  STS.U16 [R16+0x7300], R27 ;  /* 0x0073001b10007388 */ /* 0x0081e80000000400 */
[----:B----4-:R1:W-:Y:S04]  /*16250*/  STS.U16 [R3+0x1400], R29 ;  /* 0x0014001d03007388 */ /* 0x0103e80000000400 */
[----:B0-----:R-:W2:Y:S01]  /*16260*/  LDL.LU R16, [R1+0x1220] ;  /* 0x0012200001107983 */ /* 0x001ea20000300800 */
[----:B------:R-:W3:Y:S02]  /*16270*/  LDL.LU R17, [R1+0x121c] ;  /* 0x00121c0001117983 */ /* 0x000ee40000300800 */
[----:B------:R-:W4:Y:S02]  /*16280*/  LDL.LU R18, [R1+0x1218] ;  /* 0x0012180001127983 */ /* 0x000f240000300800 */
[----:B------:R-:W4:Y:S01]  /*16290*/  LDL.LU R19, [R1+0x1214] ;  /* 0x0012140001137983 */ /* 0x000f220000300800 */
[----:B------:R-:W-:Y:S04]  /*162a0*/  STS.U16 [R3+0x1500], R4 ;  /* 0x0015000403007388 */ /* 0x000fe80000000400 */
[----:B------:R-:W4:Y:S01]  /*162b0*/  LDL.LU R20, [R1+0x11c0] ;  /* 0x0011c00001147983 */ /* 0x000f220000300800 */
[----:B------:R-:W-:Y:S02]  /*162c0*/  STS.U16 [R3+0x1600], R5 ;  /* 0x0016000503007388 */ /* 0x000fe40000000400 */
[----:B------:R-:W4:Y:S02]  /*162d0*/  LDL.LU R21, [R1+0x11bc] ;  /* 0x0011bc0001157983 */ /* 0x000f240000300800 */
[----:B------:R-:W4:Y:S01]  /*162e0*/  LDL.LU R22, [R1+0x11b8] ;  /* 0x0011b80001167983 */ /* 0x000f220000300800 */
[----:B------:R-:W4:Y:S04]  /*162f0*/  LDL.LU R23, [R1+0x11b4] ;  /* 0x0011b40001177983 */ /* 0x000f280000300800 */
[----:B------:R-:W-:Y:S01]  /*16300*/  STS.U16 [R3+0x1700], R28 ;  /* 0x0017001c03007388 */ /* 0x000fe20000000400 */
[----:B------:R-:W4:Y:S02]  /*16310*/  LDL.LU R26, [R1+0x1160] ;  /* 0x00116000011a7983 */ /* 0x000f240000300800 */
[----:B------:R-:W4:Y:S02]  /*16320*/  LDL.LU R27, [R1+0x115c] ;  /* 0x00115c00011b7983 */ /* 0x000f240000300800 */
[----:B-1----:R-:W4:Y:S01]  /*16330*/  LDL.LU R29, [R1+0x1158] ;  /* 0x00115800011d7983 */ /* 0x002f220000300800 */
[----:B------:R-:W-:Y:S04]  /*16340*/  STS.U16 [R3+0x3400], R7 ;  /* 0x0034000703007388 */ /* 0x000fe80000000400 */
        /* <DEDUP_REMOVED lines=10> */
[----:B------:R1:W-:Y:S04]  /*163f0*/  STS.U16 [R3+0x7700], R25 ;  /* 0x0077001903007388 */ /* 0x0003e80000000400 */
[----:B0-----:R-:W4:Y:S04]  /*16400*/  LDL.LU R24, [R1+0x1154] ;  /* 0x0011540001187983 */ /* 0x001f280000300800 */
[----:B-1----:R-:W4:Y:S04]  /*16410*/  LDL.LU R25, [R1+0x1100] ;  /* 0x0011000001197983 */ /* 0x002f280000300800 */
[----:B------:R-:W0:Y:S01]  /*16420*/  S2R R11, SR_TID.X ;  /* 0x00000000000b7919 */ /* 0x000e220000002100 */
[----:B------:R-:W4:Y:S02]  /*16430*/  LDL.LU R6, [R1+0xcc] ;  /* 0x0000cc0001067983 */ /* 0x000f240000300800 */
[----:B------:R-:W4:Y:S02]  /*16440*/  LDL.LU R5, [R1+0xc8] ;  /* 0x0000c80001057983 */ /* 0x000f240000300800 */
[----:B------:R-:W4:Y:S01]  /*16450*/  LDL.LU R28, [R1+0x1210] ;  /* 0x00121000011c7983 */ /* 0x000f220000300800 */
[----:B------:R-:W4:Y:S01]  /*16460*/  LDL.LU R7, [R1+0x120c] ;  /* 0x00120c0001077983 */ /* 0x000f220000300800 */
[----:B------:R-:W4:Y:S02]  /*16470*/  LDL.LU R3, [R1+0x1208] ;  /* 0x0012080001037983 */ /* 0x000f240000300800 */
[----:B------:R-:W4:Y:S02]  /*16480*/  LDL.LU R8, [R1+0x1204] ;  /* 0x0012040001087983 */ /* 0x000f240000300800 */
[----:B------:R-:W4:Y:S01]  /*16490*/  LDL.LU R9, [R1+0x11b0] ;  /* 0x0011b00001097983 */ /* 0x000f220000300800 */
[----:B------:R-:W4:Y:S01]  /*164a0*/  LDL.LU R10, [R1+0x11ac] ;  /* 0x0011ac00010a7983 */ /* 0x000f220000300800 */
[----:B0-----:R-:W-:-:S03]  /*164b0*/  LOP3.LUT R2, R11, 0x7f, RZ, 0xc0, !PT ;  /* 0x0000007f0b027812 */ /* 0x001fc600078ec0ff */
[----:B------:R-:W4:Y:S01]  /*164c0*/  LDL.LU R11, [R1+0x11a4] ;  /* 0x0011a400010b7983 */ /* 0x000f220000300800 */
[----:B------:R-:W4:Y:S02]  /*164d0*/  LDL.LU R12, [R1+0x1150] ;  /* 0x00115000010c7983 */ /* 0x000f240000300800 */
[----:B------:R-:W4:Y:S02]  /*164e0*/  LDL.LU R13, [R1+0x114c] ;  /* 0x00114c00010d7983 */ /* 0x000f240000300800 */
[----:B------:R-:W-:Y:S01]  /*164f0*/  IMAD.SHL.U32 R4, R2, 0x2, RZ ;  /* 0x0000000202047824 */ /* 0x000fe200078e00ff */
[----:B------:R-:W4:Y:S01]  /*16500*/  LDL.LU R14, [R1+0x1148] ;  /* 0x00114800010e7983 */ /* 0x000f220000300800 */
[----:B------:R-:W4:Y:S03]  /*16510*/  LDL.LU R15, [R1+0x113c] ;  /* 0x00113c00010f7983 */ /* 0x000f260000300800 */
[----:B------:R-:W-:-:S05]  /*16520*/  LOP3.LUT R4, R4, 0x60, RZ, 0x3c, !PT ;  /* 0x0000006004047812 */ /* 0x000fca00078e3cff */
[----:B--2---:R0:W-:Y:S01]  /*16530*/  STS.U16 [R4+0x1800], R16 ;  /* 0x0018001004007388 */ /* 0x0041e20000000400 */
[----:B---3--:R1:W-:Y:S02]  /*16540*/  STS.U16 [R4+0x1900], R17 ;  /* 0x0019001104007388 */ /* 0x0083e40000000400 */
[----:B----4-:R-:W-:Y:S01]  /*16550*/  STS.U16 [R4+0x1a00], R18 ;  /* 0x001a001204007388 */ /* 0x010fe20000000400 */
[----:B------:R-:W-:Y:S04]  /*16560*/  STS.U16 [R4+0x1b00], R19 ;  /* 0x001b001304007388 */ /* 0x000fe80000000400 */
[----:B------:R-:W-:Y:S01]  /*16570*/  STS.U16 [R4+0x3800], R20 ;  /* 0x0038001404007388 */ /* 0x000fe20000000400 */
[----:B------:R-:W-:Y:S02]  /*16580*/  STS.U16 [R4+0x3900], R21 ;  /* 0x0039001504007388 */ /* 0x000fe40000000400 */
[----:B------:R-:W-:Y:S01]  /*16590*/  STS.U16 [R4+0x3a00], R22 ;  /* 0x003a001604007388 */ /* 0x000fe20000000400 */
[----:B------:R-:W-:Y:S04]  /*165a0*/  STS.U16 [R4+0x3b00], R23 ;  /* 0x003b001704007388 */ /* 0x000fe80000000400 */
[----:B0-----:R-:W2:Y:S01]  /*165b0*/  LDL.LU R16, [R1+0xc4] ;  /* 0x0000c40001107983 */ /* 0x001ea20000300800 */
[----:B------:R0:W-:Y:S02]  /*165c0*/  STS.U16 [R4+0x5800], R26 ;  /* 0x0058001a04007388 */ /* 0x0001e40000000400 */
[----:B-1----:R-:W3:Y:S02]  /*165d0*/  LDL.LU R17, [R1+0xc0] ;  /* 0x0000c00001117983 */ /* 0x002ee40000300800 */
[----:B------:R1:W-:Y:S01]  /*165e0*/  STS.U16 [R4+0x5900], R27 ;  /* 0x0059001b04007388 */ /* 0x0003e20000000400 */
[----:B------:R4:W-:Y:S04]  /*165f0*/  STS.U16 [R4+0x5a00], R29 ;  /* 0x005a001d04007388 */ /* 0x0009e80000000400 */
[----:B0-----:R-:W2:Y:S01]  /*16600*/  LDL.LU R26, [R1+0xbc] ;  /* 0x0000bc00011a7983 */ /* 0x001ea20000300800 */
[----:B-1----:R-:W2:Y:S02]  /*16610*/  LDL.LU R27, [R1+0xb8] ;  /* 0x0000b800011b7983 */ /* 0x002ea40000300800 */
[----:B----4-:R-:W4:Y:S01]  /*16620*/  LDL.LU R29, [R1+0xb0] ;  /* 0x0000b000011d7983 */ /* 0x010f220000300800 */
[----:B------:R-:W2:Y:S04]  /*16630*/  LDL.LU R18, [R1+0xac] ;  /* 0x0000ac0001127983 */ /* 0x000ea80000300800 */
[----:B------:R-:W2:Y:S01]  /*16640*/  LDL.LU R19, [R1+0xa8] ;  /* 0x0000a80001137983 */ /* 0x000ea20000300800 */
[----:B------:R-:W2:Y:S02]  /*16650*/  LDL.LU R20, [R1+0xa4] ;  /* 0x0000a40001147983 */ /* 0x000ea40000300800 */
[----:B------:R-:W2:Y:S02]  /*16660*/  LDL.LU R21, [R1+0xa0] ;  /* 0x0000a00001157983 */ /* 0x000ea40000300800 */
[----:B------:R-:W2:Y:S01]  /*16670*/  LDL.LU R22, [R1+0x9c] ;  /* 0x00009c0001167983 */ /* 0x000ea20000300800 */
[----:B------:R-:W2:Y:S04]  /*16680*/  LDL.LU R23, [R1+0x98] ;  /* 0x0000980001177983 */ /* 0x000ea80000300800 */
[----:B------:R0:W-:Y:S04]  /*16690*/  STS.U16 [R4+0x5b00], R24 ;  /* 0x005b001804007388 */ /* 0x0001e80000000400 */
[----:B------:R1:W-:Y:S01]  /*166a0*/  STS.U16 [R4+0x7800], R25 ;  /* 0x0078001904007388 */ /* 0x0003e20000000400 */
[----:B------:R1:W-:Y:S03]  /*166b0*/  STS.U16 [R4+0x7900], R0 ;  /* 0x0079000004007388 */ /* 0x0003e60000000400 */
[----:B0-----:R-:W2:Y:S04]  /*166c0*/  LDL.LU R24, [R1+0x94] ;  /* 0x0000940001187983 */ /* 0x001ea80000300800 */
[----:B-1----:R-:W2:Y:S01]  /*166d0*/  LDL.LU R25, [R1+0x90] ;  /* 0x0000900001197983 */ /* 0x002ea20000300800 */
[----:B------:R-:W2:Y:S02]  /*166e0*/  LDL.LU R0, [R1+0x3afc] ;  /* 0x003afc0001007983 */ /* 0x000ea40000300800 */
[----:B------:R-:W-:-:S02]  /*166f0*/  IMAD.SHL.U32 R2, R2, 0x2, RZ ;  /* 0x0000000202027824 */ /* 0x000fc400078e00ff */
[----:B------:R-:W-:Y:S03]  /*16700*/  STS.U16 [R4+0x7a00], R6 ;  /* 0x007a000604007388 */ /* 0x000fe60000000400 */
[----:B------:R-:W-:Y:S01]  /*16710*/  LOP3.LUT R2, R2, 0x70, RZ, 0x3c, !PT ;  /* 0x0000007002027812 */ /* 0x000fe200078e3cff */
[----:B------:R-:W-:Y:S04]  /*16720*/  STS.U16 [R4+0x7b00], R5 ;  /* 0x007b000504007388 */ /* 0x000fe80000000400 */
[----:B------:R-:W-:Y:S01]  /*16730*/  STS.U16 [R2+0x1c00], R28 ;  /* 0x001c001c02007388 */ /* 0x000fe20000000400 */
[----:B------:R-:W-:Y:S02]  /*16740*/  STS.U16 [R2+0x1d00], R7 ;  /* 0x001d000702007388 */ /* 0x000fe40000000400 */
[----:B------:R-:W-:Y:S02]  /*16750*/  STS.U16 [R2+0x1e00], R3 ;  /* 0x001e000302007388 */ /* 0x000fe40000000400 */
[----:B------:R-:W-:Y:S01]  /*16760*/  STS.U16 [R2+0x1f00], R8 ;  /* 0x001f000802007388 */ /* 0x000fe20000000400 */
[----:B------:R-:W-:Y:S01]  /*16770*/  STS.U16 [R2+0x3c00], R9 ;  /* 0x003c000902007388 */ /* 0x000fe20000000400 */
[----:B------:R-:W-:Y:S03]  /*16780*/  STS.U16 [R2+0x3d00], R10 ;  /* 0x003d000a02007388 */ /* 0x000fe60000000400 */
[----:B--2---:R0:W-:Y:S04]  /*16790*/  STS.U16 [R2+0x3e00], R0 ;  /* 0x003e000002007388 */ /* 0x0041e80000000400 */
[----:B0-----:R-:W4:Y:S01]  /*167a0*/  LDL.LU R0, [R1+0x3af8] ;  /* 0x003af80001007983 */ /* 0x001f220000300800 */
[----:B------:R-:W-:Y:S02]  /*167b0*/  STS.U16 [R2+0x3f00], R11 ;  /* 0x003f000b02007388 */ /* 0x000fe40000000400 */
[----:B------:R-:W-:Y:S02]  /*167c0*/  STS.U16 [R2+0x5c00], R12 ;  /* 0x005c000c02007388 */ /* 0x000fe40000000400 */
[----:B------:R-:W-:Y:S01]  /*167d0*/  STS.U16 [R2+0x5d00], R13 ;  /* 0x005d000d02007388 */ /* 0x000fe20000000400 */
[----:B------:R-:W-:Y:S01]  /*167e0*/  STS.U16 [R2+0x5e00], R14 ;  /* 0x005e000e02007388 */ /* 0x000fe20000000400 */
[----:B------:R-:W-:Y:S02]  /*167f0*/  STS.U16 [R2+0x5f00], R15 ;  /* 0x005f000f02007388 */ /* 0x000fe40000000400 */
[----:B------:R-:W-:Y:S02]  /*16800*/  STS.U16 [R2+0x7c00], R16 ;  /* 0x007c001002007388 */ /* 0x000fe40000000400 */
[----:B---3--:R-:W-:Y:S01]  /*16810*/  STS.U16 [R2+0x7d00], R17 ;  /* 0x007d001102007388 */ /* 0x008fe20000000400 */
[----:B------:R0:W-:Y:S01]  /*16820*/  STS.U16 [R2+0x7e00], R26 ;  /* 0x007e001a02007388 */ /* 0x0001e20000000400 */
[----:B------:R1:W-:Y:S03]  /*16830*/  STS.U16 [R2+0x7f00], R27 ;  /* 0x007f001b02007388 */ /* 0x0003e60000000400 */
[----:B0-----:R-:W2:Y:S01]  /*16840*/  LDL.LU R26, [R1+0x8c] ;  /* 0x00008c00011a7983 */ /* 0x001ea20000300800 */
[----:B-1----:R-:W3:Y:S03]  /*16850*/  LDL.LU R27, [R1+0x88] ;  /* 0x00008800011b7983 */ /* 0x002ee60000300800 */
[----:B----4-:R0:W-:Y:S04]  /*16860*/  STS.U16 [R0+0x8000], R29 ;  /* 0x0080001d00007388 */ /* 0x0101e80000000400 */
[----:B0-----:R-:W4:Y:S01]  /*16870*/  LDL.LU R29, [R1+0x84] ;  /* 0x00008400011d7983 */ /* 0x001f220000300800 */
        /* <DEDUP_REMOVED lines=8> */
[----:B------:R-:W4:Y:S02]  /*16900*/  LDL.LU R14, [R1+0x60] ;  /* 0x00006000010e7983 */ /* 0x000f240000300800 */
[----:B------:R-:W4:Y:S02]  /*16910*/  LDL.LU R15, [R1+0x5c] ;  /* 0x00005c00010f7983 */ /* 0x000f240000300800 */
[----:B------:R-:W4:Y:S01]  /*16920*/  LDL.LU R16, [R1+0x58] ;  /* 0x0000580001107983 */ /* 0x000f220000300800 */
[----:B------:R0:W-:Y:S04]  /*16930*/  STS.U16 [R0+0x8200], R18 ;  /* 0x0082001200007388 */ /* 0x0001e80000000400 */
[----:B------:R-:W4:Y:S04]  /*16940*/  LDL.LU R17, [R1+0x54] ;  /* 0x0000540001117983 */ /* 0x000f280000300800 */
[----:B------:R1:W-:Y:S04]  /*16950*/  STS.U16 [R0+0x8400], R19 ;  /* 0x0084001300007388 */ /* 0x0003e80000000400 */
[----:B------:R1:W-:Y:S04]  /*16960*/  STS.U16 [R0+0x8600], R20 ;  /* 0x0086001400007388 */ /* 0x0003e80000000400 */
[----:B------:R2:W-:Y:S04]  /*16970*/  STS.U16 [R0+0x8800], R21 ;  /* 0x0088001500007388 */ /* 0x0005e80000000400 */
[----:B------:R3:W-:Y:S04]  /*16980*/  STS.U16 [R0+0x8a00], R22 ;  /* 0x008a001600007388 */ /* 0x0007e80000000400 */
[----:B0-----:R-:W4:Y:S01]  /*16990*/  LDL.LU R18, [R1+0x50] ;  /* 0x0000500001127983 */ /* 0x001f220000300800 */
[----:B-1----:R-:W4:Y:S02]  /*169a0*/  LDL.LU R19, [R1+0x4c] ;  /* 0x00004c0001137983 */ /* 0x002f240000300800 */
[----:B------:R-:W4:Y:S01]  /*169b0*/  LDL.LU R20, [R1+0x48] ;  /* 0x0000480001147983 */ /* 0x000f220000300800 */
[----:B--2---:R-:W2:Y:S01]  /*169c0*/  LDL.LU R21, [R1+0x44] ;  /* 0x0000440001157983 */ /* 0x004ea20000300800 */
[----:B---3--:R-:W3:Y:S03]  /*169d0*/  LDL.LU R22, [R1+0x40] ;  /* 0x0000400001167983 */ /* 0x008ee60000300800 */
[----:B------:R0:W-:Y:S01]  /*169e0*/  STS.U16 [R0+0x8c00], R23 ;  /* 0x008c001700007388 */ /* 0x0001e20000000400 */
[----:B------:R-:W2:Y:S03]  /*169f0*/  LDL.LU R2, [R1+0x3c] ;  /* 0x00003c0001027983 */ /* 0x000ea60000300800 */
[----:B------:R1:W-:Y:S04]  /*16a00*/  STS.U16 [R0+0x8e00], R24 ;  /* 0x008e001800007388 */ /* 0x0003e80000000400 */
[----:B------:R1:W-:Y:S04]  /*16a10*/  STS.U16 [R0+0x9000], R25 ;  /* 0x0090001900007388 */ /* 0x0003e80000000400 */
[----:B0-----:R-:W2:Y:S01]  /*16a20*/  LDL.LU R23, [R1+0x38] ;  /* 0x0000380001177983 */ /* 0x001ea20000300800 */
[----:B-1----:R-:W2:Y:S03]  /*16a30*/  LDL.LU R24, [R1+0x34] ;  /* 0x0000340001187983 */ /* 0x002ea60000300800 */
[----:B------:R0:W-:Y:S01]  /*16a40*/  STS.U16 [R0+0x9200], R26 ;  /* 0x0092001a00007388 */ /* 0x0001e20000000400 */
[----:B------:R-:W2:Y:S03]  /*16a50*/  LDL.LU R25, [R1+0xb4] ;  /* 0x0000b40001197983 */ /* 0x000ea60000300800 */
[----:B------:R1:W-:Y:S04]  /*16a60*/  STS.U16 [R0+0x9400], R27 ;  /* 0x0094001b00007388 */ /* 0x0003e80000000400 */
[----:B0-----:R-:W2:Y:S01]  /*16a70*/  LDL.LU R26, [R1+0x30] ;  /* 0x00003000011a7983 */ /* 0x001ea20000300800 */
[----:B-1----:R-:W3:Y:S03]  /*16a80*/  LDL.LU R27, [R1+0x2c] ;  /* 0x00002c00011b7983 */ /* 0x002ee60000300800 */
[----:B----4-:R0:W-:Y:S04]  /*16a90*/  STS.U16 [R0+0x9600], R29 ;  /* 0x0096001d00007388 */ /* 0x0101e80000000400 */
[----:B0-----:R-:W4:Y:S01]  /*16aa0*/  LDL.LU R29, [R1+0x28] ;  /* 0x00002800011d7983 */ /* 0x001f220000300800 */
[----:B------:R-:W4:Y:S02]  /*16ab0*/  LDL.LU R4, [R1+0x20] ;  /* 0x0000200001047983 */ /* 0x000f240000300800 */
[----:B------:R-:W4:Y:S02]  /*16ac0*/  LDL.LU R5, [R1+0x1c] ;  /* 0x00001c0001057983 */ /* 0x000f240000300800 */
[----:B------:R-:W4:Y:S01]  /*16ad0*/  LDL.LU R28, [R1+0x18] ;  /* 0x00001800011c7983 */ /* 0x000f220000300800 */
[----:B------:R-:W4:Y:S04]  /*16ae0*/  LDL.LU R3, [R1+0x14] ;  /* 0x0000140001037983 */ /* 0x000f280000300800 */
[----:B------:R0:W-:Y:S04]  /*16af0*/  STS.U16 [R0+0x9800], R6 ;  /* 0x0098000600007388 */ /* 0x0001e80000000400 */
[----:B------:R1:W-:Y:S04]  /*16b00*/  STS.U16 [R0+0x9a00], R7 ;  /* 0x009a000700007388 */ /* 0x0003e80000000400 */
[----:B------:R1:W-:Y:S04]  /*16b10*/  STS.U16 [R0+0x9c00], R8 ;  /* 0x009c000800007388 */ /* 0x0003e80000000400 */
[----:B------:R1:W-:Y:S04]  /*16b20*/  STS.U16 [R0+0x9e00], R9 ;  /* 0x009e000900007388 */ /* 0x0003e80000000400 */
[----:B------:R1:W-:Y:S04]  /*16b30*/  STS.U16 [R0+0xa000], R10 ;  /* 0x00a0000a00007388 */ /* 0x0003e80000000400 */
[----:B------:R1:W-:Y:S04]  /*16b40*/  STS.U16 [R0+0xa200], R11 ;  /* 0x00a2000b00007388 */ /* 0x0003e80000000400 */
[----:B0-----:R-:W4:Y:S01]  /*16b50*/  LDL.LU R6, [R1+0x3af4] ;  /* 0x003af40001067983 */ /* 0x001f220000300800 */
[----:B-1----:R-:W4:Y:S02]  /*16b60*/  LDL.LU R7, [R1+0x3af0] ;  /* 0x003af00001077983 */ /* 0x002f240000300800 */
[----:B------:R-:W4:Y:S02]  /*16b70*/  LDL.LU R8, [R1+0x3aec] ;  /* 0x003aec0001087983 */ /* 0x000f240000300800 */
[----:B------:R-:W4:Y:S01]  /*16b80*/  LDL.LU R9, [R1+0x3ae8] ;  /* 0x003ae80001097983 */ /* 0x000f220000300800 */
[----:B------:R-:W4:Y:S01]  /*16b90*/  LDL.LU R10, [R1+0x3ae4] ;  /* 0x003ae400010a7983 */ /* 0x000f220000300800 */
[----:B------:R-:W4:Y:S03]  /*16ba0*/  LDL.LU R11, [R1+0x3ae0] ;  /* 0x003ae000010b7983 */ /* 0x000f260000300800 */
        /* <DEDUP_REMOVED lines=15> */
[----:B--2---:R2:W-:Y:S04]  /*16ca0*/  STS.U16 [R0+0xb600], R21 ;  /* 0x00b6001500007388 */ /* 0x0045e80000000400 */
[----:B---3--:R3:W-:Y:S04]  /*16cb0*/  STS.U16 [R0+0xb800], R22 ;  /* 0x00b8001600007388 */ /* 0x0087e80000000400 */
[----:B------:R3:W-:Y:S04]  /*16cc0*/  STS.U16 [R0+0xbc00], R23 ;  /* 0x00bc001700007388 */ /* 0x0007e80000000400 */
[----:B0-----:R-:W4:Y:S01]  /*16cd0*/  LDL.LU R18, [R1+0x3ac4] ;  /* 0x003ac40001127983 */ /* 0x001f220000300800 */
[----:B-1----:R-:W4:Y:S02]  /*16ce0*/  LDL.LU R19, [R1+0x3ac0] ;  /* 0x003ac00001137983 */ /* 0x002f240000300800 */
[----:B------:R-:W4:Y:S02]  /*16cf0*/  LDL.LU R20, [R1+0x3abc] ;  /* 0x003abc0001147983 */ /* 0x000f240000300800 */
[----:B--2---:R-:W2:Y:S01]  /*16d00*/  LDL.LU R21, [R1+0x3ab8] ;  /* 0x003ab80001157983 */ /* 0x004ea20000300800 */
[----:B---3--:R-:W3:Y:S04]  /*16d10*/  LDL.LU R22, [R1+0x3ab4] ;  /* 0x003ab40001167983 */ /* 0x008ee80000300800 */
[----:B------:R0:W-:Y:S01]  /*16d20*/  STS.U16 [R0+0xba00], R2 ;  /* 0x00ba000200007388 */ /* 0x0001e20000000400 */
[----:B------:R-:W2:Y:S03]  /*16d30*/  LDL.LU R23, [R1+0x3ab0] ;  /* 0x003ab00001177983 */ /* 0x000ea60000300800 */
[----:B------:R1:W-:Y:S01]  /*16d40*/  STS.U16 [R0+0xbe00], R24 ;  /* 0x00be001800007388 */ /* 0x0003e20000000400 */
[----:B0-----:R-:W-:-:S03]  /*16d50*/  LOP3.LUT R2, R0, 0x20, RZ, 0x3c, !PT ;  /* 0x0000002000027812 */ /* 0x001fc600078e3cff */
[----:B-1----:R-:W2:Y:S01]  /*16d60*/  LDL.LU R24, [R1+0x3aac] ;  /* 0x003aac0001187983 */ /* 0x002ea20000300800 */
[----:B------:R0:W-:Y:S03]  /*16d70*/  STL [R1+0x1880], R0 ;  /* 0x0018800001007387 */ /* 0x0001e60000100800 */
[----:B------:R1:W-:Y:S01]  /*16d80*/  STS.U16 [R2+0xbf00], R25 ;  /* 0x00bf001902007388 */ /* 0x0003e20000000400 */
[----:B------:R1:W-:Y:S02]  /*16d90*/  STS.U16 [R2+0x8100], R26 ;  /* 0x0081001a02007388 */ /* 0x0003e40000000400 */
[----:B------:R1:W-:Y:S01]  /*16da0*/  STS.U16 [R2+0x8300], R27 ;  /* 0x0083001b02007388 */ /* 0x0003e20000000400 */
[----:B0-----:R-:W2:Y:S01]  /*16db0*/  LDL.LU R0, [R1+0x24] ;  /* 0x0000240001007983 */ /* 0x001ea20000300800 */
[----:B-1----:R-:W3:Y:S02]  /*16dc0*/  LDL.LU R25, [R1+0x3aa8] ;  /* 0x003aa80001197983 */ /* 0x002ee40000300800 */
[----:B------:R-:W3:Y:S02]  /*16dd0*/  LDL.LU R26, [R1+0x3aa4] ;  /* 0x003aa400011a7983 */ /* 0x000ee40000300800 */
[----:B------:R-:W3:Y:S01]  /*16de0*/  LDL.LU R27, [R1+0x3aa0] ;  /* 0x003aa000011b7983 */ /* 0x000ee20000300800 */
[----:B----4-:R0:W-:Y:S04]  /*16df0*/  STS.U16 [R2+0x8500], R29 ;  /* 0x0085001d02007388 */ /* 0x0101e80000000400 */
[----:B0-----:R-:W4:Y:S04]  /*16e00*/  LDL.LU R29, [R1+0x3a9c] ;  /* 0x003a9c00011d7983 */ /* 0x001f280000300800 */
[----:B--2---:R-:W-:Y:S01]  /*16e10*/  STS.U16 [R2+0x8700], R0 ;  /* 0x0087000002007388 */ /* 0x004fe20000000400 */
[----:B------:R-:W-:Y:S02]  /*16e20*/  STS.U16 [R2+0x8900], R4 ;  /* 0x0089000402007388 */ /* 0x000fe40000000400 */
[----:B------:R-:W-:Y:S02]  /*16e30*/  STS.U16 [R2+0x8b00], R5 ;  /* 0x008b000502007388 */ /* 0x000fe40000000400 */
[----:B------:R-:W-:Y:S01]  /*16e40*/  STS.U16 [R2+0x8d00], R28 ;  /* 0x008d001c02007388 */ /* 0x000fe20000000400 */
[----:B------:R0:W-:Y:S04]  /*16e50*/  STS.U16 [R2+0x8f00], R3 ;  /* 0x008f000302007388 */ /* 0x0001e80000000400 */
[----:B0-----:R-:W0:Y:S04]  /*16e60*/  S2R R3, SR_TID.X ;  /* 0x0000000000037919 */ /* 0x001e280000002100 */
[----:B------:R-:W1:Y:S01]  /*16e70*/  S2R R28, SR_TID.X ;  /* 0x00000000001c7919 */ /* 0x000e620000002100 */
[----:B0-----:R-:W-:Y:S01]  /*16e80*/  IMAD.SHL.U32 R4, R3, 0x8, RZ ;  /* 0x0000000803047824 */ /* 0x001fe200078e00ff */
[----:B-1----:R-:W-:-:S04]  /*16e90*/  LOP3.LUT R5, R28, 0x7, RZ, 0xc0, !PT ;  /* 0x000000071c057812 */ /* 0x002fc800078ec0ff */
[----:B------:R-:W-:Y:S01]  /*16ea0*/  LOP3.LUT R4, R4, 0x30, RZ, 0xc0, !PT ;  /* 0x0000003004047812 */ /* 0x000fe200078ec0ff */
[C---:B------:R-:W-:Y:S02]  /*16eb0*/  IMAD.SHL.U32 R3, R28.reuse, 0x10, RZ ;  /* 0x000000101c037824 */ /* 0x040fe400078e00ff */
[----:B------:R-:W-:Y:S02]  /*16ec0*/  IMAD.SHL.U32 R28, R28, 0x2, RZ ;  /* 0x000000021c1c7824 */ /* 0x000fe400078e00ff */
[----:B------:R-:W-:Y:S01]  /*16ed0*/  IMAD R0, R5, 0x40, R4 ;  /* 0x0000004005007824 */ /* 0x000fe200078e0204 */
[----:B------:R-:W-:-:S04]  /*16ee0*/  LOP3.LUT R3, R3, 0x200, RZ, 0xc0, !PT ;  /* 0x0000020003037812 */ /* 0x000fc800078ec0ff */
[----:B------:R-:W-:-:S05]  /*16ef0*/  LOP3.LUT R0, R0, 0x30, R28, 0x78, !PT ;  /* 0x0000003000007812 */ /* 0x000fca00078e781c */
[----:B------:R-:W-:Y:S01]  /*16f00*/  IMAD.IADD R0, R3, 0x1, R0 ;  /* 0x0000000103007824 */ /* 0x000fe200078e0200 */
[----:B----4-:R0:W-:Y:S01]  /*16f10*/  STS.U16 [R2+0x9100], R29 ;  /* 0x0091001d02007388 */ /* 0x0101e20000000400 */
[----:B---3--:R-:W-:Y:S02]  /*16f20*/  STS.U16 [R2+0x9300], R27 ;  /* 0x0093001b02007388 */ /* 0x008fe40000000400 */
[----:B------:R-:W-:Y:S02]  /*16f30*/  STS.U16 [R2+0x9500], R26 ;  /* 0x0095001a02007388 */ /* 0x000fe40000000400 */
[----:B------:R-:W-:Y:S01]  /*16f40*/  STS.U16 [R2+0x9700], R25 ;  /* 0x0097001902007388 */ /* 0x000fe20000000400 */
[----:B------:R-:W-:Y:S01]  /*16f50*/  STS.U16 [R2+0x9900], R24 ;  /* 0x0099001802007388 */ /* 0x000fe20000000400 */
[----:B------:R-:W-:Y:S02]  /*16f60*/  STS.U16 [R2+0x9b00], R23 ;  /* 0x009b001702007388 */ /* 0x000fe40000000400 */
        /* <DEDUP_REMOVED lines=17> */
[----:B------:R-:W-:Y:S06]  /*17080*/  BAR.SYNC.DEFER_BLOCKING 0x0 ;  /* 0x0000000000007b1d */ /* 0x000fec0000010000 */
[----:B0-----:R-:W2:Y:S04]  /*17090*/  LDL.LU R29, [R1+0x3a98] ;  /* 0x003a9800011d7983 */ /* 0x001ea80000300800 */
[----:B------:R-:W0:Y:S04]  /*170a0*/  LDSM.16.M88.4 R8, [R0+0x8000] ;  /* 0x008000000008783b */ /* 0x000e280000000200 */
[----:B------:R-:W1:Y:S04]  /*170b0*/  LDSM.16.M88.4 R12, [R0+0x8400] ;  /* 0x00840000000c783b */ /* 0x000e680000000200 */
[----:B------:R-:W-:Y:S04]  /*170c0*/  LDSM.16.M88.4 R16, [R0+0x9000] ;  /* 0x009000000010783b */ /* 0x000fe80000000200 */
[----:B0-----:R-:W-:Y:S01]  /*170d0*/  STL.64 [R1+0xc0], R8 ;  /* 0x0000c00801007387 */ /* 0x001fe20000100a00 */
[----:B------:R-:W-:-:S02]  /*170e0*/  IMAD.MOV.U32 R3, RZ, RZ, R8 ;  /* 0x000000ffff037224 */ /* 0x000fc400078e0008 */
[----:B------:R-:W-:Y:S02]  /*170f0*/  STL.64 [R1+0xc8], R10 ;  /* 0x0000c80a01007387 */ /* 0x000fe40000100a00 */
[----:B------:R-:W-:Y:S02]  /*17100*/  IMAD.MOV.U32 R2, RZ, RZ, R9 ;  /* 0x000000ffff027224 */ /* 0x000fe400078e0009 */
[----:B------:R-:W0:Y:S04]  /*17110*/  LDSM.16.M88.4 R8, [R0+0x8800] ;  /* 0x008800000008783b */ /* 0x000e280000000200 */
[----:B-1----:R-:W-:Y:S01]  /*17120*/  STL.64 [R1+0xb0], R12 ;  /* 0x0000b00c01007387 */ /* 0x002fe20000100a00 */
[----:B------:R-:W-:Y:S02]  /*17130*/  STL.64 [R1+0xb8], R14 ;  /* 0x0000b80e01007387 */ /* 0x000fe40000100a00 */
[----:B------:R-:W-:Y:S01]  /*17140*/  LDSM.16.M88.4 R12, [R0+0x9400] ;  /* 0x00940000000c783b */ /* 0x000fe20000000200 */
[----:B0-----:R-:W-:Y:S03]  /*17150*/  STL.64 [R1+0xa0], R8 ;  /* 0x0000a00801007387 */ /* 0x001fe60000100a00 */
[----:B------:R-:W-:-:S02]  /*17160*/  IMAD.MOV.U32 R5, RZ, RZ, R9 ;  /* 0x000000ffff057224 */ /* 0x000fc400078e0009 */
[----:B------:R-:W-:Y:S02]  /*17170*/  STL.64 [R1+0xa8], R10 ;  /* 0x0000a80a01007387 */ /* 0x000fe40000100a00 */
[----:B------:R-:W-:Y:S02]  /*17180*/  IMAD.MOV.U32 R4, RZ, RZ, R8 ;  /* 0x000000ffff047224 */ /* 0x000fe400078e0008 */
[----:B------:R-:W0:Y:S04]  /*17190*/  LDSM.16.M88.4 R8, [R0+0x8c00] ;  /* 0x008c00000008783b */ /* 0x000e280000000200 */
[----:B0-----:R-:W-:Y:S01]  /*171a0*/  STL.64 [R1+0x90], R8 ;  /* 0x0000900801007387 */ /* 0x001fe20000100a00 */
[----:B------:R-:W-:Y:S02]  /*171b0*/  STL.64 [R1+0x98], R10 ;  /* 0x0000980a01007387 */ /* 0x000fe40000100a00 */
[----:B------:R-:W0:Y:S04]  /*171c0*/  LDSM.16.M88.4 R8, [R0+0x9800] ;  /* 0x009800000008783b */ /* 0x000e280000000200 */
[----:B------:R-:W-:Y:S01]  /*171d0*/  STL.64 [R1+0x80], R16 ;  /* 0x0000801001007387 */ /* 0x000fe20000100a00 */
[----:B------:R-:W-:Y:S02]  /*171e0*/  STL.64 [R1+0x88], R18 ;  /* 0x0000881201007387 */ /* 0x000fe40000100a00 */
[----:B------:R-:W-:Y:S02]  /*171f0*/  LDSM.16.M88.4 R16, [R0+0xa400] ;  /* 0x00a400000010783b */ /* 0x000fe40000000200 */
[----:B0-----:R-:W-:Y:S02]  /*17200*/  STL.64 [R1+0x60], R8 ;  /* 0x0000600801007387 */ /* 0x001fe40000100a00 */
[----:B------:R-:W-:Y:S02]  /*17210*/  STL.64 [R1+0x70], R12 ;  /* 0x0000700c01007387 */ /* 0x000fe40000100a00 */
[----:B------:R-:W-:Y:S02]  /*17220*/  STL.64 [R1+0x78], R14 ;  /* 0x0000780e01007387 */ /* 0x000fe40000100a00 */
[----:B------:R-:W0:Y:S04]  /*17230*/  LDSM.16.M88.4 R12, [R0+0x9c00] ;  /* 0x009c0000000c783b */ /* 0x000e280000000200 */
[----:B------:R-:W-:Y:S01]  /*17240*/  STL.64 [R1+0x68], R10 ;  /* 0x0000680a01007387 */ /* 0x000fe20000100a00 */
[----:B------:R-:W-:-:S02]  /*17250*/  IMAD.MOV.U32 R28, RZ, RZ, R9 ;  /* 0x000000ffff1c7224 */ /* 0x000fc400078e0009 */
[----:B------:R-:W1:Y:S01]  /*17260*/  LDSM.16.M88.4 R8, [R0+0xa000] ;  /* 0x00a000000008783b */ /* 0x000e620000000200 */
[----:B0-----:R-:W-:Y:S03]  /*17270*/  STL.64 [R1+0x50], R12 ;  /* 0x0000500c01007387 */ /* 0x001fe60000100a00 */
[----:B------:R-:W-:Y:S02]  /*17280*/  STL.64 [R1+0x58], R14 ;  /* 0x0000580e01007387 */ /* 0x000fe40000100a00 */
[----:B------:R-:W0:Y:S04]  /*17290*/  LDSM.16.M88.4 R12, [R0+0xa800] ;  /* 0x00a80000000c783b */ /* 0x000e280000000200 */
[----:B-1----:R-:W-:Y:S01]  /*172a0*/  STL.64 [R1+0x40], R8 ;  /* 0x0000400801007387 */ /* 0x002fe20000100a00 */
[----:B------:R-:W-:Y:S01]  /*172b0*/  STL.64 [R1+0x48], R10 ;  /* 0x0000480a01007387 */ /* 0x000fe20000100a00 */
[----:B------:R-:W-:Y:S02]  /*172c0*/  STL.64 [R1+0x30], R16 ;  /* 0x0000301001007387 */ /* 0x000fe40000100a00 */
[----:B------:R-:W-:Y:S02]  /*172d0*/  STL.64 [R1+0x38], R18 ;  /* 0x0000381201007387 */ /* 0x000fe40000100a00 */
[----:B------:R-:W1:Y:S04]  /*172e0*/  LDSM.16.M88.4 R16, [R0+0xb000] ;  /* 0x00b000000010783b */ /* 0x000e680000000200 */
[----:B------:R-:W3:Y:S04]  /*172f0*/  LDSM.16.M88.4 R8, [R0+0xac00] ;  /* 0x00ac00000008783b */ /* 0x000ee80000000200 */
[----:B0-----:R-:W-:Y:S01]  /*17300*/  STL.64 [R1+0x20], R12 ;  /* 0x0000200c01007387 */ /* 0x001fe20000100a00 */
[----:B------:R-:W-:Y:S02]  /*17310*/  STL.64 [R1+0x28], R14 ;  /* 0x0000280e01007387 */ /* 0x000fe40000100a00 */
[----:B------:R-:W0:Y:S01]  /*17320*/  LDSM.16.M88.4 R12, [R0+0xb400] ;  /* 0x00b40000000c783b */ /* 0x000e220000000200 */
[----:B-1----:R-:W-:Y:S03]  /*17330*/  STL.64 [R1+0x3a00], R18 ;  /* 0x003a001201007387 */ /* 0x002fe60000100a00 */
[----:B---3--:R-:W-:Y:S02]  /*17340*/  STL.64 [R1+0x10], R8 ;  /* 0x0000100801007387 */ /* 0x008fe40000100a00 */
[----:B------:R-:W-:Y:S02]  /*17350*/  STL.64 [R1+0x18], R10 ;  /* 0x0000180a01007387 */ /* 0x000fe40000100a00 */
[----:B------:R-:W-:Y:S01]  /*17360*/  STL.64 [R1+0x39f8], R16 ;  /* 0x0039f81001007387 */ /* 0x000fe20000100a00 */
[----:B------:R-:W1:Y:S04]  /*17370*/  LDSM.16.M88.4 R8, [R0+0xb800] ;  /* 0x00b800000008783b */ /* 0x000e680000000200 */
[----:B--2---:R-:W-:Y:S04]  /*17380*/  LDSM.16.MT88.4 R20, [R29] ;  /* 0x000000001d14783b */ /* 0x004fe80000004200 */
[----:B------:R-:W-:Y:S04]  /*17390*/  LDSM.16.MT88.4 R24, [R29+0x80] ;  /* 0x000080001d18783b */ /* 0x000fe80000004200 */
[----:B0-----:R-:W-:Y:S01]  /*173a0*/  STL [R1+0x2a68], R14 ;  /* 0x002a680e01007387 */ /* 0x001fe20000100800 */
[----:B------:R-:W-:Y:S02]  /*173b0*/  STL [R1+0x2a64], R15 ;  /* 0x002a640f01007387 */ /* 0x000fe40000100800 */
[----:B------:R0:W-:Y:S02]  /*173c0*/  STL.64 [R1+0x3a68], R12 ;  /* 0x003a680c01007387 */ /* 0x0001e40000100a00 */
[----:B0-----:R-:W2:Y:S01]  /*173d0*/  LDL.64 R12, [R1+0x90] ;  /* 0x00009000010c7983 */ /* 0x001ea20000100a00 */
[----:B------:R-:W-:-:S02]  /*173e0*/  IMAD.MOV.U32 R19, RZ, RZ, R5 ;  /* 0x000000ffff137224 */ /* 0x000fc400078e0005 */
[----:B------:R-:W-:Y:S02]  /*173f0*/  IMAD.MOV.U32 R18, RZ, RZ, R4 ;  /* 0x000000ffff127224 */ /* 0x000fe400078e0004 */
[----:B------:R-:W0:Y:S04]  /*17400*/  LDSM.16.M88.4 R4, [R0+0xbc00] ;  /* 0x00bc00000004783b */ /* 0x000e280000000200 */
[----:B--2---:R-:W-:Y:S01]  /*17410*/  STL.64 [R1+0x3a78], R12 ;  /* 0x003a780c01007387 */ /* 0x004fe20000100a00 */
[----:B-1----:R-:W-:Y:S02]  /*17420*/  STL [R1+0x2a2c], R10 ;  /* 0x002a2c0a01007387 */ /* 0x002fe40000100800 */
[----:B------:R-:W-:Y:S02]  /*17430*/  STL [R1+0x2a28], R11 ;  /* 0x002a280b01007387 */ /* 0x000fe40000100800 */
[----:B------:R1:W-:Y:S02]  /*17440*/  STL.64 [R1+0x3a70], R8 ;  /* 0x003a700801007387 */ /* 0x0003e40000100a00 */
[----:B-1----:R-:W2:Y:S01]  /*17450*/  LDL.LU.64 R8, [R1+0x10b0] ;  /* 0x0010b00001087983 */ /* 0x002ea20000300a00 */
[----:B------:R-:W2:Y:S02]  /*17460*/  LDL.LU.64 R10, [R1+0x10b8] ;  /* 0x0010b800010a7983 */ /* 0x000ea40000300a00 */
[----:B------:R-:W-:-:S02]  /*17470*/  IMAD.MOV.U32 R12, RZ, RZ, R3 ;  /* 0x000000ffff0c7224 */ /* 0x000fc400078e0003 */
[----:B------:R-:W-:Y:S01]  /*17480*/  IMAD.MOV.U32 R13, RZ, RZ, R2 ;  /* 0x000000ffff0d7224 */ /* 0x000fe200078e0002 */
[----:B0-----:R-:W-:Y:S01]  /*17490*/  STL [R1+0x2c34], R6 ;  /* 0x002c340601007387 */ /* 0x001fe20000100800 */
[----:B------:R-:W-:Y:S02]  /*174a0*/  STL [R1+0x2c30], R7 ;  /* 0x002c300701007387 */ /* 0x000fe40000100800 */
[----:B------:R0:W-:Y:S02]  /*174b0*/  STL.64 [R1+0x3a80], R4 ;  /* 0x003a800401007387 */ /* 0x0001e40000100a00 */
[----:B0-----:R-:W3:Y:S01]  /*174c0*/  LDL.64 R4, [R1+0xb0] ;  /* 0x0000b00001047983 */ /* 0x001ee20000100a00 */
[----:B------:R-:W-:Y:S02]  /*174d0*/  STL.64 [R1+0x39c0], R26 ;  /* 0x0039c01a01007387 */ /* 0x000fe40000100a00 */
[----:B------:R-:W-:Y:S02]  /*174e0*/  STL.64 [R1+0x39b8], R24 ;  /* 0x0039b81801007387 */ /* 0x000fe40000100a00 */
[----:B------:R-:W-:Y:S01]  /*174f0*/  STL [R1+0x3990], R29 ;  /* 0x0039901d01007387 */ /* 0x000fe20000100800 */
[C---:B--2---:R-:W-:Y:S11]  /*17500*/  HMMA.16816.F32 R8, R20.reuse, R12, R8 ;  /* 0x0000000c1408723c */ /* 0x044ff60000001808 */
[----:B------:R-:W-:Y:S11]  /*17510*/  @!UPT UIADD3 URZ, URZ, URZ, URZ ;  /* 0x0000003f3f3ff290 */ /* 0x000ff6000fffe03f */
[----:B------:R-:W-:Y:S01]  /*17520*/  @!UPT UIADD3 URZ, URZ, URZ, URZ ;  /* 0x0000003f3f3ff290 */ /* 0x000fe2000fffe03f */
[----:B------:R-:W-:Y:S01]  /*17530*/  STL [R1+0x10b0], R8 ;  /* 0x0010b00801007387 */ /* 0x000fe20000100800 */
[----:B------:R-:W2:Y:S02]  /*17540*/  LDL.LU.64 R12, [R1+0x1090] ;  /* 0x00109000010c7983 */ /* 0x000ea40000300a00 */
[----:B------:R-:W4:Y:S02]  /*17550*/  LDL.LU.64 R14, [R1+0x1098] ;  /* 0x00109800010e7983 */ /* 0x000f240000300a00 */
[----:B------:R-:W-:Y:S02]  /*17560*/  IMAD.MOV.U32 R3, RZ, RZ, R9 ;  /* 0x000000ffff037224 */ /* 0x000fe400078e0009 */
[----:B------:R-:W-:Y:S02]  /*17570*/  IMAD.MOV.U32 R2, RZ, RZ, R10 ;  /* 0x000000ffff027224 */ /* 0x000fe400078e000a */
[----:B------:R-:W-:Y:S01]  /*17580*/  IMAD.MOV.U32 R0, RZ, RZ, R11 ;  /* 0x000000ffff007224 */ /* 0x000fe200078e000b */
[----:B----4-:R-:W-:Y:S01]  /*17590*/  STL.64 [R1+0x3a90], R14 ;  /* 0x003a900e01007387 */ /* 0x010fe20000100a00 */
[----:B--2---:R0:W-:Y:S03]  /*175a0*/  STL.64 [R1+0x3a88], R12 ;  /* 0x003a880c01007387 */ /* 0x0041e60000100a00 */
[----:B0-----:R-:W3:Y:S01]  /*175b0*/  LDL.LU.64 R12, [R1+0x10a0] ;  /* 0x0010a000010c7983 */ /* 0x001ee20000300a00 */
[----:B------:R-:W3:Y:S02]  /*175c0*/  LDL.LU.64 R14, [R1+0x10a8] ;  /* 0x0010a800010e7983 */ /* 0x000ee40000300a00 */
[----:B------:R-:W2:Y:S02]  /*175d0*/  LDL.LU.64 R8, [R1+0x1080] ;  /* 0x0010800001087983 */ /* 0x000ea40000300a00 */
[----:B------:R-:W2:Y:S01]  /*175e0*/  LDL.LU.64 R10, [R1+0x1088] ;  /* 0x00108800010a7983 */ /* 0x000ea20000300a00 */
[----:B------:R-:W4:Y:S04]  /*175f0*/  LDL.64 R16, [R1+0x20] ;  /* 0x0000200001107983 */ /* 0x000f280000100a00 */
[----:B----4-:R0:W-:Y:S01]  /*17600*/  STL.64 [R1+0x3a10], R16 ;  /* 0x003a101001007387 */ /* 0x0101e20000100a00 */
[----:B------:R-:W4:Y:S01]  /*17610*/  LDL.64 R24, [R1+0x10] ;  /* 0x0000100001187983 */ /* 0x000f220000100a00 */
[----:B---3--:R-:W-:Y:S02]  /*17620*/  HMMA.16816.F32 R12, R20, R4, R12 ;  /* 0x00000004140c723c */ /* 0x008fe4000000180c */
[----:B0-----:R-:W3:Y:S04]  /*17630*/  LDL.64 R16, [R1+0x80] ;  /* 0x0000800001107983 */ /* 0x001ee80000100a00 */
[----:B----4-:R-:W-:Y:S01]  /*17640*/  STL.64 [R1+0x3a08], R24 ;  /* 0x003a081801007387 */ /* 0x010fe20000100a00 */
[----:B------:R-:W-:Y:S02]  /*17650*/  STL [R1+0x2c38], R0 ;  /* 0x002c380001007387 */ /* 0x000fe40000100800 */
[----:B------:R-:W-:Y:S02]  /*17660*/  STL [R1+0x2c2c], R2 ;  /* 0x002c2c0201007387 */ /* 0x000fe40000100800 */
[----:B------:R-:W-:Y:S11]  /*17670*/  STL [R1+0x2c28], R3 ;  /* 0x002c280301007387 */ /* 0x000ff60000100800 */
[----:B------:R-:W-:Y:S01]  /*17680*/  @!UPT UIADD3 URZ, URZ, URZ, URZ ;  /* 0x0000003f3f3ff290 */ /* 0x000fe2000fffe03f */
[----:B------:R-:W-:Y:S01]  /*17690*/  STL.64 [R1+0x10a0], R12 ;  /* 0x0010a00c01007387 */ /* 0x000fe20000100a00 */
[----:B------:R0:W-:Y:S03]  /*176a0*/  STL.64 [R1+0x10a8], R14 ;  /* 0x0010a80e01007387 */ /* 0x0001e60000100a00 */
[----:B0-----:R-:W4:Y:S01]  /*176b0*/  LDL.LU.64 R14, [R1+0x3a90] ;  /* 0x003a9000010e7983 */ /* 0x001f220000300a00 */
[----:B------:R-:W4:Y:S02]  /*176c0*/  LDL.LU.64 R12, [R1+0x3a88] ;  /* 0x003a8800010c7983 */ /* 0x000f240000300a00 */
[----:B------:R-:W-:Y:S02]  /*176d0*/  IMAD.MOV.U32 R24, RZ, RZ, R18 ;  /* 0x000000ffff187224 */ /* 0x000fe400078e0012 */
[----:B------:R-:W-:Y:S02]  /*176e0*/  IMAD.MOV.U32 R25, RZ, RZ, R19 ;  /* 0x000000ffff197224 */ /* 0x000fe400078e0013 */
[----:B------:R-:W-:-:S02]  /*176f0*/  IMAD.MOV.U32 R2, RZ, RZ, R4 ;  /* 0x000000ffff027224 */ /* 0x000fc400078e0004 */
[----:B------:R-:W-:Y:S02]  /*17700*/  IMAD.MOV.U32 R0, RZ, RZ, R5 ;  /* 0x000000ffff007224 */ /* 0x000fe400078e0005 */
[----:B------:R-:W2:Y:S01]  /*17710*/  LDL.LU.64 R4, [R1+0x3a80] ;  /* 0x003a800001047983 */ /* 0x000ea20000300a00 */
[C---:B----4-:R-:W-:Y:S03]  /*17720*/  HMMA.16816.F32 R24, R20.reuse, R24, R12 ;  /* 0x000000181418723c */ /* 0x050fe6000000180c */
[----:B------:R-:W2:Y:S11]  /*17730*/  LDL.LU.64 R12, [R1+0x3a78] ;  /* 0x003a7800010c7983 */ /* 0x000eb60000300a00 */
[----:B------:R-:W-:Y:S09]  /*17740*/  @!UPT UIADD3 URZ, URZ, URZ, URZ ;  /* 0x0000003f3f3ff290 */ /* 0x000ff2000fffe03f */
[----:B------:R0:W-:Y:S01]  /*17750*/  STL.64 [R1+0x1090], R24 ;  /* 0x0010901801007387 */ /* 0x0001e20000100a00 */
[----:B------:R-:W-:Y:S03]  /*17760*/  STL.64 [R1+0x1098], R26 ;  /* 0x0010981a01007387 */ /* 0x000fe60000100a00 */
[----:B0-----:R-:W4:Y:S01]  /*17770*/  LDL.64 R24, [R1+0x70] ;  /* 0x0000700001187983 */ /* 0x001f220000100a00 */
[C---:B--2---:R-:W-:Y:S11]  /*17780*/  HMMA.16816.F32 R8, R20.reuse, R12, R8 ;  /* 0x0000000c1408723c */ /* 0x044ff60000001808 */
[----:B------:R-:W-:Y:S11]  /*17790*/  @!UPT UIADD3 URZ, URZ, URZ, URZ ;  /* 0x0000003f3f3ff290 */ /* 0x000ff6000fffe03f */
[----:B------:R-:W-:Y:S01]  /*177a0*/  @!UPT UIADD3 URZ, URZ, URZ, URZ ;  /* 0x0000003f3f3ff290 */ /* 0x000fe2000fffe03f */
[----:B------:R0:W-:Y:S01]  /*177b0*/  STL.64 [R1+0x1080], R8 ;  /* 0x0010800801007387 */ /* 0x0001e20000100a00 */
[----:B------:R1:W-:Y:S03]  /*177c0*/  STL.64 [R1+0x1088], R10 ;  /* 0x0010880a01007387 */ /* 0x0003e60000100a00 */
[----:B0-----:R-:W2:Y:S01]  /*177d0*/  LDL.LU.64 R8, [R1+0x3a70] ;  /* 0x003a700001087983 */ /* 0x001ea20000300a00 */
[----:B-1----:R-:W-:Y:S02]  /*177e0*/  IMAD.MOV.U32 R11, RZ, RZ, R12 ;  /* 0x000000ffff0b7224 */ /* 0x002fe400078e000c */
[----:B------:R-:W-:Y:S02]  /*177f0*/  IMAD.MOV.U32 R10, RZ, RZ, R13 ;  /* 0x000000ffff0a7224 */ /* 0x000fe400078e000d */
[----:B------:R-:W3:Y:S03]  /*17800*/  LDL.LU.64 R12, [R1+0x3a68] ;  /* 0x003a6800010c7983 */ /* 0x000ee60000300a00 */
[----:B------:R-:W-:Y:S01]  /*17810*/  STL.64 [R1+0x39e0], R10 ;  /* 0x0039e00a01007387 */ /* 0x000fe20000100a00 */
[----:B--2---:R0:W-:Y:S04]  /*17820*/  STL.64 [R1+0x39d8], R8 ;  /* 0x0039d80801007387 */ /* 0x0041e80000100a00 */
[----:B0-----:R-:W2:Y:S01]  /*17830*/  LDL.LU.64 R8, [R1+0xf60] ;  /* 0x000f600001087983 */ /* 0x001ea20000300a00 */
[----:B------:R-:W2:Y:S02]  /*17840*/  LDL.LU.64 R10, [R1+0xf68] ;  /* 0x000f6800010a7983 */ /* 0x000ea40000300a00 */
[----:B---3--:R-:W-:Y:S01]  /*17850*/  IMAD.MOV.U32 R14, RZ, RZ, R17 ;  /* 0x000000ffff0e7224 */ /* 0x008fe200078e0011 */
[C---:B--2---:R-:W-:Y:S11]  /*17860*/  HMMA.16816.F32 R8, R20.reuse, R16, R8 ;  /* 0x000000101408723c */ /* 0x044ff60000001808 */
[----:B------:R-:W-:Y:S11]  /*17870*/  @!UPT UIADD3 URZ, URZ, URZ, URZ ;  /* 0x0000003f3f3ff290 */ /* 0x000ff6000fffe03f */
[----:B------:R-:W-:Y:S01]  /*17880*/  @!UPT UIADD3 URZ, URZ, URZ, URZ ;  /* 0x0000003f3f3ff290 */ /* 0x000fe2000fffe03f */
[----:B------:R0:W-:Y:S01]  /*17890*/  STL.64 [R1+0xf60], R8 ;  /* 0x000f600801007387 */ /* 0x0001e20000100a00 */
[----:B------:R1:W-:Y:S03]  /*178a0*/  STL.64 [R1+0xf68], R10 ;  /* 0x000f680a01007387 */ /* 0x0003e60000100a00 */
[----:B0-----:R-:W4:Y:S01]  /*178b0*/  LDL.LU.64 R8, [R1+0xf50] ;  /* 0x000f500001087983 */ /* 0x001f220000300a00 */
[----:B-1----:R-:W4:Y:S02]  /*178c0*/  LDL.LU.64 R10, [R1+0xf58] ;  /* 0x000f5800010a7983 */ /* 0x002f240000300a00 */
[----:B------:R-:W2:Y:S02]  /*178d0*/  LDL.LU.64 R16, [R1+0xf10] ;  /* 0x000f100001107983 */ /* 0x000ea40000300a00 */
[----:B------:R-:W3:Y:S02]  /*178e0*/  LDL.LU.64 R18, [R1+0xf18] ;  /* 0x000f180001127983 */ /* 0x000ee40000300a00 */
[----:B---3--:R-:W-:Y:S01]  /*178f0*/  STL.64 [R1+0x3a28], R18 ;  /* 0x003a281201007387 */ /* 0x008fe20000100a00 */
[----:B--2---:R0:W-:Y:S03]  /*17900*/  STL.64 [R1+0x3a20], R16 ;  /* 0x003a201001007387 */ /* 0x0041e60000100a00 */
[----:B0-----:R-:W2:Y:S04]  /*17910*/  LDL.64 R16, [R1+0x40] ;  /* 0x0000400001107983 */ /* 0x001ea80000100a00 */
[----:B--2---:R0:W-:Y:S04]  /*17920*/  STL.64 [R1+0x3a38], R16 ;  /* 0x003a381001007387 */ /* 0x0041e80000100a00 */
[----:B0-----:R-:W2:Y:S04]  /*17930*/  LDL R16, [R1+0x50] ;  /* 0x0000500001107983 */ /* 0x001ea80000100800 */
[----:B------:R-:W2:Y:S04]  /*17940*/  LDL R17, [R1+0x54] ;  /* 0x0000540001117983 */ /* 0x000ea80000100800 */
[----:B--2---:R0:W-:Y:S04]  /*17950*/  STL.64 [R1+0x3a50], R16 ;  /* 0x003a501001007387 */ /* 0x0041e80000100a00 */
[----:B0-----:R-:W2:Y:S01]  /*17960*/  LDL R16, [R1+0x60] ;  /* 0x0000600001107983 */ /* 0x001ea20000100800 */
[----:B------:R-:W-:Y:S02]  /*17970*/  STL [R1+0x399c], R14 ;  /* 0x00399c0e01007387 */ /* 0x000fe40000100800 */
[----:B------:R0:W-:Y:S02]  /*17980*/  STL.64 [R1+0x3a18], R12 ;  /* 0x003a180c01007387 */ /* 0x0001e40000100a00 */
[----:B0-----:R-:W3:Y:S04]  /*17990*/  LDL.64 R12, [R1+0x30] ;  /* 0x00003000010c7983 */ /* 0x001ee80000100a00 */
[----:B---3--:R0:W-:Y:S04]  /*179a0*/  STL.64 [R1+0x3a30], R12 ;  /* 0x003a300c01007387 */ /* 0x0081e80000100a00 */
[----:B0-----:R-:W3:Y:S01]  /*179b0*/  LDL.LU.64 R12, [R1+0xf20] ;  /* 0x000f2000010c7983 */ /* 0x001ee20000300a00 */
[----:B------:R-:W2:Y:S03]  /*179c0*/  LDL.LU.64 R14, [R1+0xf28] ;  /* 0x000f2800010e7983 */ /* 0x000ea60000300a00 */
[----:B--2---:R-:W-:Y:S01]  /*179d0*/  STL.64 [R1+0x3a48], R14 ;  /* 0x003a480e01007387 */ /* 0x004fe20000100a00 */
[----:B---3--:R0:W-:Y:S03]  /*179e0*/  STL.64 [R1+0x3a40], R12 ;  /* 0x003a400c01007387 */ /* 0x0081e60000100a00 */
[----:B0-----:R-:W2:Y:S01]  /*179f0*/  LDL.LU.64 R12, [R1+0xf30] ;  /* 0x000f3000010c7983 */ /* 0x001ea20000300a00 */
[----:B------:R-:W3:Y:S01]  /*17a00*/  LDL.LU.64 R14, [R1+0xf38] ;  /* 0x000f3800010e7983 */ /* 0x000ee20000300a00 */
[C---:B----4-:R-:W-:Y:S01]  /*17a10*/  HMMA.16816.F32 R8, R20.reuse, R24, R8 ;  /* 0x000000181408723c */ /* 0x050fe20000001808 */
[----:B------:R-:W-:Y:S01]  /*17a20*/  IMAD.MOV.U32 R17, RZ, RZ, R28 ;  /* 0x000000ffff117224 */ /* 0x000fe200078e001c */
[----:B---3--:R-:W-:Y:S01]  /*17a30*/  STL.64 [R1+0x3a60], R14 ;  /* 0x003a600e01007387 */ /* 0x008fe20000100a00 */
[----:B--2---:R0:W-:Y:S03]  /*17a40*/  STL.64 [R1+0x3a58], R12 ;  /* 0x003a580c01007387 */ /* 0x0041e60000100a00 */
[----:B0-----:R-:W2:Y:S01]  /*17a50*/  LDL.LU.64 R12, [R1+0xf40] ;  /* 0x000f4000010c7983 */ /* 0x001ea20000300a00 */
[----:B------:R-:W2:Y:S11]  /*17a60*/  LDL.LU.64 R14, [R1+0xf48] ;  /* 0x000f4800010e7983 */ /* 0x000eb60000300a00 */
[----:B------:R-:W-:Y:S05]  /*17a70*/  @!UPT UIADD3 URZ, URZ, URZ, URZ ;  /* 0x0000003f3f3ff290 */ /* 0x000fea000fffe03f */
[----:B------:R0:W-:Y:S02]  /*17a80*/  STL.64 [R1+0xf50], R8 ;  /* 0x000f500801007387 */ /* 0x0001e40000100a00 */
[----:B------:R-:W-:Y:S02]  /*17a90*/  IMAD.MOV.U32 R6, RZ, RZ, R24 ;  /* 0x000000ffff067224 */ /* 0x000fe400078e0018 */
[----:B------:R-:W-:Y:S01]  /*17aa0*/  IMAD.MOV.U32 R3, RZ, RZ, R25 ;  /* 0x000000ffff037224 */ /* 0x000fe200078e0019 */
[----:B------:R1:W-:Y:S01]  /*17ab0*/  STL.64 [R1+0xf58], R10 ;  /* 0x000f580a01007387 */ /* 0x0003e20000100a00 */
[----:B------:R-:W3:Y:S02]  /*17ac0*/  LDL.LU.64 R24, [R1+0xf00] ;  /* 0x000f000001187983 */ /* 0x000ee40000300a00 */
[----:B------:R-:W3:Y:S01]  /*17ad0*/  LDL.LU.64 R26, [R1+0xf08] ;  /* 0x000f0800011a7983 */ /* 0x000ee20000300a00 */
[----:B0-----:R-:W4:Y:S01]  /*17ae0*/  LDL.LU.64 R8, [R1+0xef0] ;  /* 0x000ef00001087983 */ /* 0x001f220000300a00 */
[----:B-1----:R-:W4:Y:S03]  /*17af0*/  LDL.LU.64 R10, [R1+0xef8] ;  /* 0x000ef800010a7983 */ /* 0x002f260000300a00 */
[----:B------:R-:W-:Y:S01]  /*17b00*/  STL [R1+0x39a0], R6 ;  /* 0x0039a00601007387 */ /* 0x000fe20000100800 */
[----:B------:R-:W-:Y:S01]  /*17b10*/  STL [R1+0x3994], R3 ;  /* 0x0039940301007387 */ /* 0x000fe20000100800 */
[C---:B--2---:R-:W-:Y:S02]  /*17b20*/  HMMA.16816.F32 R16, R20.reuse, R16, R12 ;  /* 0x000000101410723c */ /* 0x044fe4000000180c */
[----:B------:R-:W2:Y:S01]  /*17b30*/  LDL.LU.64 R14, [R1+0x3a60] ;  /* 0x003a6000010e7983 */ /* 0x000ea20000300a00 */
[----:B------:R-:W2:Y:S11]  /*17b40*/  LDL.LU.64 R12, [R1+0x3a58] ;  /* 0x003a5800010c7983 */ /* 0x000eb60000300a00 */
[----:B------:R-:W-:Y:S09]  /*17b50*/  @!UPT UIADD3 URZ, URZ, URZ, URZ ;  /* 0x0000003f3f3ff290 */ /* 0x000ff2000fffe03f */
[----:B------:R0:W-:Y:S01]  /*17b60*/  STL.64 [R1+0xf40], R16 ;  /* 0x000f401001007387 */ /* 0x0001e20000100a00 */
[----:B------:R2:W-:Y:S03]  /*17b70*/  STL.64 [R1+0xf48], R18 ;  /* 0x000f481201007387 */ /* 0x0005e60000100a00 */
[----:B0-----:R-:W2:Y:S02]  /*17b80*/  LDL.LU.64 R16, [R1+0x3a50] ;  /* 0x003a500001107983 */ /* 0x001ea40000300a00 */
[C---:B--2---:R-:W-:Y:S02]  /*17b90*/  HMMA.16816.F32 R16, R20.reuse, R16, R12 ;  /* 0x000000101410723c */ /* 0x044fe4000000180c */
[----:B------:R-:W2:Y:S01]  /*17ba0*/  LDL.LU.64 R14, [R1+0x3a48] ;  /* 0x003a4800010e7983 */ /* 0x000ea20000300a00 */
[----:B------:R-:W2:Y:S11]  /*17bb0*/  LDL.LU.64 R12, [R1+0x3a40] ;  /* 0x003a4000010c7983 */ /* 0x000eb60000300a00 */
[----:B------:R-:W-:Y:S09]  /*17bc0*/  @!UPT UIADD3 URZ, URZ, URZ, URZ ;  /* 0x0000003f3f3ff290 */ /* 0x000ff2000fffe03f */
[----:B------:R0:W-:Y:S01]  /*17bd0*/  STL.64 [R1+0xf30], R16 ;  /* 0x000f301001007387 */ /* 0x0001e20000100a00 */
[----:B------:R-:W-:Y:S03]  /*17be0*/  STL.64 [R1+0xf38], R18 ;  /* 0x000f381201007387 */ /* 0x000fe60000100a00 */
[----:B0-----:R-:W2:Y:S02]  /*17bf0*/  LDL.LU.64 R16, [R1+0x3a38] ;  /* 0x003a380001107983 */ /* 0x001ea40000300a00 */
[C---:B--2---:R-:W-:Y:S01]  /*17c00*/  HMMA.16816.F32 R12, R20.reuse, R16, R12 ;  /* 0x00000010140c723c */ /* 0x044fe2000000180c */
[----:B------:R-:W-:Y:S02]  /*17c10*/  IMAD.MOV.U32 R28, RZ, RZ, R16 ;  /* 0x000000ffff1c7224 */ /* 0x000fe400078e0010 */
[----:B------:R-:W-:Y:S11]  /*17c20*/  IMAD.MOV.U32 R7, RZ, RZ, R17 ;  /* 0x000000ffff077224 */ /* 0x000ff600078e0011 */
[----:B------:R-:W-:Y:S09]  /*17c30*/  @!UPT UIADD3 URZ, URZ, URZ, URZ ;  /* 0x0000003f3f3ff290 */ /* 0x000ff2000fffe03f */
[----:B------:R0:W-:Y:S01]  /*17c40*/  STL.64 [R1+0xf20], R12 ;  /* 0x000f200c01007387 */ /* 0x0001e20000100a00 */
[----:B------:R-:W-:Y:S03]  /*17c50*/  STL.64 [R1+0xf28], R14 ;  /* 0x000f280e01007387 */ /* 0x000fe60000100a00 */
[----:B0-----:R-:W2:Y:S01]  /*17c60*/  LDL.LU.64 R12, [R1+0x3a30] ;  /* 0x003a3000010c7983 */ /* 0x001ea20000300a00 */
[----:B------:R-:W2:Y:S02]  /*17c70*/  LDL.LU.64 R18, [R1+0x3a28] ;  /* 0x003a280001127983 */ /* 0x000ea40000300a00 */
[----:B------:R-:W2:Y:S02]  /*17c80*/  LDL.LU.64 R16, [R1+0x3a20] ;  /* 0x003a200001107983 */ /* 0x000ea40000300a00 */
[----:B------:R-:W-:Y:S01]  /*17c90*/  STL [R1+0x3998], R28 ;  /* 0x0039981c01007387 */ /* 0x000fe20000100800 */
[----:B--2---:R-:W-:Y:S01]  /*17ca0*/  HMMA.16816.F32 R16, R20, R12, R16 ;  /* 0x0000000c1410723c */ /* 0x004fe20000001810 */
[----:B------:R-:W-:-:S02]  /*17cb0*/  IMAD.MOV.U32 R3, RZ, RZ, R12 ;  /* 0x000000ffff037224 */ /* 0x000fc400078e000c */
[----:B------:R-:W-:Y:S02]  /*17cc0*/  IMAD.MOV.U32 R29, RZ, RZ, R13 ;  /* 0x000000ffff1d7224 */ /* 0x000fe400078e000d */
[----:B------:R-:W2:Y:S11]  /*17cd0*/  LDL.LU.64 R12, [R1+0x3a18] ;  /* 0x003a1800010c7983 */ /* 0x000eb60000300a00 */
[----:B------:R-:W-:Y:S07]  /*17ce0*/  @!UPT UIADD3 URZ, URZ, URZ, URZ ;  /* 0x0000003f3f3ff290 */ /* 0x000fee000fffe03f */
[----:B------:R0:W-:Y:S01]  /*17cf0*/  STL.64 [R1+0xf10], R16 ;  /* 0x000f101001007387 */ /* 0x0001e20000100a00 */
[----:B------:R-:W-:Y:S03]  /*17d00*/  STL [R1+0xf18], R18 ;  /* 0x000f181201007387 */ /* 0x000fe60000100800 */
[----:B0-----:R-:W3:Y:S01]  /*17d10*/  LDL.LU.64 R16, [R1+0x3a10] ;  /* 0x003a100001107983 */ /* 0x001ee20000300a00 */
[----:B------:R-:W-:-:S05]  /*17d20*/  IMAD.MOV.U32 R15, RZ, RZ, R19 ;  /* 0x000000ffff0f7224 */ /* 0x000fca00078e0013 */
[----:B------:R-:W-:Y:S01]  /*17d30*/  STL [R1+0x2c84], R15 ;  /* 0x002c840f01007387 */ /* 0x000fe20000100800 */
[C---:B---3--:R-:W-:Y:S11]  /*17d40*/  HMMA.16816.F32 R24, R20.reuse, R16, R24 ;  /* 0x000000101418723c */ /* 0x048ff60000001818 */
[----:B------:R-:W-:Y:S11]  /*17d50*/  @!UPT UIADD3 URZ, URZ, URZ, URZ ;  /* 0x0000003f3f3ff290 */ /* 0x000ff6000fffe03f */
[----:B------:R-:W-:Y:S01]  /*17d60*/  @!UPT UIADD3 URZ, URZ, URZ, URZ ;  /* 0x0000003f3f3ff290 */ /* 0x000fe2000fffe03f */
[----:B------:R0:W-:Y:S01]  /*17d70*/  STL.64 [R1+0xf00], R24 ;  /* 0x000f001801007387 */ /* 0x0001e20000100a00 */
[----:B------:R-:W-:Y:S03]  /*17d80*/  STL.64 [R1+0xf08], R26 ;  /* 0x000f081a01007387 */ /* 0x000fe60000100a00 */
[----:B0-----:R-:W4:Y:S01]  /*17d90*/  LDL.LU.64 R24, [R1+0x3a08] ;  /* 0x003a080001187983 */ /* 0x001f220000300a00 */
[----:B------:R-:W-:Y:S02]  /*17da0*/  IMAD.MOV.U32 R15, RZ, RZ, R17 ;  /* 0x000000ffff0f7224 */ /* 0x000fe400078e0011 */
[----:B------:R-:W-:Y:S02]  /*17db0*/  IMAD.MOV.U32 R28, RZ, RZ, R16 ;  /* 0x000000ffff1c7224 */ /* 0x000fe400078e0010 */
[----:B------:R-:W3:Y:S01]  /*17dc0*/  LDL.LU.64 R18, [R1+0x3a00] ;  /* 0x003a000001127983 */ /* 0x000ee20000300a00 */
[----:B------:R-:W2:Y:S01]  /*17dd0*/  LDL.LU.64 R16, [R1+0x39f8] ;  /* 0x0039f80001107983 */ /* 0x000ea20000300a00 */
[----:B----4-:R-:W-:Y:S01]  /*17de0*/  HMMA.16816.F32 R8, R20, R24, R8 ;  /* 0x000000181408723c */ /* 0x010fe20000001808 */
[----:B------:R-:W-:Y:S11]  /*17df0*/  IMAD.MOV.U32 R14, RZ, RZ, R25 ;  /* 0x000000ffff0e7224 */ /* 0x000ff600078e0019 */
[----:B------:R-:W-:Y:S11]  /*17e00*/  @!UPT UIADD3 URZ, URZ, URZ, URZ ;  /* 0x0000003f3f3ff290 */ /* 0x000ff6000fffe03f */
[----:B------:R-:W-:Y:S01]  /*17e10*/  STL.64 [R1+0xef0], R8 ;  /* 0x000ef00801007387 */ /* 0x000fe20000100a00 */
[----:B------:R-:W-:Y:S02]  /*17e20*/  STL.64 [R1+0xef8], R10 ;  /* 0x000ef80a01007387 */ /* 0x000fe40000100a00 */
[----:B------:R-:W-:Y:S02]  /*17e30*/  STL.64 [R1+0x39f0], R14 ;  /* 0x0039f00e01007387 */ /* 0x000fe40000100a00 */
[----:B--2---:R0:W-:Y:S02]  /*17e40*/  STL.64 [R1+0x39e8], R12 ;  /* 0x0039e80c01007387 */ /* 0x0041e40000100a00 */
[----:B0-----:R-:W2:Y:S01]  /*17e50*/  LDL.LU.64 R12, [R1+0xee0] ;  /* 0x000ee000010c7983 */ /* 0x001ea20000300a00 */
[----:B------:R-:W2:Y:S02]  /*17e60*/  LDL.LU.64 R14, [R1+0xee8] ;  /* 0x000ee800010e7983 */ /* 0x000ea40000300a00 */
[----:B------:R-:W-:-:S02]  /*17e70*/  IMAD.MOV.U32 R6, RZ, RZ, R24 ;  /* 0x000000ffff067224 */ /* 0x000fc400078e0018 */
[----:B------:R-:W4:Y:S01]  /*17e80*/  LDL.LU.64 R8, [R1+0xed0] ;  /* 0x000ed00001087983 */ /* 0x000f220000300a00 */
[----:B------:R-:W4:Y:S02]  /*17e90*/  LDL.LU.64 R10, [R1+0xed8] ;  /* 0x000ed800010a7983 */ /* 0x000f240000300a00 */
[----:B------:R-:W-:Y:S02]  /*17ea0*/  STL.64 [R1+0x39d0], R6 ;  /* 0x0039d00601007387 */ /* 0x000fe40000100a00 */
[----:B------:R0:W-:Y:S02]  /*17eb0*/  STL.64 [R1+0x39c8], R4 ;  /* 0x0039c80401007387 */ /* 0x0001e40000100a00 */
[----:B0-----:R-:W3:Y:S01]  /*17ec0*/  LDL.LU.64 R4, [R1+0xec0] ;  /* 0x000ec00001047983 */ /* 0x001ee20000300a00 */
[----:B------:R-:W3:Y:S02]  /*17ed0*/  LDL.LU.64 R6, [R1+0xec8] ;  /* 0x000ec80001067983 */ /* 0x000ee40000300a00 */
[----:B------:R-:W3:Y:S02]  /*17ee0*/  LDL.LU.64 R24, [R1+0x870] ;  /* 0x0008700001187983 */ /* 0x000ee40000300a00 */
[----:B------:R-:W3:Y:S01]  /*17ef0*/  LDL.LU.64 R26, [R1+0x878] ;  /* 0x00087800011a7983 */ /* 0x000ee20000300a00 */
[----:B--2---:R-:W-:Y:S11]  /*17f00*/  HMMA.16816.F32 R12, R20, R16, R12 ;  /* 0x00000010140c723c */ /* 0x004ff6000000180c */
[----:B------:R-:W-:Y:S11]  /*17f10*/  @!UPT UIADD3 URZ, URZ, URZ, URZ ;  /* 0x0000003f3f3ff290 */ /* 0x000ff6000fffe03f */
[----:B------:R-:W-:Y:S01]  /*17f20*/  @!UPT UIADD3 URZ, URZ, URZ, URZ ;  /* 0x0000003f3f3ff290 */ /* 0x000fe2000fffe03f */
[----:B------:R-:W-:Y:S01]  /*17f30*/  STL.64 [R1+0xee0], R12 ;  /* 0x000ee00c01007387 */ /* 0x000fe20000100a00 */
[----:B------:R0:W-:Y:S03]  /*17f40*/  STL.64 [R1+0xee8], R14 ;  /* 0x000ee80e01007387 */ /* 0x0001e60000100a00 */
[----:B0-----:R-:W2:Y:S01]  /*17f50*/  LDL.LU.64 R14, [R1+0x39f0] ;  /* 0x0039f000010e7983 */ /* 0x001ea20000300a00 */
[----:B------:R-:W4:Y:S02]  /*17f60*/  LDL.LU.64 R12, [R1+0x39e8] ;  /* 0x0039e800010c7983 */ /* 0x000f240000300a00 */
[----:B---3--:R-:W-:Y:S02]  /*17f70*/  STL.64 [R1+0x3910], R18 ;  /* 0x0039101201007387 */ /* 0x008fe40000100a00 */
[----:B------:R0:W-:Y:S02]  /*17f80*/  STL.64 [R1+0x3908], R16 ;  /* 0x0039081001007387 */ /* 0x0001e40000100a00 */
[----:B0-----:R-:W-:-:S02]  /*17f90*/  IMAD.MOV.U32 R16, RZ, RZ, R2 ;  /* 0x000000ffff107224 */ /* 0x001fc400078e0002 */
[----:B------:R-:W-:-:S05]  /*17fa0*/  IMAD.MOV.U32 R17, RZ, RZ, R0 ;  /* 0x000000ffff117224 */ /* 0x000fca00078e0000 */
[----:B------:R0:W-:Y:S04]  /*17fb0*/  STL.64 [R1+0x39b0], R16 ;  /* 0x0039b01001007387 */ /* 0x0001e80000100a00 */
[----:B0-----:R-:W3:Y:S01]  /*17fc0*/  LDL.LU.64 R16, [R1+0x1030] ;  /* 0x0010300001107983 */ /* 0x001ee20000300a00 */
[----:B------:R-:W3:Y:S01]  /*17fd0*/  LDL.LU.64 R18, [R1+0x1038] ;  /* 0x0010380001127983 */ /* 0x000ee20000300a00 */
[C---:B----4-:R-:W-:Y:S11]  /*17fe0*/  HMMA.16816.F32 R8, R20.reuse, R12, R8 ;  /* 0x0000000c1408723c */ /* 0x050ff60000001808 */
[----:B------:R-:W-:Y:S11]  /*17ff0*/  @!UPT UIADD3 URZ, URZ, URZ, URZ ;  /* 0x0000003f3f3ff290 */ /* 0x000ff6000fffe03f */
[----:B------:R-:W-:Y:S01]  /*18000*/  @!UPT UIADD3 URZ, URZ, URZ, URZ ;  /* 0x0000003f3f3ff290 */ /* 0x000fe2000fffe03f */
[----:B------:R-:W-:Y:S01]  /*18010*/  STL.64 [R1+0xed0], R8 ;  /* 0x000ed00801007387 */ /* 0x000fe20000100a00 */
[----:B------:R0:W-:Y:S03]  /*18020*/  STL.64 [R1+0xed8], R10 ;  /* 0x000ed80a01007387 */ /* 0x0001e60000100a00 */
[----:B0-----:R-:W4:Y:S01]  /*18030*/  LDL.LU.64 R10, [R1+0x39e0] ;  /* 0x0039e000010a7983 */ /* 0x001f220000300a00 */
[----:B------:R-:W3:Y:S02]  /*18040*/  LDL.LU.64 R8, [R1+0x39d8] ;  /* 0x0039d80001087983 */ /* 0x000ee40000300a00 */
[----:B------:R0:W-:Y:S02]  /*18050*/  STL.64 [R1+0x3918], R12 ;  /* 0x0039180c01007387 */ /* 0x0001e40000100a00 */
[----:B--2---:R1:W-:Y:S01]  /*18060*/  STL.64 [R1+0x39a8], R14 ;  /* 0x0039a80e01007387 */ /* 0x0043e20000100a00 */
[----:B0-----:R-:W2:Y:S01]  /*18070*/  LDL.LU.64 R12, [R1+0x1020] ;  /* 0x00102000010c7983 */ /* 0x001ea20000300a00 */
[----:B-1----:R-:W2:Y:S01]  /*18080*/  LDL.LU.64 R14, [R1+0x1028] ;  /* 0x00102800010e7983 */ /* 0x002ea20000300a00 */
[C---:B---3--:R-:W-:Y:S11]  /*18090*/  HMMA.16816.F32 R4, R20.reuse, R8, R4 ;  /* 0x000000081404723c */ /* 0x048ff60000001804 */
[----:B------:R-:W-:Y:S11]  /*180a0*/  @!UPT UIADD3 URZ, URZ, URZ, URZ ;  /* 0x0000003f3f3ff290 */ /* 0x000ff6000fffe03f */
[----:B------:R-:W-:Y:S01]  /*180b0*/  @!UPT UIADD3 URZ, URZ, URZ, URZ ;  /* 0x0000003f3f3ff290 */ /* 0x000fe2000fffe03f */
[----:B------:R-:W-:Y:S01]  /*180c0*/  STL.64 [R1+0xec0], R4 ;  /* 0x000ec00401007387 */ /* 0x000fe20000100a00 */
[----:B------:R0:W-:Y:S03]  /*180d0*/  STL.64 [R1+0xec8], R6 ;  /* 0x000ec80601007387 */ /* 0x0001e60000100a00 */
[----:B0-----:R-:W3:Y:S01]  /*180e0*/  LDL.LU.64 R6, [R1+0x39d0] ;  /* 0x0039d00001067983 */ /* 0x001ee20000300a00 */
[----:B------:R-:W2:Y:S02]  /*180f0*/  LDL.LU.64 R4, [R1+0x39c8] ;  /* 0x0039c80001047983 */ /* 0x000ea40000300a00 */
[----:B--2---:R-:W-:Y:S01]  /*18100*/  HMMA.16816.F32 R20, R20, R4, R24 ;  /* 0x000000041414723c */ /* 0x004fe20000001818 */
[----:B------:R-:W2:Y:S01]  /*18110*/  LDL.LU.64 R26, [R1+0x39c0] ;  /* 0x0039c000011a7983 */ /* 0x000ea20000300a00 */
[----:B------:R-:W2:Y:S11]  /*18120*/  LDL.LU.64 R24, [R1+0x39b8] ;  /* 0x0039b80001187983 */ /* 0x000eb60000300a00 */
[----:B------:R-:W-:Y:S10]  /*18130*/  @!UPT UIADD3 URZ, URZ, URZ, URZ ;  /* 0x0000003f3f3ff290 */ /* 0x000ff4000fffe03f */
[----:B------:R0:W-:Y:S01]  /*18140*/  STL.64 [R1+0x870], R20 ;  /* 0x0008701401007387 */ /* 0x0001e20000100a00 */
[----:B------:R-:W-:Y:S03]  /*18150*/  STL.64 [R1+0x878], R22 ;  /* 0x0008781601007387 */ /* 0x000fe60000100a00 */
[----:B0-----:R-:W2:Y:S01]  /*18160*/  LDL.64 R20, [R1+0xc0] ;  /* 0x0000c00001147983 */ /* 0x001ea20000100a00 */
[----:B------:R-:W-:Y:S01]  /*18170*/  STL.64 [R1+0x38f0], R4 ;  /* 0x0038f00401007387 */ /* 0x000fe20000100a00 */
[C---:B--2---:R-:W-:Y:S11]  /*18180*/  HMMA.16816.F32 R16, R24.reuse, R20, R16 ;  /* 0x000000141810723c */ /* 0x044ff60000001810 */
[----:B------:R-:W-:Y:S11]  /*18190*/  @!UPT UIADD3 URZ, URZ, URZ, URZ ;  /* 0x0000003f3f3ff290 */ /* 0x000ff6000fffe03f */
[----:B------:R-:W-:Y:S01]  /*181a0*/  @!UPT UIADD3 URZ, URZ, URZ, URZ ;  /* 0x0000003f3f3ff290 */ /* 0x000fe2000fffe03f */
[----:B------:R0:W-:Y:S01]  /*181b0*/  STL.64 [R1+0x1030], R16 ;  /* 0x0010301001007387 */ /* 0x0001e20000100a00 */
[----:B------:R1:W-:Y:S03]  /*181c0*/  STL.64 [R1+0x1038], R18 ;  /* 0x0010381201007387 */ /* 0x0003e60000100a00 */
[----:B0-----:R-:W1:Y:S02]  /*181d0*/  LDL.LU.64 R16, [R1+0x39b0] ;  /* 0x0039b00001107983 */ /* 0x001e640000300a00 */
[----:B-1----:R-:W-:Y:S02]  /*181e0*/  HMMA.16816.F32 R16, R24, R16, R12 ;  /* 0x000000101810723c */ /* 0x002fe4000000180c */
[----:B------:R-:W2:Y:S11]  /*181f0*/  LDL.LU.64 R14, [R1+0x39a8] ;  /* 0x0039a800010e7983 */ /* 0x000eb60000300a00 */
[----:B------:R-:W-:Y:S10]  /*18200*/  @!UPT UIADD3 URZ, URZ, URZ, URZ ;  /* 0x0000003f3f3ff290 */ /* 0x000ff4000fffe03f */
[----:B------:R3:W-:Y:S01]  /*18210*/  STL.64 [R1+0x1020], R16 ;  /* 0x0010201001007387 */ /* 0x0007e20000100a00 */
[----:B------:R-:W4:Y:S02]  /*18220*/  LDL R12, [R1+0x60] ;  /* 0x00006000010c7983 */ /* 0x000f240000100800 */
[----:B------:R-:W4:Y:S02]  /*18230*/  LDL R13, [R1+0x64] ;  /* 0x00006400010d7983 */ /* 0x000f240000100800 */
[----:B---3--:R-:W-:Y:S02]  /*18240*/  IMAD.MOV.U32 R16, RZ, RZ, R6 ;  /* 0x000000ffff107224 */ /* 0x008fe400078e0006 */
[----:B--2---:R-:W-:Y:S01]  /*18250*/  IMAD.MOV.U32 R17, RZ, RZ, R14 ;  /* 0x000000ffff117224 */ /* 0x004fe200078e000e */
[----:B----4-:R0:W-:Y:S04]  /*18260*/  STL.64 [R1+0x3960], R12 ;  /* 0x0039600c01007387 */ /* 0x0101e80000100a00 */
[----:B0-----:R-:W2:Y:S04]  /*18270*/  LDL R12, [R1+0xa0] ;  /* 0x0000a000010c7983 */ /* 0x001ea80000100800 */
[----:B------:R-:W2:Y:S01]  /*18280*/  LDL R13, [R1+0xa4] ;  /* 0x0000a400010d7983 */ /* 0x000ea20000100800 */
[----:B------:R-:W3:Y:S02]  /*18290*/  LDL.LU R6, [R1+0x39a0] ;  /* 0x0039a00001067983 */ /* 0x000ee40000300800 */
[----:B------:R-:W4:Y:S02]  /*182a0*/  LDL.LU R14, [R1+0x399c] ;  /* 0x00399c00010e7983 */ /* 0x000f240000300800 */
[----:B------:R0:W-:Y:S02]  /*182b0*/  STL.64 [R1+0x3920], R16 ;  /* 0x0039201001007387 */ /* 0x0001e40000100a00 */
[----:B0-----:R-:W-:-:S02]  /*182c0*/  IMAD.MOV.U32 R16, RZ, RZ, R28 ;  /* 0x000000ffff107224 */ /* 0x001fc400078e001c */
[----:B------:R-:W2:Y:S01]  /*182d0*/  LDL.LU R28, [R1+0x3998] ;  /* 0x00399800011c7983 */ /* 0x000ea20000300800 */
[----:B------:R-:W2:Y:S02]  /*182e0*/  LDL R4, [R1+0x50] ;  /* 0x0000500001047983 */ /* 0x000ea40000100800 */
[----:B------:R-:W2:Y:S02]  /*182f0*/  LDL R5, [R1+0x54] ;  /* 0x0000540001057983 */ /* 0x000ea40000100800 */
[----:B------:R-:W-:Y:S01]  /*18300*/  IMAD.MOV.U32 R17, RZ, RZ, R15 ;  /* 0x000000ffff117224 */ /* 0x000fe200078e000f */
[----:B--2---:R0:W-:Y:S04]  /*18310*/  STL.64 [R1+0x3968], R4 ;  /* 0x0039680401007387 */ /* 0x0041e80000100a00 */
[----:B0-----:R-:W2:Y:S01]  /*18320*/  LDL R4, [R1+0x80] ;  /* 0x0000800001047983 */ /* 0x001ea20000100800 */
[----:B----4-:R-:W-:-:S02]  /*18330*/  IMAD.MOV.U32 R5, RZ, RZ, R14 ;  /* 0x000000ffff057224 */ /* 0x010fc400078e000e */
[----:B---3--:R-:W-:Y:S02]  /*18340*/  STL.64 [R1+0x3988], R6 ;  /* 0x0039880601007387 */ /* 0x008fe40000100a00 */
[----:B------:R-:W-:Y:S02]  /*18350*/  IMAD.MOV.U32 R2, RZ, RZ, R20 ;  /* 0x000000ffff027224 */ /* 0x000fe400078e0014 */
[----:B------:R-:W-:Y:S02]  /*18360*/  IMAD.MOV.U32 R0, RZ, RZ, R21 ;  /* 0x000000ffff007224 */ /* 0x000fe400078e0015 */
[----:B------:R-:W-:Y:S02]  /*18370*/  IMAD.MOV.U32 R20, RZ, RZ, R11 ;  /* 0x000000ffff147224 */ /* 0x000fe400078e000b */
[----:B------:R-:W-:Y:S02]  /*18380*/  IMAD.MOV.U32 R21, RZ, RZ, R10 ;  /* 0x000000ffff157224 */ /* 0x000fe400078e000a */
[----:B------:R-:W-:-:S02]  /*18390*/  IMAD.MOV.U32 R10, RZ, RZ, R18 ;  /* 0x000000ffff0a7224 */ /* 0x000fc400078e0012 */
[----:B------:R-:W-:Y:S01]  /*183a0*/  IMAD.MOV.U32 R11, RZ, RZ, R19 ;  /* 0x000000ffff0b7224 */ /* 0x000fe200078e0013 */
[----:B--2---:R0:W-:Y:S04]  /*183b0*/  STL.64 [R1+0x3980], R4 ;  /* 0x0039800401007387 */ /* 0x0041e80000100a00 */
[----:B0-----:R-:W2:Y:S01]  /*183c0*/  LDL.LU.64 R4, [R1+0x1000] ;  /* 0x0010000001047983 */ /* 0x001ea20000300a00 */
[----:B------:R-:W2:Y:S02]  /*183d0*/  LDL.LU.64 R6, [R1+0x1008] ;  /* 0x0010080001067983 */ /* 0x000ea40000300a00 */
[----:B------:R0:W-:Y:S02]  /*183e0*/  STL.64 [R1+0x3938], R16 ;  /* 0x0039381001007387 */ /* 0x0001e40000100a00 */
[----:B0-----:R-:W3:Y:S01]  /*183f0*/  LDL.LU.64 R16, [R1+0x1010] ;  /* 0x0010100001107983 */ /* 0x001ee20000300a00 */
[----:B------:R-:W3:Y:S02]  /*18400*/  LDL.LU.64 R18, [R1+0x1018] ;  /* 0x0010180001127983 */ /* 0x000ee40000300a00 */
[----:B------:R-:W-:Y:S02]  /*18410*/  STL [R1+0x2a34], R11 ;  /* 0x002a340b01007387 */ /* 0x000fe40000100800 */
[----:B------:R-:W-:Y:S01]  /*18420*/  STL [R1+0x2a30], R10 ;  /* 0x002a300a01007387 */ /* 0x000fe20000100800 */
[C---:B---3--:R-:W-:Y:S01]  /*18430*/  HMMA.16816.F32 R16, R24.reuse, R12, R16 ;  /* 0x0000000c1810723c */ /* 0x048fe20000001810 */
[----:B------:R-:W3:Y:S01]  /*18440*/  LDL.LU.64 R12, [R1+0x840] ;  /* 0x00084000010c7983 */ /* 0x000ee20000300a00 */
[----:B------:R-:W4:Y:S06]  /*18450*/  LDL.LU.64 R14, [R1+0x848] ;  /* 0x00084800010e7983 */ /* 0x000f2c0000300a00 */
[----:B--2---:R-:W-:Y:S11]  /*18460*/  HMMA.16816.F32 R20, R24, R20, R4 ;  /* 0x000000141814723c */ /* 0x004ff60000001804 */
[----:B------:R-:W-:Y:S04]  /*18470*/  @!UPT UIADD3 URZ, URZ, URZ, URZ ;  /* 0x0000003f3f3ff290 */ /* 0x000fe8000fffe03f */
[----:B------:R0:W-:Y:S01]  /*18480*/  STL.64 [R1+0x1010], R16 ;  /* 0x0010101001007387 */ /* 0x0001e20000100a00 */
[----:B------:R-:W-:Y:S02]  /*18490*/  STL.64 [R1+0x1018], R18 ;  /* 0x0010181201007387 */ /* 0x000fe40000100a00 */
[----:B0-----:R-:W-:Y:S02]  /*184a0*/  IMAD.MOV.U32 R16, RZ, RZ, R3 ;  /* 0x000000ffff107224 */ /* 0x001fe400078e0003 */
[----:B------:R-:W-:Y:S01]  /*184b0*/  IMAD.MOV.U32 R17, RZ, RZ, R29 ;  /* 0x000000ffff117224 */ /* 0x000fe200078e001d */
[----:B----4-:R-:W-:Y:S01]  /*184c0*/  STL.64 [R1+0x3978], R14 ;  /* 0x0039780e01007387 */ /* 0x010fe20000100a00 */
[----:B---3--:R0:W-:Y:S03]  /*184d0*/  STL.64 [R1+0x3970], R12 ;  /* 0x0039700c01007387 */ /* 0x0081e60000100a00 */
[----:B0-----:R-:W2:Y:S01]  /*184e0*/  LDL.LU.64 R12, [R1+0x850] ;  /* 0x00085000010c7983 */ /* 0x001ea20000300a00 */
[----:B------:R-:W2:Y:S02]  /*184f0*/  LDL.LU.64 R14, [R1+0x858] ;  /* 0x00085800010e7983 */ /* 0x000ea40000300a00 */
[----:B------:R-:W3:Y:S02]  /*18500*/  LDL.LU R3, [R1+0x3994] ;  /* 0x0039940001037983 */ /* 0x000ee40000300800 */
[----:B------:R-:W4:Y:S01]  /*18510*/  LDL.LU R29, [R1+0x3990] ;  /* 0x00399000011d7983 */ /* 0x000f220000300800 */
[----:B------:R0:W-:Y:S04]  /*18520*/  STL.64 [R1+0x3950], R16 ;  /* 0x0039501001007387 */ /* 0x0001e80000100a00 */
[----:B0-----:R-:W2:Y:S01]  /*18530*/  LDL.LU.64 R16, [R1+0x830] ;  /* 0x0008300001107983 */ /* 0x001ea20000300a00 */
[----:B------:R-:W2:Y:S02]  /*18540*/  LDL.LU.64 R18, [R1+0x838] ;  /* 0x0008380001127983 */ /* 0x000ea40000300a00 */
[----:B------:R-:W2:Y:S02]  /*18550*/  LDL.LU.64 R6, [R1+0x3988] ;  /* 0x0039880001067983 */ /* 0x000ea40000300a00 */
[----:B------:R-:W3:Y:S01]  /*18560*/  LDL.LU.64 R4, [R1+0x3980] ;  /* 0x0039800001047983 */ /* 0x000ee20000300a00 */
[----:B------:R0:W-:Y:S01]  /*18570*/  STL.64 [R1+0x1000], R20 ;  /* 0x0010001401007387 */ /* 0x0001e20000100a00 */
[----:B------:R-:W-:-:S02]  /*18580*/  IMAD.MOV.U32 R10, RZ, RZ, R23 ;  /* 0x000000ffff0a7224 */ /* 0x000fc400078e0017 */
[----:B------:R-:W-:Y:S02]  /*18590*/  IMAD.MOV.U32 R11, RZ, RZ, R22 ;  /* 0x000000ffff0b7224 */ /* 0x000fe400078e0016 */
[----:B0-----:R-:W-:Y:S02]  /*185a0*/  IMAD.MOV.U32 R20, RZ, RZ, R28 ;  /* 0x000000ffff147224 */ /* 0x001fe400078e001c */
[----:B--2---:R-:W-:-:S05]  /*185b0*/  IMAD.MOV.U32 R21, RZ, RZ, R7 ;  /* 0x000000ffff157224 */ /* 0x004fca00078e0007 */
[----:B------:R0:W-:Y:S01]  /*185c0*/  STL.64 [R1+0x3958], R20 ;  /* 0x0039581401007387 */ /* 0x0001e20000100a00 */
[----:B------:R-:W-:Y:S02]  /*185d0*/  STL [R1+0x2a3c], R10 ;  /* 0x002a3c0a01007387 */ /* 0x000fe40000100800 */
[----:B------:R-:W-:Y:S02]  /*185e0*/  STL [R1+0x2a38], R11 ;  /* 0x002a380b01007387 */ /* 0x000fe40000100800 */
[----:B0-----:R-:W-:Y:S02]  /*185f0*/  IMAD.MOV.U32 R20, RZ, RZ, R6 ;  /* 0x000000ffff147224 */ /* 0x001fe400078e0006 */
[C---:B---3--:R-:W-:Y:S01]  /*18600*/  HMMA.16816.F32 R4, R24.reuse, R4, R12 ;  /* 0x000000041804723c */ /* 0x048fe2000000180c */
[----:B------:R-:W2:Y:S01]  /*18610*/  LDL.LU.64 R14, [R1+0x3978] ;  /* 0x00397800010e7983 */ /* 0x000ea20000300a00 */
[----:B------:R-:W2:Y:S02]  /*18620*/  LDL.LU.64 R12, [R1+0x3970] ;  /* 0x00397000010c7983 */ /* 0x000ea40000300a00 */
[----:B------:R-:W-:Y:S11]  /*18630*/  IMAD.MOV.U32 R21, RZ, RZ, R3 ;  /* 0x000000ffff157224 */ /* 0x000ff600078e0003 */
[----:B------:R-:W-:Y:S08]  /*18640*/  @!UPT UIADD3 URZ, URZ, URZ, URZ ;  /* 0x0000003f3f3ff290 */ /* 0x000ff0000fffe03f */
[----:B------:R0:W-:Y:S01]  /*18650*/  STL.64 [R1+0x850], R4 ;  /* 0x0008500401007387 */ /* 0x0001e20000100a00 */
[----:B------:R-:W-:Y:S03]  /*18660*/  STL.64 [R1+0x858], R6 ;  /* 0x0008580601007387 */ /* 0x000fe60000100a00 */
[----:B0-----:R-:W3:Y:S01]  /*18670*/  LDL.LU.64 R4, [R1+0x3968] ;  /* 0x0039680001047983 */ /* 0x001ee20000300a00 */
[C---:B--2---:R-:W-:Y:S03]  /*18680*/  HMMA.16816.F32 R20, R24.reuse, R20, R12 ;  /* 0x000000141814723c */ /* 0x044fe6000000180c */
[----:B------:R-:W2:Y:S11]  /*18690*/  LDL.LU.64 R12, [R1+0x3960] ;  /* 0x00396000010c7983 */ /* 0x000eb60000300a00 */
[----:B------:R-:W-:Y:S10]  /*186a0*/  @!UPT UIADD3 URZ, URZ, URZ, URZ ;  /* 0x0000003f3f3ff290 */ /* 0x000ff4000fffe03f */
[----:B------:R-:W-:Y:S02]  /*186b0*/  IMAD.MOV.U32 R11, RZ, RZ, R23 ;  /* 0x000000ffff0b7224 */ /* 0x000fe400078e0017 */
[----:B------:R-:W-:Y:S01]  /*186c0*/  IMAD.MOV.U32 R10, RZ, RZ, R22 ;  /* 0x000000ffff0a7224 */ /* 0x000fe200078e0016 */
[----:B------:R0:W-:Y:S04]  /*186d0*/  STL.64 [R1+0x840], R20 ;  /* 0x0008401401007387 */ /* 0x0001e80000100a00 */
[----:B0-----:R-:W3:Y:S01]  /*186e0*/  LDL.LU.64 R20, [R1+0x820] ;  /* 0x0008200001147983 */ /* 0x001ee20000300a00 */
[----:B------:R-:W3:Y:S02]  /*186f0*/  LDL.LU.64 R22, [R1+0x828] ;  /* 0x0008280001167983 */ /* 0x000ee40000300a00 */
[----:B------:R-:W-:Y:S02]  /*18700*/  STL [R1+0x2a44], R11 ;  /* 0x002a440b01007387 */ /* 0x000fe40000100800 */
[----:B------:R-:W-:Y:S01]  /*18710*/  STL [R1+0x2a40], R10 ;  /* 0x002a400a01007387 */ /* 0x000fe20000100800 */
[C---:B--2---:R-:W-:Y:S01]  /*18720*/  HMMA.16816.F32 R12, R24.reuse, R12, R16 ;  /* 0x0000000c180c723c */ /* 0x044fe20000001810 */
[----:B------:R-:W2:Y:S01]  /*18730*/  LDL.LU.64 R16, [R1+0x810] ;  /* 0x0008100001107983 */ /* 0x000ea20000300a00 */
[----:B------:R-:W2:Y:S11]  /*18740*/  LDL.LU.64 R18, [R1+0x818] ;  /* 0x0008180001127983 */ /* 0x000eb60000300a00 */
[----:B------:R-:W-:Y:S10]  /*18750*/  @!UPT UIADD3 URZ, URZ, URZ, URZ ;  /* 0x0000003f3f3ff290 */ /* 0x000ff4000fffe03f */
[----:B------:R0:W-:Y:S01]  /*18760*/  STL.64 [R1+0x830], R12 ;  /* 0x0008300c01007387 */ /* 0x0001e20000100a00 */
[----:B------:R1:W-:Y:S03]  /*18770*/  STL.64 [R1+0x838], R14 ;  /* 0x0008380e01007387 */ /* 0x0003e60000100a00 */
[----:B0-----:R-:W2:Y:S01]  /*18780*/  LDL.LU.64 R12, [R1+0x7e0] ;  /* 0x0007e000010c7983 */ /* 0x001ea20000300a00 */
[----:B-1----:R-:W2:Y:S01]  /*18790*/  LDL.LU.64 R14, [R1+0x7e8] ;  /* 0x0007e800010e7983 */ /* 0x002ea20000300a00 */
[C---:B---3--:R-:W-:Y:S02]  /*187a0*/  HMMA.16816.F32 R4, R24.reuse, R4, R20 ;  /* 0x000000041804723c */ /* 0x048fe40000001814 */
[----:B--2---:R-:W-:Y:S01]  /*187b0*/  STL.64 [R1+0x3930], R14 ;  /* 0x0039300e01007387 */ /* 0x004fe20000100a00 */
[----:B------:R0:W-:Y:S03]  /*187c0*/  STL.64 [R1+0x3928], R12 ;  /* 0x0039280c01007387 */ /* 0x0001e60000100a00 */
[----:B0-----:R-:W2:Y:S01]  /*187d0*/  LDL.LU.64 R12, [R1+0x7f0] ;  /* 0x0007f000010c7983 */ /* 0x001ea20000300a00 */
[----:B------:R-:W3:Y:S11]  /*187e0*/  LDL.LU.64 R14, [R1+0x7f8] ;  /* 0x0007f800010e7983 */ /* 0x000ef60000300a00 */
[----:B------:R-:W-:Y:S06]  /*187f0*/  @!UPT UIADD3 URZ, URZ, URZ, URZ ;  /* 0x0000003f3f3ff290 */ /* 0x000fec000fffe03f */
[----:B------:R-:W-:Y:S02]  /*18800*/  IMAD.MOV.U32 R11, RZ, RZ, R6 ;  /* 0x000000ffff0b7224 */ /* 0x000fe400078e0006 */
[----:B------:R-:W-:Y:S01]  /*18810*/  IMAD.MOV.U32 R10, RZ, RZ, R7 ;  /* 0x000000ffff0a7224 */ /* 0x000fe200078e0007 */
[----:B---3--:R-:W-:Y:S01]  /*18820*/  STL.64 [R1+0x3948], R14 ;  /* 0x0039480e01007387 */ /* 0x008fe20000100a00 */
[----:B--2---:R0:W-:Y:S03]  /*18830*/  STL.64 [R1+0x3940], R12 ;  /* 0x0039400c01007387 */ /* 0x0041e60000100a00 */
[----:B0-----:R-:W2:Y:S01]  /*18840*/  LDL.LU.64 R12, [R1+0x800] ;  /* 0x00080000010c7983 */ /* 0x001ea20000300a00 */
[----:B------:R-:W2:Y:S02]  /*18850*/  LDL.LU.64 R14, [R1+0x808] ;  /* 0x00080800010e7983 */ /* 0x000ea40000300a00 */
[----:B------:R-:W3:Y:S02]  /*18860*/  LDL.LU.64 R20, [R1+0x3958] ;  /* 0x0039580001147983 */ /* 0x000ee40000300a00 */
[----:B------:R0:W-:Y:S02]  /*18870*/  STL.64 [R1+0x820], R4 ;  /* 0x0008200401007387 */ /* 0x0001e40000100a00 */
[----:B0-----:R-:W2:Y:S01]  /*18880*/  LDL.LU.64 R4, [R1+0x7c0] ;  /* 0x0007c00001047983 */ /* 0x001ea20000300a00 */
[----:B------:R-:W2:Y:S01]  /*18890*/  LDL.LU.64 R6, [R1+0x7c8] ;  /* 0x0007c80001067983 */ /* 0x000ea20000300a00 */
[C---:B---3--:R-:W-:Y:S02]  /*188a0*/  HMMA.16816.F32 R20, R24.reuse, R20, R16 ;  /* 0x000000141814723c */ /* 0x048fe40000001810 */
[----:B--2---:R-:W-:Y:S01]  /*188b0*/  STL.64 [R1+0x3900], R6 ;  /* 0x0039000601007387 */ /* 0x004fe20000100a00 */
[----:B------:R0:W-:Y:S03]  /*188c0*/  STL.64 [R1+0x38f8], R4 ;  /* 0x0038f80401007387 */ /* 0x0001e60000100a00 */
[----:B0-----:R-:W2:Y:S01]  /*188d0*/  LDL.LU.64 R4, [R1+0x7d0] ;  /* 0x0007d00001047983 */ /* 0x001ea20000300a00 */
[----:B------:R-:W2:Y:S02]  /*188e0*/  LDL.LU.64 R6, [R1+0x7d8] ;  /* 0x0007d80001067983 */ /* 0x000ea40000300a00 */
[----:B------:R-:W-:Y:S02]  /*188f0*/  STL [R1+0x2a4c], R10 ;  /* 0x002a4c0a01007387 */ /* 0x000fe40000100800 */
[----:B------:R-:W-:Y:S01]  /*18900*/  STL [R1+0x2a48], R11 ;  /* 0x002a480b01007387 */ /* 0x000fe20000100800 */
[----:B------:R-:W3:Y:S11]  /*18910*/  LDL.LU.64 R16, [R1+0x3950] ;  /* 0x0039500001107983 */ /* 0x000ef60000300a00 */
[----:B------:R0:W-:Y:S02]  /*18920*/  STL.64 [R1+0x810], R20 ;  /* 0x0008101401007387 */ /* 0x0001e40000100a00 */
[----:B------:R1:W-:Y:S01]  /*18930*/  STL.64 [R1+0x818], R22 ;  /* 0x0008181601007387 */ /* 0x0003e20000100a00 */
[----:B0-----:R-:W2:Y:S01]  /*18940*/  LDL.LU.64 R20, [R1+0x120] ;  /* 0x0001200001147983 */ /* 0x001ea20000300a00 */
[----:B-1----:R-:W2:Y:S01]  /*18950*/  LDL.LU.64 R22, [R1+0x128] ;  /* 0x0001280001167983 */ /* 0x002ea20000300a00 */
[C---:B---3--:R-:W-:Y:S02]  /*18960*/  HMMA.16816.F32 R16, R24.reuse, R16, R12 ;  /* 0x000000101810723c */ /* 0x048fe4000000180c */
[----:B------:R-:W3:Y:S01]  /*18970*/  LDL.LU.64 R14, [R1+0x3948] ;  /* 0x00394800010e7983 */ /* 0x000ee20000300a00 */
[----:B------:R-:W3:Y:S11]  /*18980*/  LDL.LU.64 R12, [R1+0x3940] ;  /* 0x00394000010c7983 */ /* 0x000ef60000300a00 */
[----:B------:R-:W-:Y:S09]  /*18990*/  @!UPT UIADD3 URZ, URZ, URZ, URZ ;  /* 0x0000003f3f3ff290 */ /* 0x000ff2000fffe03f */
[----:B------:R0:W-:Y:S01]  /*189a0*/  STL.64 [R1+0x800], R16 ;  /* 0x0008001001007387 */ /* 0x0001e20000100a00 */
[----:B------:R3:W-:Y:S03]  /*189b0*/  STL.64 [R1+0x808], R18 ;  /* 0x0008081201007387 */ /* 0x0007e60000100a00 */
[----:B0-----:R-:W3:Y:S02]  /*189c0*/  LDL.LU.64 R16, [R1+0x3938] ;  /* 0x0039380001107983 */ /* 0x001ee40000300a00 */
        /* <DEDUP_REMOVED lines=8> */
[----:B------:R-:W3:Y:S11]  /*18a50*/  LDL.LU.64 R12, [R1+0x3918] ;  /* 0x00391800010c7983 */ /* 0x000ef60000300a00 */
[----:B------:R-:W-:Y:S10]  /*18a60*/  @!UPT UIADD3 URZ, URZ, URZ, URZ ;  /* 0x0000003f3f3ff290 */ /* 0x000ff4000fffe03f */
[----:B------:R-:W-:Y:S01]  /*18a70*/  STL.64 [R1+0x7e0], R16 ;  /* 0x0007e01001007387 */ /* 0x000fe20000100a00 */
[----:B------:R0:W-:Y:S02]  /*18a80*/  STL [R1+0x7e8], R18 ;  /* 0x0007e81201007387 */ /* 0x0001e40000100800 */
[----:B------:R-:W-:Y:S02]  /*18a90*/  IMAD.MOV.U32 R14, RZ, RZ, R19 ;  /* 0x000000ffff0e7224 */ /* 0x000fe400078e0013 */
[----:B0-----:R-:W2:Y:S01]  /*18aa0*/  LDL.LU.64 R18, [R1+0x3910] ;  /* 0x0039100001127983 */ /* 0x001ea20000300a00 */
[----:B------:R-:W2:Y:S02]  /*18ab0*/  LDL.LU.64 R16, [R1+0x3908] ;  /* 0x0039080001107983 */ /* 0x000ea40000300a00 */
[----:B------:R-:W-:Y:S01]  /*18ac0*/  STL [R1+0x2e4c], R14 ;  /* 0x002e4c0e01007387 */ /* 0x000fe20000100800 */
[C---:B--2---:R-:W-:Y:S11]  /*18ad0*/  HMMA.16816.F32 R4, R24.reuse, R16, R4 ;  /* 0x000000101804723c */ /* 0x044ff60000001804 */
[----:B------:R-:W-:Y:S11]  /*18ae0*/  @!UPT UIADD3 URZ, URZ, URZ, URZ ;  /* 0x0000003f3f3ff290 */ /* 0x000ff6000fffe03f */
[----:B------:R-:W-:Y:S01]  /*18af0*/  @!UPT UIADD3 URZ, URZ, URZ, URZ ;  /* 0x0000003f3f3ff290 */ /* 0x000fe2000fffe03f */
[----:B------:R-:W-:Y:S01]  /*18b00*/  STL.64 [R1+0x7d0], R4 ;  /* 0x0007d00401007387 */ /* 0x000fe20000100a00 */
[----:B------:R0:W-:Y:S03]  /*18b10*/  STL.64 [R1+0x7d8], R6 ;  /* 0x0007d80601007387 */ /* 0x0001e60000100a00 */
[----:B0-----:R-:W3:Y:S01]  /*18b20*/  LDL.LU.64 R6, [R1+0x3900] ;  /* 0x0039000001067983 */ /* 0x001ee20000300a00 */
[----:B------:R-:W3:Y:S02]  /*18b30*/  LDL.LU.64 R4, [R1+0x38f8] ;  /* 0x0038f80001047983 */ /* 0x000ee40000300a00 */
[----:B------:R-:W-:Y:S02]  /*18b40*/  STL.64 [R1+0x3830], R18 ;  /* 0x0038301201007387 */ /* 0x000fe40000100a00 */
[----:B------:R0:W-:Y:S02]  /*18b50*/  STL.64 [R1+0x3828], R16 ;  /* 0x0038281001007387 */ /* 0x0001e40000100a00 */
[----:B0-----:R-:W2:Y:S01]  /*18b60*/  LDL.64 R16, [R1+0xb0] ;  /* 0x0000b00001107983 */ /* 0x001ea20000100a00 */
[C---:B---3--:R-:W-:Y:S03]  /*18b70*/  HMMA.16816.F32 R4, R24.reuse, R12, R4 ;  /* 0x0000000c1804723c */ /* 0x048fe60000001804 */
[----:B--2---:R-:W-:Y:S11]  /*18b80*/  STL.64 [R1+0x38d8], R16 ;  /* 0x0038d81001007387 */ /* 0x004ff60000100a00 */
[----:B------:R-:W-:Y:S09]  /*18b90*/  @!UPT UIADD3 URZ, URZ, URZ, URZ ;  /* 0x0000003f3f3ff290 */ /* 0x000ff2000fffe03f */
[----:B------:R0:W-:Y:S01]  /*18ba0*/  STL.64 [R1+0x7c0], R4 ;  /* 0x0007c00401007387 */ /* 0x0001e20000100a00 */
[----:B------:R-:W-:Y:S03]  /*18bb0*/  STL.64 [R1+0x7c8], R6 ;  /* 0x0007c80601007387 */ /* 0x000fe60000100a00 */
[----:B0-----:R-:W2:Y:S01]  /*18bc0*/  LDL.LU.64 R4, [R1+0x38f0] ;  /* 0x0038f00001047983 */ /* 0x001ea20000300a00 */
[----:B------:R0:W-:Y:S03]  /*18bd0*/  STL.64 [R1+0x38b0], R12 ;  /* 0x0038b00c01007387 */ /* 0x0001e60000100a00 */
[----:B0-----:R-:W3:Y:S01]  /*18be0*/  LDL.LU.64 R12, [R1+0x7b0] ;  /* 0x0007b000010c7983 */ /* 0x001ee20000300a00 */
[----:B------:R-:W3:Y:S02]  /*18bf0*/  LDL.LU.64 R14, [R1+0x7b8] ;  /* 0x0007b800010e7983 */ /* 0x000ee40000300a00 */
[----:B------:R2:W-:Y:S01]  /*18c00*/  STL.64 [R1+0x38c8], R8 ;  /* 0x0038c80801007387 */ /* 0x0005e20000100a00 */
[C---:B---3--:R-:W-:Y:S08]  /*18c10*/  HMMA.16816.F32 R12, R24.reuse, R8, R12 ;  /* 0x00000008180c723c */ /* 0x048ff0000000180c */
[----:B--2---:R-:W-:Y:S01]  /*18c20*/  HMMA.16816.F32 R8, R24, R4, R20 ;  /* 0x000000041808723c */ /* 0x004fe20000001814 */
[----:B----4-:R-:W0:Y:S04]  /*18c30*/  LDSM.16.MT88.4 R24, [R29+0x180] ;  /* 0x000180001d18783b */ /* 0x010e280000004200 */
[----:B------:R-:W1:Y:S10]  /*18c40*/  LDSM.16.MT88.4 R20, [R29+0x100] ;  /* 0x000100001d14783b */ /* 0x000e740000004200 */
[----:B------:R-:W-:Y:S01]  /*18c50*/  STL.64 [R1+0x7b0], R12 ;  /* 0x0007b00c01007387 */ /* 0x000fe20000100a00 */
[----:B------:R-:W-:Y:S02]  /*18c60*/  STL.64 [R1+0x7b8], R14 ;  /* 0x0007b80e01007387 */ /* 0x000fe40000100a00 */
[----:B------:R2:W-:Y:S02]  /*18c70*/  STL.64 [R1+0x38d0], R4 ;  /* 0x0038d00401007387 */ /* 0x0005e40000100a00 */
[----:B--2---:R-:W2:Y:S03]  /*18c80*/  LDL.LU.64 R4, [R1+0xfa0] ;  /* 0x000fa00001047983 */ /* 0x004ea60000300a00 */
[----:B------:R-:W-:Y:S02]  /*18c90*/  STL.64 [R1+0x120], R8 ;  /* 0x0001200801007387 */ /* 0x000fe40000100a00 */
[----:B------:R-:W-:Y:S02]  /*18ca0*/  STL.64 [R1+0x128], R10 ;  /* 0x0001280a01007387 */ /* 0x000fe40000100a00 */
[----:B------:R-:W3:Y:S02]  /*18cb0*/  LDL.LU.64 R6, [R1+0xfa8] ;  /* 0x000fa80001067983 */ /* 0x000ee40000300a00 */
[----:B---3--:R-:W-:Y:S01]  /*18cc0*/  STL.64 [R1+0x38e8], R6 ;  /* 0x0038e80601007387 */ /* 0x008fe20000100a00 */
[----:B--2---:R2:W-:Y:S03]  /*18cd0*/  STL.64 [R1+0x38e0], R4 ;  /* 0x0038e00401007387 */ /* 0x0045e60000100a00 */
[----:B--2---:R-:W1:Y:S01]  /*18ce0*/  LDL.LU.64 R4, [R1+0xfb0] ;  /* 0x000fb00001047983 */ /* 0x004e620000300a00 */
[----:B------:R-:W1:Y:S02]  /*18cf0*/  LDL.LU.64 R6, [R1+0xfb8] ;  /* 0x000fb80001067983 */ /* 0x000e640000300a00 */
[----:B------:R-:W2:Y:S02]  /*18d00*/  LDL.LU.64 R8, [R1+0xf90] ;  /* 0x000f900001087983 */ /* 0x000ea40000300a00 */
[----:B------:R-:W2:Y:S01]  /*18d10*/  LDL.LU.64 R10, [R1+0xf98] ;  /* 0x000f9800010a7983 */ /* 0x000ea20000300a00 */
[----:B------:R-:W3:Y:S01]  /*18d20*/  LDL.LU.64 R12, [R1+0xf80] ;  /* 0x000f8000010c7983 */ /* 0x000ee20000300a00 */
[----:B------:R-:W4:Y:S02]  /*18d30*/  LDL.LU.64 R14, [R1+0xf88] ;  /* 0x000f8800010e7983 */ /* 0x000f240000300a00 */
[----:B------:R-:W-:-:S02]  /*18d40*/  IMAD.MOV.U32 R16, RZ, RZ, R2 ;  /* 0x000000ffff107224 */ /* 0x000fc400078e0002 */
[----:B------:R-:W-:Y:S01]  /*18d50*/  IMAD.MOV.U32 R17, RZ, RZ, R0 ;  /* 0x000000ffff117224 */ /* 0x000fe200078e0000 */
[----:B----4-:R-:W-:Y:S01]  /*18d60*/  STL.64 [R1+0x38c0], R14 ;  /* 0x0038c00e01007387 */ /* 0x010fe20000100a00 */
[----:B---3--:R3:W-:Y:S03]  /*18d70*/  STL.64 [R1+0x38b8], R12 ;  /* 0x0038b80c01007387 */ /* 0x0087e60000100a00 */
[----:B---3--:R-:W2:Y:S01]  /*18d80*/  LDL.64 R12, [R1+0xa0] ;  /* 0x0000a000010c7983 */ /* 0x008ea20000100a00 */
[----:B0-----:R-:W-:Y:S02]  /*18d90*/  STL [R1+0x37c8], R24 ;  /* 0x0037c81801007387 */ /* 0x001fe40000100800 */
[----:B------:R0:W-:Y:S02]  /*18da0*/  STL [R1+0x37c4], R25 ;  /* 0x0037c41901007387 */ /* 0x0001e40000100800 */
[----:B------:R-:W-:Y:S01]  /*18db0*/  STL [R1+0x37c0], R26 ;  /* 0x0037c01a01007387 */ /* 0x000fe20000100800 */
[----:B------:R-:W-:Y:S04]  /*18dc0*/  STL [R1+0x37bc], R27 ;  /* 0x0037bc1b01007387 */ /* 0x000fe80000100800 */
[----:B0-----:R-:W3:Y:S01]  /*18dd0*/  LDL.64 R24, [R1+0x80] ;  /* 0x0000800001187983 */ /* 0x001ee20000100a00 */
[C---:B-1----:R-:W-:Y:S03]  /*18de0*/  HMMA.16816.F32 R16, R20.reuse, R16, R4 ;  /* 0x000000101410723c */ /* 0x042fe60000001804 */
[----:B---3--:R0:W-:Y:S04]  /*18df0*/  STL.64 [R1+0x38a8], R24 ;  /* 0x0038a81801007387 */ /* 0x0081e80000100a00 */
[----:B0-----:R-:W3:Y:S01]  /*18e00*/  LDL.64 R24, [R1+0x90] ;  /* 0x0000900001187983 */ /* 0x001ee20000100a00 */
[----:B------:R-:W-:Y:S02]  /*18e10*/  STL [R1+0x37b8], R29 ;  /* 0x0037b81d01007387 */ /* 0x000fe40000100800 */
[----:B------:R-:W4:Y:S02]  /*18e20*/  LDL.LU.64 R6, [R1+0x38e8] ;  /* 0x0038e80001067983 */ /* 0x000f240000300a00 */
[----:B------:R-:W4:Y:S11]  /*18e30*/  LDL.LU.64 R4, [R1+0x38e0] ;  /* 0x0038e00001047983 */ /* 0x000f360000300a00 */
[----:B------:R0:W-:Y:S01]  /*18e40*/  STL.64 [R1+0xfb0], R16 ;  /* 0x000fb01001007387 */ /* 0x0001e20000100a00 */
[----:B------:R-:W-:Y:S03]  /*18e50*/  STL.64 [R1+0xfb8], R18 ;  /* 0x000fb81201007387 */ /* 0x000fe60000100a00 */
[----:B0-----:R-:W4:Y:S01]  /*18e60*/  LDL.LU.64 R16, [R1+0x38d8] ;  /* 0x0038d80001107983 */ /* 0x001f220000300a00 */
[C---:B--2---:R-:W-:Y:S08]  /*18e70*/  HMMA.16816.F32 R8, R20.reuse, R12, R8 ;  /* 0x0000000c1408723c */ /* 0x044ff00000001808 */
[----:B----4-:R-:W-:Y:S01]  /*18e80*/  HMMA.16816.F32 R4, R20, R16, R4 ;  /* 0x000000101404723c */ /* 0x010fe20000001804 */
[----:B------:R-:W-:Y:S11]  /*18e90*/  IMAD.MOV.U32 R3, RZ, RZ, R17 ;  /* 0x000000ffff037224 */ /* 0x000ff600078e0011 */
[----:B------:R-:W-:Y:S11]  /*18ea0*/  @!UPT UIADD3 URZ, URZ, URZ, URZ ;  /* 0x0000003f3f3ff290 */ /* 0x000ff6000fffe03f */
[----:B------:R0:W-:Y:S01]  /*18eb0*/  STL.64 [R1+0xfa0], R4 ;  /* 0x000fa00401007387 */ /* 0x0001e20000100a00 */
[----:B------:R1:W-:Y:S03]  /*18ec0*/  STL.64 [R1+0xfa8], R6 ;  /* 0x000fa80601007387 */ /* 0x0003e60000100a00 */
[----:B0-----:R-:W2:Y:S01]  /*18ed0*/  LDL.LU.64 R4, [R1+0x38d0] ;  /* 0x0038d00001047983 */ /* 0x001ea20000300a00 */
[----:B-1----:R-:W-:Y:S02]  /*18ee0*/  IMAD.MOV.U32 R6, RZ, RZ, R16 ;  /* 0x000000ffff067224 */ /* 0x002fe400078e0010 */
[----:B------:R-:W4:Y:S02]  /*18ef0*/  LDL.64 R16, [R1+0x70] ;  /* 0x0000700001107983 */ /* 0x000f240000100a00 */
[----:B------:R-:W-:Y:S01]  /*18f00*/  STL [R1+0x37d0], R3 ;  /* 0x0037d00301007387 */ /* 0x000fe20000100800 */
[----:B------:R-:W-:Y:S01]  /*18f10*/  STL [R1+0x37cc], R6 ;  /* 0x0037cc0601007387 */ /* 0x000fe20000100800 */
[----:B------:R0:W-:Y:S02]  /*18f20*/  STL.64 [R1+0xf90], R8 ;  /* 0x000f900801007387 */ /* 0x0001e40000100a00 */
[----:B------:R1:W-:Y:S02]  /*18f30*/  STL.64 [R1+0xf98], R10 ;  /* 0x000f980a01007387 */ /* 0x0003e40000100a00 */
[----:B------:R-:W-:Y:S01]  /*18f40*/  IMAD.MOV.U32 R7, RZ, RZ, R13 ;  /* 0x000000ffff077224 */ /* 0x000fe200078e000d */
[----:B0-----:R-:W4:Y:S01]  /*18f50*/  LDL.LU.64 R8, [R1+0x38c8] ;  /* 0x0038c80001087983 */ /* 0x001f220000300a00 */
[----:B-1----:R-:W-:-:S02]  /*18f60*/  IMAD.MOV.U32 R10, RZ, RZ, R12 ;  /* 0x000000ffff0a7224 */ /* 0x002fc400078e000c */
[----:B------:R-:W4:Y:S02]  /*18f70*/  LDL.LU.64 R14, [R1+0x38c0] ;  /* 0x0038c000010e7983 */ /* 0x000f240000300a00 */
[----:B------:R-:W4:Y:S01]  /*18f80*/  LDL.LU.64 R12, [R1+0x38b8] ;  /* 0x0038b800010c7983 */ /* 0x000f220000300a00 */
[----:B------:R-:W-:Y:S01]  /*18f90*/  STL [R1+0x3878], R7 ;  /* 0x0038780701007387 */ /* 0x000fe20000100800 */
[----:B---3--:R-:W-:-:S03]  /*18fa0*/  IMAD.MOV.U32 R11, RZ, RZ, R25 ;  /* 0x000000ffff0b7224 */ /* 0x008fc600078e0019 */
[----:B--2---:R0:W-:Y:S04]  /*18fb0*/  STL.64 [R1+0x3870], R4 ;  /* 0x0038700401007387 */ /* 0x0041e80000100a00 */
[----:B0-----:R-:W2:Y:S01]  /*18fc0*/  LDL.LU.64 R4, [R1+0xe00] ;  /* 0x000e000001047983 */ /* 0x001ea20000300a00 */
[----:B------:R-:W2:Y:S01]  /*18fd0*/  LDL.LU.64 R6, [R1+0xe08] ;  /* 0x000e080001067983 */ /* 0x000ea20000300a00 */
[C---:B----4-:R-:W-:Y:S02]  /*18fe0*/  HMMA.16816.F32 R12, R20.reuse, R24, R12 ;  /* 0x00000018140c723c */ /* 0x050fe4000000180c */
[----:B------:R-:W-:Y:S11]  /*18ff0*/  STL [R1+0x37d4], R10 ;  /* 0x0037d40a01007387 */ /* 0x000ff60000100800 */
[----:B------:R-:W-:Y:S10]  /*19000*/  @!UPT UIADD3 URZ, URZ, URZ, URZ ;  /* 0x0000003f3f3ff290 */ /* 0x000ff4000fffe03f */
[----:B------:R0:W-:Y:S01]  /*19010*/  STL.64 [R1+0xf80], R12 ;  /* 0x000f800c01007387 */ /* 0x0001e20000100a00 */
[----:B------:R1:W-:Y:S03]  /*19020*/  STL.64 [R1+0xf88], R14 ;  /* 0x000f880e01007387 */ /* 0x0003e60000100a00 */
[----:B0-----:R-:W3:Y:S01]  /*19030*/  LDL.LU.64 R12, [R1+0x38b0] ;  /* 0x0038b000010c7983 */ /* 0x001ee20000300a00 */
[----:B-1----:R-:W-:Y:S02]  /*19040*/  IMAD.MOV.U32 R14, RZ, RZ, R24 ;  /* 0x000000ffff0e7224 */ /* 0x002fe400078e0018 */
[----:B------:R-:W2:Y:S02]  /*19050*/  LDL.LU.64 R24, [R1+0x38a8] ;  /* 0x0038a80001187983 */ /* 0x000ea40000300a00 */
[----:B------:R-:W-:Y:S01]  /*19060*/  STL [R1+0x3868], R11 ;  /* 0x0038680b01007387 */ /* 0x000fe20000100800 */
[----:B------:R0:W-:Y:S04]  /*19070*/  STL.64 [R1+0x3860], R8 ;  /* 0x0038600801007387 */ /* 0x0001e80000100a00 */
[----:B0-----:R-:W4:Y:S04]  /*19080*/  LDL.64 R8, [R1+0x40] ;  /* 0x0000400001087983 */ /* 0x001f280000100a00 */
[----:B----4-:R0:W-:Y:S04]  /*19090*/  STL.64 [R1+0x3880], R8 ;  /* 0x0038800801007387 */ /* 0x0101e80000100a00 */
[----:B0-----:R-:W4:Y:S01]  /*190a0*/  LDL.64 R8, [R1+0x50] ;  /* 0x0000500001087983 */ /* 0x001f220000100a00 */
[----:B--2---:R-:W-:Y:S03]  /*190b0*/  HMMA.16816.F32 R4, R20, R24, R4 ;  /* 0x000000181404723c */ /* 0x004fe60000001804 */
[----:B----4-:R0:W-:Y:S04]  /*190c0*/  STL.64 [R1+0x3898], R8 ;  /* 0x0038980801007387 */ /* 0x0101e80000100a00 */
[----:B0-----:R-:W2:Y:S01]  /*190d0*/  LDL.64 R8, [R1+0x60] ;  /* 0x0000600001087983 */ /* 0x001ea20000100a00 */
[----:B------:R-:W-:-:S02]  /*190e0*/  IMAD.MOV.U32 R2, RZ, RZ, R24 ;  /* 0x000000ffff027224 */ /* 0x000fc400078e0018 */
[----:B------:R-:W-:Y:S01]  /*190f0*/  IMAD.MOV.U32 R0, RZ, RZ, R25 ;  /* 0x000000ffff007224 */ /* 0x000fe200078e0019 */
[----:B--2---:R0:W-:Y:S04]  /*19100*/  STL.64 [R1+0x38a0], R8 ;  /* 0x0038a00801007387 */ /* 0x0041e80000100a00 */
[----:B0-----:R-:W2:Y:S01]  /*19110*/  LDL.LU.64 R8, [R1+0xdf0] ;  /* 0x000df00001087983 */ /* 0x001ea20000300a00 */
[----:B------:R-:W2:Y:S02]  /*19120*/  LDL.LU.64 R10, [R1+0xdf8] ;  /* 0x000df800010a7983 */ /* 0x000ea40000300a00 */
[----:B------:R-:W-:Y:S05]  /*19130*/  STL [R1+0x3808], R14 ;  /* 0x0038080e01007387 */ /* 0x000fea0000100800 */
[----:B------:R0:W-:Y:S01]  /*19140*/  STL.64 [R1+0xe00], R4 ;  /* 0x000e000401007387 */ /* 0x0001e20000100a00 */
[----:B------:R1:W-:Y:S01]  /*19150*/  STL.64 [R1+0xe08], R6 ;  /* 0x000e080601007387 */ /* 0x0003e20000100a00 */
[----:B------:R-:W4:Y:S02]  /*19160*/  LDL.LU.64 R24, [R1+0xde0] ;  /* 0x000de00001187983 */ /* 0x000f240000300a00 */
[----:B------:R-:W4:Y:S01]  /*19170*/  LDL.LU.64 R26, [R1+0xde8] ;  /* 0x000de800011a7983 */ /* 0x000f220000300a00 */
[----:B0-----:R-:W3:Y:S01]  /*19180*/  LDL.LU.64 R4, [R1+0xdc0] ;  /* 0x000dc00001047983 */ /* 0x001ee20000300a00 */
[----:B-1----:R-:W3:Y:S02]  /*19190*/  LDL.LU.64 R6, [R1+0xdc8] ;  /* 0x000dc80001067983 */ /* 0x002ee40000300a00 */
[----:B------:R-:W-:-:S02]  /*191a0*/  IMAD.MOV.U32 R15, RZ, RZ, R17 ;  /* 0x000000ffff0f7224 */ /* 0x000fc400078e0011 */
[----:B------:R-:W-:Y:S01]  /*191b0*/  IMAD.MOV.U32 R28, RZ, RZ, R16 ;  /* 0x000000ffff1c7224 */ /* 0x000fe200078e0010 */
[C---:B--2---:R-:W-:Y:S01]  /*191c0*/  HMMA.16816.F32 R8, R20.reuse, R16, R8 ;  /* 0x000000101408723c */ /* 0x044fe20000001808 */
[----:B---3--:R-:W-:Y:S01]  /*191d0*/  STL.64 [R1+0x3890], R6 ;  /* 0x0038900601007387 */ /* 0x008fe20000100a00 */
[----:B------:R0:W-:Y:S03]  /*191e0*/  STL.64 [R1+0x3888], R4 ;  /* 0x0038880401007387 */ /* 0x0001e60000100a00 */
[----:B0-----:R-:W2:Y:S01]  /*191f0*/  LDL.LU.64 R4, [R1+0xdd0] ;  /* 0x000dd00001047983 */ /* 0x001ea20000300a00 */
[----:B------:R-:W2:Y:S02]  /*19200*/  LDL.LU.64 R6, [R1+0xdd8] ;  /* 0x000dd80001067983 */ /* 0x000ea40000300a00 */
[----:B------:R-:W-:Y:S02]  /*19210*/  STL [R1+0x3810], R0 ;  /* 0x0038100001007387 */ /* 0x000fe40000100800 */
[----:B------:R-:W-:Y:S11]  /*19220*/  STL [R1+0x380c], R2 ;  /* 0x00380c0201007387 */ /* 0x000ff60000100800 */
[----:B------:R-:W-:Y:S02]  /*19230*/  @!UPT UIADD3 URZ, URZ, URZ, URZ ;  /* 0x0000003f3f3ff290 */ /* 0x000fe4000fffe03f */
[----:B------:R0:W-:Y:S01]  /*19240*/  STL.64 [R1+0xdf0], R8 ;  /* 0x000df00801007387 */ /* 0x0001e20000100a00 */
[----:B------:R-:W-:Y:S03]  /*19250*/  STL.64 [R1+0xdf8], R10 ;  /* 0x000df80a01007387 */ /* 0x000fe60000100a00 */
[----:B0-----:R-:W4:Y:S01]  /*19260*/  LDL.LU.64 R8, [R1+0x38a0] ;  /* 0x0038a00001087983 */ /* 0x001f220000300a00 */
[----:B------:R-:W-:Y:S02]  /*19270*/  STL [R1+0x3850], R15 ;  /* 0x0038500f01007387 */ /* 0x000fe40000100800 */
[----:B------:R0:W-:Y:S02]  /*19280*/  STL.64 [R1+0x3848], R12 ;  /* 0x0038480c01007387 */ /* 0x0001e40000100a00 */
[----:B------:R-:W3:Y:S01]  /*19290*/  LDL.64 R16, [R1+0x10] ;  /* 0x0000100001107983 */ /* 0x000ee20000100a00 */
[----:B0-----:R-:W2:Y:S01]  /*192a0*/  LDL.64 R12, [R1+0x20] ;  /* 0x00002000010c7983 */ /* 0x001ea20000100a00 */
[----:B----4-:R-:W-:Y:S03]  /*192b0*/  HMMA.16816.F32 R24, R20, R8, R24 ;  /* 0x000000081418723c */ /* 0x010fe60000001818 */
[----:B---3--:R0:W-:Y:S01]  /*192c0*/  STL.64 [R1+0x3858], R16 ;  /* 0x0038581001007387 */ /* 0x0081e20000100a00 */
[----:B------:R-:W-:-:S03]  /*192d0*/  IMAD.MOV.U32 R29, RZ, RZ, R9 ;  /* 0x000000ffff1d7224 */ /* 0x000fc600078e0009 */
[----:B0-----:R-:W3:Y:S01]  /*192e0*/  LDL.64 R16, [R1+0x30] ;  /* 0x0000300001107983 */ /* 0x001ee20000100a00 */
[----:B------:R-:W-:Y:S11]  /*192f0*/  STL [R1+0x3814], R28 ;  /* 0x0038141c01007387 */ /* 0x000ff60000100800 */
[----:B------:R-:W-:Y:S04]  /*19300*/  @!UPT UIADD3 URZ, URZ, URZ, URZ ;  /* 0x0000003f3f3ff290 */ /* 0x000fe8000fffe03f */
[----:B------:R-:W-:Y:S01]  /*19310*/  STL.64 [R1+0xde0], R24 ;  /* 0x000de01801007387 */ /* 0x000fe20000100a00 */
[----:B------:R0:W-:Y:S02]  /*19320*/  STL.64 [R1+0xde8], R26 ;  /* 0x000de81a01007387 */ /* 0x0001e40000100a00 */
[----:B0-----:R-:W-:Y:S02]  /*19330*/  IMAD.MOV.U32 R27, RZ, RZ, R8 ;  /* 0x000000ffff1b7224 */ /* 0x001fe400078e0008 */
[----:B------:R-:W2:Y:S02]  /*19340*/  LDL.LU.64 R8, [R1+0x3898] ;  /* 0x0038980001087983 */ /* 0x000ea40000300a00 */
[C---:B--2---:R-:W-:Y:S01]  /*19350*/  HMMA.16816.F32 R4, R20.reuse, R8, R4 ;  /* 0x000000081404723c */ /* 0x044fe20000001804 */
[----:B------:R-:W-:Y:S02]  /*19360*/  IMAD.MOV.U32 R25, RZ, RZ, R8 ;  /* 0x000000ffff197224 */ /* 0x000fe400078e0008 */
[----:B------:R-:W-:Y:S11]  /*19370*/  IMAD.MOV.U32 R26, RZ, RZ, R9 ;  /* 0x000000ffff1a7224 */ /* 0x000ff600078e0009 */
[----:B------:R-:W-:Y:S09]  /*19380*/  @!UPT UIADD3 URZ, URZ, URZ, URZ ;  /* 0x0000003f3f3ff290 */ /* 0x000ff2000fffe03f */
[----:B------:R-:W-:Y:S01]  /*19390*/  STL.64 [R1+0xdd0], R4 ;  /* 0x000dd00401007387 */ /* 0x000fe20000100a00 */
[----:B------:R0:W-:Y:S03]  /*193a0*/  STL.64 [R1+0xdd8], R6 ;  /* 0x000dd80601007387 */ /* 0x0001e60000100a00 */
[----:B0-----:R-:W2:Y:S01]  /*193b0*/  LDL.LU.64 R6, [R1+0x3890] ;  /* 0x0038900001067983 */ /* 0x001ea20000300a00 */
[----:B------:R-:W2:Y:S02]  /*193c0*/  LDL.LU.64 R4, [R1+0x3888] ;  /* 0x0038880001047983 */ /* 0x000ea40000300a00 */
[----:B------:R-:W2:Y:S02]  /*193d0*/  LDL.LU.64 R8, [R1+0x3880] ;  /* 0x0038800001087983 */ /* 0x000ea40000300a00 */
[----:B--2---:R-:W-:Y:S11]  /*193e0*/  HMMA.16816.F32 R4, R20, R8, R4 ;  /* 0x000000081404723c */ /* 0x004ff60000001804 */
[----:B------:R-:W-:Y:S11]  /*193f0*/  @!UPT UIADD3 URZ, URZ, URZ, URZ ;  /* 0x0000003f3f3ff290 */ /* 0x000ff6000fffe03f */
[----:B------:R-:W-:Y:S01]  /*19400*/  @!UPT UIADD3 URZ, URZ, URZ, URZ ;  /* 0x0000003f3f3ff290 */ /* 0x000fe2000fffe03f */
[----:B------:R-:W-:Y:S01]  /*19410*/  STL.64 [R1+0xdc0], R4 ;  /* 0x000dc00401007387 */ /* 0x000fe20000100a00 */
[----:B------:R0:W-:Y:S03]  /*19420*/  STL.64 [R1+0xdc8], R6 ;  /* 0x000dc80601007387 */ /* 0x0001e60000100a00 */
[----:B0-----:R-:W2:Y:S01]  /*19430*/  LDL.LU R7, [R1+0x3878] ;  /* 0x0038780001077983 */ /* 0x001ea20000300800 */
[----:B------:R-:W4:Y:S02]  /*19440*/  LDL.LU.64 R4, [R1+0x3870] ;  /* 0x0038700001047983 */ /* 0x000f240000300a00 */
[----:B------:R-:W-:Y:S02]  /*19450*/  IMAD.MOV.U32 R6, RZ, RZ, R8 ;  /* 0x000000ffff067224 */ /* 0x000fe400078e0008 */
[----:B------:R-:W-:Y:S01]  /*19460*/  IMAD.MOV.U32 R24, RZ, RZ, R9 ;  /* 0x000000ffff187224 */ /* 0x000fe200078e0009 */
[----:B------:R-:W3:Y:S01]  /*19470*/  LDL.LU R11, [R1+0x3868] ;  /* 0x00386800010b7983 */ /* 0x000ee20000300800 */
[----:B------:R-:W3:Y:S03]  /*19480*/  LDL.LU.64 R8, [R1+0x3860] ;  /* 0x0038600001087983 */ /* 0x000ee60000300a00 */
[----:B--2---:R-:W-:Y:S01]  /*19490*/  STL.64 [R1+0x37f0], R6 ;  /* 0x0037f00601007387 */ /* 0x004fe20000100a00 */
[----:B----4-:R0:W-:Y:S03]  /*194a0*/  STL.64 [R1+0x37e8], R4 ;  /* 0x0037e80401007387 */ /* 0x0101e60000100a00 */
[----:B0-----:R-:W2:Y:S01]  /*194b0*/  LDL.LU.64 R4, [R1+0xdb0] ;  /* 0x000db00001047983 */ /* 0x001ea20000300a00 */
[----:B------:R-:W2:Y:S02]  /*194c0*/  LDL.LU.64 R6, [R1+0xdb8] ;  /* 0x000db80001067983 */ /* 0x000ea40000300a00 */
[----:B------:R-:W-:Y:S02]  /*194d0*/  STL.64 [R1+0x37e0], R26 ;  /* 0x0037e01a01007387 */ /* 0x000fe40000100a00 */
[----:B------:R-:W-:Y:S02]  /*194e0*/  STL.64 [R1+0x37d8], R24 ;  /* 0x0037d81801007387 */ /* 0x000fe40000100a00 */
[----:B---3--:R-:W-:-:S02]  /*194f0*/  IMAD.MOV.U32 R10, RZ, RZ, R16 ;  /* 0x000000ffff0a7224 */ /* 0x008fc400078e0010 */
[----:B------:R-:W-:Y:S01]  /*19500*/  IMAD.MOV.U32 R3, RZ, RZ, R17 ;  /* 0x000000ffff037224 */ /* 0x000fe200078e0011 */
[C---:B--2---:R-:W-:Y:S11]  /*19510*/  HMMA.16816.F32 R4, R20.reuse, R16, R4 ;  /* 0x000000101404723c */ /* 0x044ff60000001804 */
[----:B------:R-:W-:Y:S11]  /*19520*/  @!UPT UIADD3 URZ, URZ, URZ, URZ ;  /* 0x0000003f3f3ff290 */ /* 0x000ff6000fffe03f */
[----:B------:R-:W-:Y:S01]  /*19530*/  @!UPT UIADD3 URZ, URZ, URZ, URZ ;  /* 0x0000003f3f3ff290 */ /* 0x000fe2000fffe03f */
[----:B------:R-:W-:Y:S01]  /*19540*/  STL.64 [R1+0xdb0], R4 ;  /* 0x000db00401007387 */ /* 0x000fe20000100a00 */
[----:B------:R-:W-:Y:S02]  /*19550*/  STL.64 [R1+0xdb8], R6 ;  /* 0x000db80601007387 */ /* 0x000fe40000100a00 */
[----:B------:R-:W2:Y:S02]  /*19560*/  LDL.LU.64 R16, [R1+0xda0] ;  /* 0x000da00001107983 */ /* 0x000ea40000300a00 */
[----:B------:R-:W2:Y:S01]  /*19570*/  LDL.LU.64 R18, [R1+0xda8] ;  /* 0x000da80001127983 */ /* 0x000ea20000300a00 */
[----:B------:R-:W-:Y:S01]  /*19580*/  STL.64 [R1+0x3800], R10 ;  /* 0x0038000a01007387 */ /* 0x000fe20000100a00 */
[----:B------:R0:W-:Y:S03]  /*19590*/  STL.64 [R1+0x37f8], R8 ;  /* 0x0037f80801007387 */ /* 0x0001e60000100a00 */
[----:B0-----:R-:W3:Y:S01]  /*195a0*/  LDL.LU.64 R8, [R1+0xd70] ;  /* 0x000d700001087983 */ /* 0x001ee20000300a00 */
[----:B------:R-:W4:Y:S03]  /*195b0*/  LDL.LU.64 R10, [R1+0xd78] ;  /* 0x000d7800010a7983 */ /* 0x000f260000300a00 */
[----:B----4-:R-:W-:Y:S01]  /*195c0*/  STL.64 [R1+0x3820], R10 ;  /* 0x0038200a01007387 */ /* 0x010fe20000100a00 */
[----:B---3--:R0:W-:Y:S03]  /*195d0*/  STL.64 [R1+0x3818], R8 ;  /* 0x0038180801007387 */ /* 0x0081e60000100a00 */
[----:B0-----:R-:W3:Y:S01]  /*195e0*/  LDL.LU.64 R8, [R1+0xd80] ;  /* 0x000d800001087983 */ /* 0x001ee20000300a00 */
[----:B------:R-:W4:Y:S01]  /*195f0*/  LDL.LU.64 R10, [R1+0xd88] ;  /* 0x000d8800010a7983 */ /* 0x000f220000300a00 */
[----:B--2---:R-:W-:Y:S02]  /*19600*/  HMMA.16816.F32 R16, R20, R12, R16 ;  /* 0x0000000c1410723c */ /* 0x004fe40000001810 */
[----:B----4-:R-:W-:Y:S01]  /*19610*/  STL.64 [R1+0x3840], R10 ;  /* 0x0038400a01007387 */ /* 0x010fe20000100a00 */
[----:B---3--:R0:W-:Y:S03]  /*19620*/  STL.64 [R1+0x3838], R8 ;  /* 0x0038380801007387 */ /* 0x0081e60000100a00 */
[----:B0-----:R-:W2:Y:S01]  /*19630*/  LDL.LU.64 R8, [R1+0xd90] ;  /* 0x000d900001087983 */ /* 0x001ea20000300a00 */
[----:B------:R-:W2:Y:S02]  /*19640*/  LDL.LU.64 R10, [R1+0xd98] ;  /* 0x000d9800010a7983 */ /* 0x000ea40000300a00 */
[----:B------:R-:W3:Y:S02]  /*19650*/  LDL.LU.64 R4, [R1+0xd60] ;  /* 0x000d600001047983 */ /* 0x000ee40000300a00 */
[----:B------:R-:W3:Y:S01]  /*19660*/  LDL.LU.64 R6, [R1+0xd68] ;  /* 0x000d680001067983 */ /* 0x000ee20000300a00 */
[----:B------:R-:W4:Y:S01]  /*19670*/  LDL.LU.64 R24, [R1+0x6f0] ;  /* 0x0006f00001187983 */ /* 0x000f220000300a00 */
[----:B------:R-:W4:Y:S10]  /*19680*/  LDL.LU.64 R26, [R1+0x6f8] ;  /* 0x0006f800011a7983 */ /* 0x000f340000300a00 */
[----:B------:R0:W-:Y:S02]  /*19690*/  STL.64 [R1+0xda0], R16 ;  /* 0x000da01001007387 */ /* 0x0001e40000100a00 */
[----:B------:R-:W-:Y:S01]  /*196a0*/  STL.64 [R1+0xda8], R18 ;  /* 0x000da81201007387 */ /* 0x000fe20000100a00 */
[----:B0-----:R-:W2:Y:S01]  /*196b0*/  LDL.LU.64 R16, [R1+0x3858] ;  /* 0x0038580001107983 */ /* 0x001ea20000300a00 */
[----:B------:R-:W-:-:S02]  /*196c0*/  IMAD.MOV.U32 R2, RZ, RZ, R12 ;  /* 0x000000ffff027224 */ /* 0x000fc400078e000c */
[----:B------:R-:W-:Y:S02]  /*196d0*/  IMAD.MOV.U32 R14, RZ, RZ, R13 ;  /* 0x000000ffff0e7224 */ /* 0x000fe400078e000d */
[----:B------:R-:W3:Y:S01]  /*196e0*/  LDL.LU R15, [R1+0x3850] ;  /* 0x00385000010f7983 */ /* 0x000ee20000300800 */
[----:B------:R-:W3:Y:S01]  /*196f0*/  LDL.LU.64 R12, [R1+0x3848] ;  /* 0x00384800010c7983 */ /* 0x000ee20000300a00 */
        /* <DEDUP_REMOVED lines=9> */
[----:B------:R-:W2:Y:S02]  /*19790*/  LDL.LU.64 R16, [R1+0x3828] ;  /* 0x0038280001107983 */ /* 0x000ea40000300a00 */
[----:B--2---:R-:W-:Y:S11]  /*197a0*/  HMMA.16816.F32 R8, R20, R16, R8 ;  /* 0x000000101408723c */ /* 0x004ff60000001808 */
        /* <DEDUP_REMOVED lines=8> */
[----:B0-----:R-:W-:-:S02]  /*19830*/  IMAD.MOV.U32 R16, RZ, RZ, R28 ;  /* 0x000000ffff107224 */ /* 0x001fc400078e001c */
[----:B------:R-:W-:Y:S01]  /*19840*/  IMAD.MOV.U32 R17, RZ, RZ, R0 ;  /* 0x000000ffff117224 */ /* 0x000fe200078e0000 */
[----:B------:R-:W2:Y:S01]  /*19850*/  LDL.LU R28, [R1+0x3814] ;  /* 0x00381400011c7983 */ /* 0x000ea20000300800 */
[----:B------:R-:W2:Y:S03]  /*19860*/  LDL.LU R0, [R1+0x3810] ;  /* 0x0038100001007983 */ /* 0x000ea60000300800 */
[----:B------:R0:W-:Y:S02]  /*19870*/  STL.64 [R1+0x36e8], R16 ;  /* 0x0036e81001007387 */ /* 0x0001e40000100a00 */
[----:B0-----:R-:W-:Y:S02]  /*19880*/  IMAD.MOV.U32 R16, RZ, RZ, R2 ;  /* 0x000000ffff107224 */ /* 0x001fe400078e0002 */
[----:B------:R-:W-:Y:S01]  /*19890*/  IMAD.MOV.U32 R17, RZ, RZ, R14 ;  /* 0x000000ffff117224 */ /* 0x000fe200078e000e */
[----:B------:R-:W2:Y:S01]  /*198a0*/  LDL.LU R2, [R1+0x380c] ;  /* 0x00380c0001027983 */ /* 0x000ea20000300800 */
[----:B------:R-:W2:Y:S03]  /*198b0*/  LDL.LU R14, [R1+0x3808] ;  /* 0x00380800010e7983 */ /* 0x000ea60000300800 */
[----:B------:R0:W-:Y:S04]  /*198c0*/  STL.64 [R1+0x3700], R16 ;  /* 0x0037001001007387 */ /* 0x0001e80000100a00 */
[----:B0-----:R-:W2:Y:S01]  /*198d0*/  LDL.64 R16, [R1+0xc0] ;  /* 0x0000c00001107983 */ /* 0x001ea20000100a00 */
[C---:B---3--:R-:W-:Y:S11]  /*198e0*/  HMMA.16816.F32 R8, R20.reuse, R12, R8 ;  /* 0x0000000c1408723c */ /* 0x048ff60000001808 */
[----:B------:R-:W-:Y:S11]  /*198f0*/  @!UPT UIADD3 URZ, URZ, URZ, URZ ;  /* 0x0000003f3f3ff290 */ /* 0x000ff6000fffe03f */
[----:B------:R-:W-:Y:S01]  /*19900*/  @!UPT UIADD3 URZ, URZ, URZ, URZ ;  /* 0x0000003f3f3ff290 */ /* 0x000fe2000fffe03f */
[----:B------:R-:W-:Y:S01]  /*19910*/  STL.64 [R1+0xd70], R8 ;  /* 0x000d700801007387 */ /* 0x000fe20000100a00 */
[----:B------:R0:W-:Y:S03]  /*19920*/  STL.64 [R1+0xd78], R10 ;  /* 0x000d780a01007387 */ /* 0x0001e60000100a00 */
[----:B0-----:R-:W3:Y:S01]  /*19930*/  LDL.LU.64 R10, [R1+0x3800] ;  /* 0x00380000010a7983 */ /* 0x001ee20000300a00 */
[----:B------:R-:W2:Y:S02]  /*19940*/  LDL.LU.64 R8, [R1+0x37f8] ;  /* 0x0037f80001087983 */ /* 0x000ea40000300a00 */
[----:B------:R-:W-:Y:S01]  /*19950*/  STL.64 [R1+0x36c8], R12 ;  /* 0x0036c80c01007387 */ /* 0x000fe20000100a00 */
[C---:B--2---:R-:W-:Y:S11]  /*19960*/  HMMA.16816.F32 R4, R20.reuse, R8, R4 ;  /* 0x000000081404723c */ /* 0x044ff60000001804 */
[----:B------:R-:W-:Y:S11]  /*19970*/  @!UPT UIADD3 URZ, URZ, URZ, URZ ;  /* 0x0000003f3f3ff290 */ /* 0x000ff6000fffe03f */
[----:B------:R-:W-:Y:S01]  /*19980*/  @!UPT UIADD3 URZ, URZ, URZ, URZ ;  /* 0x0000003f3f3ff290 */ /* 0x000fe2000fffe03f */
[----:B------:R-:W-:Y:S01]  /*19990*/  STL.64 [R1+0xd60], R4 ;  /* 0x000d600401007387 */ /* 0x000fe20000100a00 */
[----:B------:R0:W-:Y:S03]  /*199a0*/  STL.64 [R1+0xd68], R6 ;  /* 0x000d680601007387 */ /* 0x0001e60000100a00 */
[----:B0-----:R-:W2:Y:S01]  /*199b0*/  LDL.LU.64 R6, [R1+0x37f0] ;  /* 0x0037f00001067983 */ /* 0x001ea20000300a00 */
[----:B------:R-:W4:Y:S02]  /*199c0*/  LDL.LU.64 R4, [R1+0x37e8] ;  /* 0x0037e80001047983 */ /* 0x000f240000300a00 */
[----:B------:R-:W-:Y:S01]  /*199d0*/  STL.64 [R1+0x36c0], R8 ;  /* 0x0036c00801007387 */ /* 0x000fe20000100a00 */
[----:B----4-:R-:W-:Y:S01]  /*199e0*/  HMMA.16816.F32 R20, R20, R4, R24 ;  /* 0x000000041414723c */ /* 0x010fe20000001818 */
[----:B------:R-:W4:Y:S01]  /*199f0*/  LDL.LU.64 R26, [R1+0x37e0] ;  /* 0x0037e000011a7983 */ /* 0x000f220000300a00 */
[----:B------:R-:W4:Y:S11]  /*19a00*/  LDL.LU.64 R24, [R1+0x37d8] ;  /* 0x0037d80001187983 */ /* 0x000f360000300a00 */
[----:B------:R-:W-:Y:S10]  /*19a10*/  @!UPT UIADD3 URZ, URZ, URZ, URZ ;  /* 0x0000003f3f3ff290 */ /* 0x000ff4000fffe03f */
[----:B------:R3:W-:Y:S01]  /*19a20*/  STL.64 [R1+0x6f0], R20 ;  /* 0x0006f01401007387 */ /* 0x0007e20000100a00 */
[----:B------:R-:W-:Y:S02]  /*19a30*/  STL.64 [R1+0x6f8], R22 ;  /* 0x0006f81601007387 */ /* 0x000fe40000100a00 */
[----:B---3--:R-:W-:Y:S02]  /*19a40*/  IMAD.MOV.U32 R20, RZ, RZ, R10 ;  /* 0x000000ffff147224 */ /* 0x008fe400078e000a */
[----:B------:R-:W-:Y:S01]  /*19a50*/  IMAD.MOV.U32 R21, RZ, RZ, R3 ;  /* 0x000000ffff157224 */ /* 0x000fe200078e0003 */
[----:B------:R-:W3:Y:S01]  /*19a60*/  LDL.LU R10, [R1+0x37d4] ;  /* 0x0037d400010a7983 */ /* 0x000ee20000300800 */
[----:B------:R-:W3:Y:S03]  /*19a70*/  LDL.LU R3, [R1+0x37d0] ;  /* 0x0037d00001037983 */ /* 0x000ee60000300800 */
[----:B------:R2:W-:Y:S02]  /*19a80*/  STL.64 [R1+0x3708], R20 ;  /* 0x0037081401007387 */ /* 0x0005e40000100a00 */
[----:B--2---:R-:W-:-:S02]  /*19a90*/  IMAD.MOV.U32 R20, RZ, RZ, R6 ;  /* 0x000000ffff147224 */ /* 0x004fc400078e0006 */
[----:B------:R-:W2:Y:S01]  /*19aa0*/  LDL.LU R6, [R1+0x37cc] ;  /* 0x0037cc0001067983 */ /* 0x000ea20000300800 */
[----:B----4-:R-:W-:-:S03]  /*19ab0*/  IMAD.MOV.U32 R21, RZ, RZ, R24 ;  /* 0x000000ffff157224 */ /* 0x010fc600078e0018 */
[----:B------:R-:W4:Y:S02]  /*19ac0*/  LDL.LU R24, [R1+0x37c8] ;  /* 0x0037c80001187983 */ /* 0x000f240000300800 */
[----:B------:R0:W-:Y:S02]  /*19ad0*/  STL.64 [R1+0x3720], R20 ;  /* 0x0037201401007387 */ /* 0x0001e40000100a00 */
[----:B0-----:R-:W-:Y:S02]  /*19ae0*/  IMAD.MOV.U32 R20, RZ, RZ, R25 ;  /* 0x000000ffff147224 */ /* 0x001fe400078e0019 */
[----:B------:R-:W-:Y:S01]  /*19af0*/  IMAD.MOV.U32 R21, RZ, RZ, R26 ;  /* 0x000000ffff157224 */ /* 0x000fe200078e001a */
[----:B------:R-:W4:Y:S01]  /*19b00*/  LDL.LU R25, [R1+0x37c4] ;  /* 0x0037c40001197983 */ /* 0x000f220000300800 */
[----:B------:R-:W4:Y:S03]  /*19b10*/  LDL.LU R26, [R1+0x37c0] ;  /* 0x0037c000011a7983 */ /* 0x000f260000300800 */
[----:B------:R0:W-:Y:S02]  /*19b20*/  STL.64 [R1+0x3738], R20 ;  /* 0x0037381401007387 */ /* 0x0001e40000100a00 */
[----:B0-----:R-:W-:-:S02]  /*19b30*/  IMAD.MOV.U32 R20, RZ, RZ, R27 ;  /* 0x000000ffff147224 */ /* 0x001fc400078e001b */
[----:B------:R-:W-:Y:S01]  /*19b40*/  IMAD.MOV.U32 R21, RZ, RZ, R29 ;  /* 0x000000ffff157224 */ /* 0x000fe200078e001d */
[----:B------:R-:W4:Y:S01]  /*19b50*/  LDL.LU R27, [R1+0x37bc] ;  /* 0x0037bc00011b7983 */ /* 0x000f220000300800 */
[----:B------:R-:W2:Y:S03]  /*19b60*/  LDL.LU R29, [R1+0x37b8] ;  /* 0x0037b800011d7983 */ /* 0x000ea60000300800 */
[----:B------:R0:W-:Y:S02]  /*19b70*/  STL.64 [R1+0x3750], R20 ;  /* 0x0037501401007387 */ /* 0x0001e40000100a00 */
[----:B0-----:R-:W-:Y:S02]  /*19b80*/  IMAD.MOV.U32 R20, RZ, RZ, R28 ;  /* 0x000000ffff147224 */ /* 0x001fe400078e001c */
[----:B------:R-:W-:-:S05]  /*19b90*/  IMAD.MOV.U32 R21, RZ, RZ, R15 ;  /* 0x000000ffff157224 */ /* 0x000fca00078e000f */
[----:B------:R0:W-:Y:S04]  /*19ba0*/  STL.64 [R1+0x3768], R20 ;  /* 0x0037681401007387 */ /* 0x0001e80000100a00 */
[----:B0-----:R-:W4:Y:S01]  /*19bb0*/  LDL.LU.64 R20, [R1+0x6d0] ;  /* 0x0006d00001147983 */ /* 0x001f220000300a00 */
[----:B------:R-:W4:Y:S02]  /*19bc0*/  LDL.LU.64 R22, [R1+0x6d8] ;  /* 0x0006d80001167983 */ /* 0x000f240000300a00 */
[----:B------:R-:W-:Y:S02]  /*19bd0*/  IMAD.MOV.U32 R8, RZ, RZ, R2 ;  /* 0x000000ffff087224 */ /* 0x000fe400078e0002 */
[----:B------:R-:W-:-:S05]  /*19be0*/  IMAD.MOV.U32 R9, RZ, RZ, R0 ;  /* 0x000000ffff097224 */ /* 0x000fca00078e0000 */
[----:B------:R0:W-:Y:S01]  /*19bf0*/  STL.64 [R1+0x3770], R8 ;  /* 0x0037700801007387 */ /* 0x0001e20000100a00 */
[----:B------:R-:W-:Y:S02]  /*19c00*/  STL.64 [R1+0x36e0], R4 ;  /* 0x0036e00401007387 */ /* 0x000fe40000100a00 */
[----:B0-----:R-:W-:Y:S02]  /*19c10*/  IMAD.MOV.U32 R8, RZ, RZ, R14 ;  /* 0x000000ffff087224 */ /* 0x001fe400078e000e */
[----:B------:R-:W-:Y:S01]  /*19c20*/  IMAD.MOV.U32 R9, RZ, RZ, R11 ;  /* 0x000000ffff097224 */ /* 0x000fe200078e000b */
[----:B----4-:R-:W-:Y:S11]  /*19c30*/  HMMA.16816.F32 R20, R24, R16, R20 ;  /* 0x000000101814723c */ /* 0x010ff60000001814 */
[----:B------:R-:W-:Y:S11]  /*19c40*/  @!UPT UIADD3 URZ, URZ, URZ, URZ ;  /* 0x0000003f3f3ff290 */ /* 0x000ff6000fffe03f */
[----:B------:R-:W-:Y:S01]  /*19c50*/  @!UPT UIADD3 URZ, URZ, URZ, URZ ;  /* 0x0000003f3f3ff290 */ /* 0x000fe2000fffe03f */
[----:B------:R-:W-:Y:S01]  /*19c60*/  STL.64 [R1+0x6d0], R20 ;  /* 0x0006d01401007387 */ /* 0x000fe20000100a00 */
[----:B------:R-:W-:Y:S02]  /*19c70*/  STL.64 [R1+0x6d8], R22 ;  /* 0x0006d81601007387 */ /* 0x000fe40000100a00 */
[----:B------:R3:W-:Y:S02]  /*19c80*/  STL.64 [R1+0x3788], R8 ;  /* 0x0037880801007387 */ /* 0x0007e40000100a00 */
[----:B---3--:R-:W-:Y:S02]  /*19c90*/  IMAD.MOV.U32 R8, RZ, RZ, R10 ;  /* 0x000000ffff087224 */ /* 0x008fe400078e000a */
[----:B------:R-:W-:-:S05]  /*19ca0*/  IMAD.MOV.U32 R9, RZ, RZ, R7 ;  /* 0x000000ffff097224 */ /* 0x000fca00078e0007 */
[----:B------:R-:W-:Y:S01]  /*19cb0*/  STL.64 [R1+0x37a0], R8 ;  /* 0x0037a00801007387 */ /* 0x000fe20000100a00 */
[----:B------:R-:W3:Y:S02]  /*19cc0*/  LDL.LU.64 R20, [R1+0x690] ;  /* 0x0006900001147983 */ /* 0x000ee40000300a00 */
[----:B------:R-:W4:Y:S02]  /*19cd0*/  LDL.LU.64 R22, [R1+0x698] ;  /* 0x0006980001167983 */ /* 0x000f240000300a00 */
[----:B----4-:R-:W-:Y:S01]  /*19ce0*/  STL.64 [R1+0x3780], R22 ;  /* 0x0037801601007387 */ /* 0x010fe20000100a00 */
[----:B---3--:R0:W-:Y:S03]  /*19cf0*/  STL.64 [R1+0x3778], R20 ;  /* 0x0037781401007387 */ /* 0x0081e60000100a00 */
[----:B0-----:R-:W3:Y:S01]  /*19d00*/  LDL.LU.64 R20, [R1+0x6a0] ;  /* 0x0006a00001147983 */ /* 0x001ee20000300a00 */
[----:B------:R-:W4:Y:S03]  /*19d10*/  LDL.LU.64 R22, [R1+0x6a8] ;  /* 0x0006a80001167983 */ /* 0x000f260000300a00 */
[----:B----4-:R-:W-:Y:S01]  /*19d20*/  STL.64 [R1+0x3798], R22 ;  /* 0x0037981601007387 */ /* 0x010fe20000100a00 */
[----:B---3--:R0:W-:Y:S03]  /*19d30*/  STL.64 [R1+0x3790], R20 ;  /* 0x0037901401007387 */ /* 0x0081e60000100a00 */
[----:B0-----:R-:W3:Y:S01]  /*19d40*/  LDL.LU.64 R20, [R1+0x6b0] ;  /* 0x0006b00001147983 */ /* 0x001ee20000300a00 */
[----:B------:R-:W4:Y:S02]  /*19d50*/  LDL.LU.64 R22, [R1+0x6b8] ;  /* 0x0006b80001167983 */ /* 0x000f240000300a00 */
[----:B------:R-:W-:-:S02]  /*19d60*/  IMAD.MOV.U32 R2, RZ, RZ, R16 ;  /* 0x000000ffff027224 */ /* 0x000fc400078e0010 */
[----:B------:R-:W-:Y:S01]  /*19d70*/  IMAD.MOV.U32 R0, RZ, RZ, R17 ;  /* 0x000000ffff007224 */ /* 0x000fe200078e0011 */
[----:B----4-:R-:W-:Y:S01]  /*19d80*/  STL.64 [R1+0x37b0], R22 ;  /* 0x0037b01601007387 */ /* 0x010fe20000100a00 */
[----:B---3--:R0:W-:Y:S03]  /*19d90*/  STL.64 [R1+0x37a8], R20 ;  /* 0x0037a81401007387 */ /* 0x0081e60000100a00 */
[----:B0-----:R-:W3:Y:S01]  /*19da0*/  LDL.LU.64 R20, [R1+0x6c0] ;  /* 0x0006c00001147983 */ /* 0x001ee20000300a00 */
[----:B------:R-:W3:Y:S02]  /*19db0*/  LDL.LU.64 R22, [R1+0x6c8] ;  /* 0x0006c80001167983 */ /* 0x000ee40000300a00 */
[----:B------:R-:W4:Y:S02]  /*19dc0*/  LDL.LU.64 R16, [R1+0x640] ;  /* 0x0006400001107983 */ /* 0x000f240000300a00 */
[----:B------:R-:W2:Y:S02]  /*19dd0*/  LDL.LU.64 R18, [R1+0x648] ;  /* 0x0006480001127983 */ /* 0x000ea40000300a00 */
[----:B--2---:R-:W-:Y:S01]  /*19de0*/  STL.64 [R1+0x3718], R18 ;  /* 0x0037181201007387 */ /* 0x004fe20000100a00 */
[----:B----4-:R0:W-:Y:S03]  /*19df0*/  STL.64 [R1+0x3710], R16 ;  /* 0x0037101001007387 */ /* 0x0101e60000100a00 */
[----:B0-----:R-:W2:Y:S01]  /*19e00*/  LDL.LU.64 R16, [R1+0x650] ;  /* 0x0006500001107983 */ /* 0x001ea20000300a00 */
[----:B------:R-:W4:Y:S03]  /*19e10*/  LDL.LU.64 R18, [R1+0x658] ;  /* 0x0006580001127983 */ /* 0x000f260000300a00 */
[----:B----4-:R-:W-:Y:S01]  /*19e20*/  STL.64 [R1+0x3730], R18 ;  /* 0x0037301201007387 */ /* 0x010fe20000100a00 */
[----:B--2---:R0:W-:Y:S03]  /*19e30*/  STL.64 [R1+0x3728], R16 ;  /* 0x0037281001007387 */ /* 0x0041e60000100a00 */
[----:B0-----:R-:W2:Y:S01]  /*19e40*/  LDL.LU.64 R16, [R1+0x660] ;  /* 0x0006600001107983 */ /* 0x001ea20000300a00 */
[----:B------:R-:W4:Y:S03]  /*19e50*/  LDL.LU.64 R18, [R1+0x668] ;  /* 0x0006680001127983 */ /* 0x000f260000300a00 */
[----:B----4-:R-:W-:Y:S01]  /*19e60*/  STL.64 [R1+0x3748], R18 ;  /* 0x0037481201007387 */ /* 0x010fe20000100a00 */
[----:B--2---:R0:W-:Y:S03]  /*19e70*/  STL.64 [R1+0x3740], R16 ;  /* 0x0037401001007387 */ /* 0x0041e60000100a00 */
[----:B0-----:R-:W2:Y:S01]  /*19e80*/  LDL.LU.64 R16, [R1+0x670] ;  /* 0x0006700001107983 */ /* 0x001ea20000300a00 */
[----:B------:R-:W4:Y:S02]  /*19e90*/  LDL.LU.64 R18, [R1+0x678] ;  /* 0x0006780001127983 */ /* 0x000f240000300a00 */
[----:B------:R-:W-:-:S02]  /*19ea0*/  IMAD.MOV.U32 R8, RZ, RZ, R6 ;  /* 0x000000ffff087224 */ /* 0x000fc400078e0006 */
[----:B------:R-:W-:-:S07]  /*19eb0*/  IMAD.MOV.U32 R9, RZ, RZ, R3 ;  /* 0x000000ffff097224 */ /* 0x000fce00078e0003 */
[C---:B---3--:R-:W-:Y:S01]  /*19ec0*/  HMMA.16816.F32 R8, R24.reuse, R8, R20 ;  /* 0x000000081808723c */ /* 0x048fe20000001814 */
[----:B----4-:R-:W-:Y:S01]  /*19ed0*/  STL.64 [R1+0x3760], R18 ;  /* 0x0037601201007387 */ /* 0x010fe20000100a00 */
[----:B--2---:R0:W-:Y:S03]  /*19ee0*/  STL.64 [R1+0x3758], R16 ;  /* 0x0037581001007387 */ /* 0x0041e60000100a00 */
[----:B0-----:R-:W2:Y:S01]  /*19ef0*/  LDL.LU.64 R16, [R1+0x680] ;  /* 0x0006800001107983 */ /* 0x001ea20000300a00 */
[----:B------:R-:W2:Y:S02]  /*19f00*/  LDL.LU.64 R18, [R1+0x688] ;  /* 0x0006880001127983 */ /* 0x000ea40000300a00 */
[----:B------:R-:W3:Y:S02]  /*19f10*/  LDL.LU.64 R4, [R1+0x620] ;  /* 0x0006200001047983 */ /* 0x000ee40000300a00 */
[----:B------:R-:W4:Y:S02]  /*19f20*/  LDL.LU.64 R6, [R1+0x628] ;  /* 0x0006280001067983 */ /* 0x000f240000300a00 */
[----:B----4-:R-:W-:Y:S01]  /*19f30*/  STL.64 [R1+0x36f8], R6 ;  /* 0x0036f80601007387 */ /* 0x010fe20000100a00 */
[----:B---3--:R0:W-:Y:S03]  /*19f40*/  STL.64 [R1+0x36f0], R4 ;  /* 0x0036f00401007387 */ /* 0x0081e60000100a00 */
[----:B0-----:R-:W3:Y:S01]  /*19f50*/  LDL.LU.64 R4, [R1+0x630] ;  /* 0x0006300001047983 */ /* 0x001ee20000300a00 */
[----:B------:R-:W3:Y:S02]  /*19f60*/  LDL.LU.64 R6, [R1+0x638] ;  /* 0x0006380001067983 */ /* 0x000ee40000300a00 */
[----:B------:R-:W4:Y:S02]  /*19f70*/  LDL.LU.64 R12, [R1+0x610] ;  /* 0x00061000010c7983 */ /* 0x000f240000300a00 */
[----:B------:R-:W4:Y:S01]  /*19f80*/  LDL.LU.64 R14, [R1+0x618] ;  /* 0x00061800010e7983 */ /* 0x000f220000300a00 */
[----:B------:R-:W2:Y:S01]  /*19f90*/  LDL.LU.64 R22, [R1+0x37b0] ;  /* 0x0037b00001167983 */ /* 0x000ea20000300a00 */
[----:B------:R-:W2:Y:S02]  /*19fa0*/  LDL.LU.64 R20, [R1+0x37a8] ;  /* 0x0037a80001147983 */ /* 0x000ea40000300a00 */
[----:B------:R0:W-:Y:S02]  /*19fb0*/  STL.64 [R1+0x6c0], R8 ;  /* 0x0006c00801007387 */ /* 0x0001e40000100a00 */
[----:B------:R2:W-:Y:S01]  /*19fc0*/  STL.64 [R1+0x6c8], R10 ;  /* 0x0006c80a01007387 */ /* 0x0005e20000100a00 */
[----:B0-----:R-:W2:Y:S02]  /*19fd0*/  LDL.LU.64 R8, [R1+0x37a0] ;  /* 0x0037a00001087983 */ /* 0x001ea40000300a00 */
        /* <DEDUP_REMOVED lines=15> */
[----:B------:R-:W2:Y:S11]  /*1a0d0*/  LDL.LU.64 R20, [R1+0x3768] ;  /* 0x0037680001147983 */ /* 0x000eb60000300a00 */
[----:B------:R-:W-:Y:S10]  /*1a0e0*/  @!UPT UIADD3 URZ, URZ, URZ, URZ ;  /* 0x0000003f3f3ff290 */ /* 0x000ff4000fffe03f */
[----:B------:R0:W-:Y:S01]  /*1a0f0*/  STL.64 [R1+0x690], R8 ;  /* 0x0006900801007387 */ /* 0x0001e20000100a00 */
[----:B------:R1:W-:Y:S03]  /*1a100*/  STL.64 [R1+0x698], R10 ;  /* 0x0006980a01007387 */ /* 0x0003e60000100a00 */
[----:B0-----:R-:W3:Y:S01]  /*1a110*/  LDL.LU.64 R8, [R1+0x600] ;  /* 0x0006000001087983 */ /* 0x001ee20000300a00 */
[----:B-1----:R-:W3:Y:S01]  /*1a120*/  LDL.LU.64 R10, [R1+0x608] ;  /* 0x00060800010a7983 */ /* 0x002ee20000300a00 */
        /* <DEDUP_REMOVED lines=29> */
[----:B------:R-:W3:Y:S11]  /*1a300*/  LDL.LU.64 R16, [R1+0x3700] ;  /* 0x0037000001107983 */ /* 0x000ef60000300a00 */
[----:B------:R-:W-:Y:S10]  /*1a310*/  @!UPT UIADD3 URZ, URZ, URZ, URZ ;  /* 0x0000003f3f3ff290 */ /* 0x000ff4000fffe03f */
[----:B------:R0:W-:Y:S01]  /*1a320*/  STL.64 [R1+0x640], R20 ;  /* 0x0006401401007387 */ /* 0x0001e20000100a00 */
[----:B------:R1:W-:Y:S03]  /*1a330*/  STL.64 [R1+0x648], R22 ;  /* 0x0006481601007387 */ /* 0x0003e60000100a00 */
        /* <DEDUP_REMOVED lines=10> */
[----:B------:R-:W2:Y:S11]  /*1a3e0*/  LDL.LU.64 R4, [R1+0x36e0] ;  /* 0x0036e00001047983 */ /* 0x000eb60000300a00 */
[----:B------:R-:W-:Y:S10]  /*1a3f0*/  @!UPT UIADD3 URZ, URZ, URZ, URZ ;  /* 0x0000003f3f3ff290 */ /* 0x000ff4000fffe03f */
[----:B------:R-:W-:Y:S01]  /*1a400*/  STL.64 [R1+0x620], R16 ;  /* 0x0006201001007387 */ /* 0x000fe20000100a00 */
[----:B------:R0:W-:Y:S03]  /*1a410*/  STL.64 [R1+0x628], R18 ;  /* 0x0006281201007387 */ /* 0x0001e60000100a00 */
[----:B0-----:R-:W3:Y:S01]  /*1a420*/  LDL.LU.64 R18, [R1+0x36d8] ;  /* 0x0036d80001127983 */ /* 0x001ee20000300a00 */
[----:B------:R-:W4:Y:S02]  /*1a430*/  LDL.LU.64 R16, [R1+0x36d0] ;  /* 0x0036d00001107983 */ /* 0x000f240000300a00 */
[C---:B----4-:R-:W-:Y:S11]  /*1a440*/  HMMA.16816.F32 R12, R24.reuse, R16, R12 ;  /* 0x00000010180c723c */ /* 0x050ff6000000180c */
[----:B------:R-:W-:Y:S11]  /*1a450*/  @!UPT UIADD3 URZ, URZ, URZ, URZ ;  /* 0x0000003f3f3ff290 */ /* 0x000ff6000fffe03f */
[----:B------:R-:W-:Y:S01]  /*1a460*/  @!UPT UIADD3 URZ, URZ, URZ, URZ ;  /* 0x0000003f3f3ff290 */ /* 0x000fe2000fffe03f */
[----:B------:R0:W-:Y:S01]  /*1a470*/  STL.64 [R1+0x610], R12 ;  /* 0x0006100c01007387 */ /* 0x0001e20000100a00 */
[----:B------:R-:W-:Y:S03]  /*1a480*/  STL.64 [R1+0x618], R14 ;  /* 0x0006180e01007387 */ /* 0x000fe60000100a00 */
[----:B0-----:R-:W4:Y:S01]  /*1a490*/  LDL.LU.64 R12, [R1+0x36c8] ;  /* 0x0036c800010c7983 */ /* 0x001f220000300a00 */
[----:B---3--:R-:W-:Y:S02]  /*1a4a0*/  STL.64 [R1+0x3650], R18 ;  /* 0x0036501201007387 */ /* 0x008fe40000100a00 */
[----:B------:R0:W-:Y:S02]  /*1a4b0*/  STL.64 [R1+0x3648], R16 ;  /* 0x0036481001007387 */ /* 0x0001e40000100a00 */
[----:B0-----:R-:W3:Y:S01]  /*1a4c0*/  LDL.64 R16, [R1+0xb0] ;  /* 0x0000b00001107983 */ /* 0x001ee20000100a00 */
[C---:B----4-:R-:W-:Y:S03]  /*1a4d0*/  HMMA.16816.F32 R8, R24.reuse, R12, R8 ;  /* 0x0000000c1808723c */ /* 0x050fe60000001808 */
[----:B---3--:R0:W-:Y:S04]  /*1a4e0*/  STL.64 [R1+0x36b8], R16 ;  /* 0x0036b81001007387 */ /* 0x0081e80000100a00 */
[----:B0-----:R-:W3:Y:S01]  /*1a4f0*/  LDL.LU.64 R16, [R1+0x5f0] ;  /* 0x0005f00001107983 */ /* 0x001ee20000300a00 */
[----:B------:R-:W3:Y:S11]  /*1a500*/  LDL.LU.64 R18, [R1+0x5f8] ;  /* 0x0005f80001127983 */ /* 0x000ef60000300a00 */
[----:B------:R-:W-:Y:S04]  /*1a510*/  @!UPT UIADD3 URZ, URZ, URZ, URZ ;  /* 0x0000003f3f3ff290 */ /* 0x000fe8000fffe03f */
[----:B------:R0:W-:Y:S02]  /*1a520*/  STL.64 [R1+0x600], R8 ;  /* 0x0006000801007387 */ /* 0x0001e40000100a00 */
[----:B------:R-:W-:Y:S01]  /*1a530*/  STL.64 [R1+0x608], R10 ;  /* 0x0006080a01007387 */ /* 0x000fe20000100a00 */
[----:B0-----:R-:W3:Y:S01]  /*1a540*/  LDL.LU.64 R8, [R1+0x36c0] ;  /* 0x0036c00001087983 */ /* 0x001ee20000300a00 */
[----:B------:R-:W-:Y:S02]  /*1a550*/  STL [R1+0x3640], R12 ;  /* 0x0036400c01007387 */ /* 0x000fe40000100800 */
[----:B------:R0:W-:Y:S02]  /*1a560*/  STL [R1+0x363c], R13 ;  /* 0x00363c0d01007387 */ /* 0x0001e40000100800 */
[----:B0-----:R-:W4:Y:S01]  /*1a570*/  LDL.64 R12, [R1+0xa0] ;  /* 0x0000a000010c7983 */ /* 0x001f220000100a00 */
[C---:B--2---:R-:W-:Y:S08]  /*1a580*/  HMMA.16816.F32 R20, R24.reuse, R4, R20 ;  /* 0x000000041814723c */ /* 0x044ff00000001814 */
[----:B---3--:R-:W-:Y:S01]  /*1a590*/  HMMA.16816.F32 R16, R24, R8, R16 ;  /* 0x000000081810723c */ /* 0x008fe20000001810 */
[----:B------:R-:W0:Y:S11]  /*1a5a0*/  LDSM.16.MT88.4 R24, [R29+0x280] ;  /* 0x000280001d18783b */ /* 0x000e360000004200 */
[----:B------:R-:W-:Y:S11]  /*1a5b0*/  @!UPT UIADD3 URZ, URZ, URZ, URZ ;  /* 0x0000003f3f3ff290 */ /* 0x000ff6000fffe03f */
[----:B------:R1:W-:Y:S01]  /*1a5c0*/  STL.64 [R1+0x5f0], R16 ;  /* 0x0005f01001007387 */ /* 0x0003e20000100a00 */
[----:B------:R2:W-:Y:S03]  /*1a5d0*/  STL.64 [R1+0x5f8], R18 ;  /* 0x0005f81201007387 */ /* 0x0005e60000100a00 */
[----:B-1----:R-:W3:Y:S01]  /*1a5e0*/  LDL.LU.64 R16, [R1+0xc70] ;  /* 0x000c700001107983 */ /* 0x002ee20000300a00 */
[----:B--2---:R-:W3:Y:S02]  /*1a5f0*/  LDL.LU.64 R18, [R1+0xc78] ;  /* 0x000c780001127983 */ /* 0x004ee40000300a00 */
[----:B------:R-:W-:Y:S02]  /*1a600*/  STL [R1+0x3634], R8 ;  /* 0x0036340801007387 */ /* 0x000fe40000100800 */
[----:B------:R1:W-:Y:S02]  /*1a610*/  STL [R1+0x3630], R9 ;  /* 0x0036300901007387 */ /* 0x0003e40000100800 */
[----:B-1----:R-:W2:Y:S01]  /*1a620*/  LDL.LU.64 R8, [R1+0xc50] ;  /* 0x000c500001087983 */ /* 0x002ea20000300a00 */
[----:B------:R-:W2:Y:S02]  /*1a630*/  LDL.LU.64 R10, [R1+0xc58] ;  /* 0x000c5800010a7983 */ /* 0x000ea40000300a00 */
[----:B------:R-:W-:Y:S02]  /*1a640*/  STL.64 [R1+0x100], R20 ;  /* 0x0001001401007387 */ /* 0x000fe40000100a00 */
[----:B------:R-:W-:Y:S02]  /*1a650*/  STL.64 [R1+0x108], R22 ;  /* 0x0001081601007387 */ /* 0x000fe40000100a00 */
[----:B------:R-:W3:Y:S04]  /*1a660*/  LDSM.16.MT88.4 R20, [R29+0x200] ;  /* 0x000200001d14783b */ /* 0x000ee80000004200 */
[----:B------:R-:W-:Y:S01]  /*1a670*/  STL [R1+0x362c], R4 ;  /* 0x00362c0401007387 */ /* 0x000fe20000100800 */
[----:B------:R1:W-:Y:S03]  /*1a680*/  STL [R1+0x3628], R5 ;  /* 0x0036280501007387 */ /* 0x0003e60000100800 */
[----:B-1----:R-:W2:Y:S01]  /*1a690*/  LDL.LU.64 R4, [R1+0xc60] ;  /* 0x000c600001047983 */ /* 0x002ea20000300a00 */
[----:B------:R-:W2:Y:S02]  /*1a6a0*/  LDL.LU.64 R6, [R1+0xc68] ;  /* 0x000c680001067983 */ /* 0x000ea40000300a00 */
[----:B0-----:R-:W-:Y:S02]  /*1a6b0*/  STL.64 [R1+0x3620], R26 ;  /* 0x0036201a01007387 */ /* 0x001fe40000100a00 */
[----:B------:R0:W-:Y:S02]  /*1a6c0*/  STL.64 [R1+0x3618], R24 ;  /* 0x0036181801007387 */ /* 0x0001e40000100a00 */
[----:B0-----:R-:W-:-:S02]  /*1a6d0*/  IMAD.MOV.U32 R24, RZ, RZ, R2 ;  /* 0x000000ffff187224 */ /* 0x001fc400078e0002 */
[----:B------:R-:W-:Y:S01]  /*1a6e0*/  IMAD.MOV.U32 R25, RZ, RZ, R0 ;  /* 0x000000ffff197224 */ /* 0x000fe200078e0000 */
[----:B------:R-:W-:Y:S06]  /*1a6f0*/  STL [R1+0x3608], R29 ;  /* 0x0036081d01007387 */ /* 0x000fec0000100800 */
[----:B---3--:R-:W-:Y:S01]  /*1a700*/  HMMA.16816.F32 R24, R20, R24, R16 ;  /* 0x000000181418723c */ /* 0x008fe20000001810 */
[----:B------:R-:W3:Y:S11]  /*1a710*/  LDL.LU.64 R16, [R1+0x36b8] ;  /* 0x0036b80001107983 */ /* 0x000ef60000300a00 */
[----:B------:R-:W-:Y:S11]  /*1a720*/  @!UPT UIADD3 URZ, URZ, URZ, URZ ;  /* 0x0000003f3f3ff290 */ /* 0x000ff6000fffe03f */
[----:B------:R0:W-:Y:S01]  /*1a730*/  STL.64 [R1+0xc70], R24 ;  /* 0x000c701801007387 */ /* 0x0001e20000100a00 */
[----:B------:R-:W-:Y:S03]  /*1a740*/  STL.64 [R1+0xc78], R26 ;  /* 0x000c781a01007387 */ /* 0x000fe60000100a00 */
[----:B0-----:R-:W2:Y:S01]  /*1a750*/  LDL.64 R24, [R1+0x60] ;  /* 0x0000600001187983 */ /* 0x001ea20000100a00 */
[----:B---3--:R-:W-:-:S03]  /*1a760*/  IMAD.MOV.U32 R3, RZ, RZ, R17 ;  /* 0x000000ffff037224 */ /* 0x008fc600078e0011 */
[----:B--2---:R0:W-:Y:S02]  /*1a770*/  STL.64 [R1+0x36b0], R24 ;  /* 0x0036b01801007387 */ /* 0x0041e40000100a00 */
[C---:B0-----:R-:W-:Y:S07]  /*1a780*/  HMMA.16816.F32 R24, R20.reuse, R16, R4 ;  /* 0x000000101418723c */ /* 0x041fee0000001804 */
[----:B------:R-:W-:Y:S11]  /*1a790*/  IMAD.MOV.U32 R6, RZ, RZ, R16 ;  /* 0x000000ffff067224 */ /* 0x000ff600078e0010 */
[----:B------:R-:W-:Y:S05]  /*1a7a0*/  @!UPT UIADD3 URZ, URZ, URZ, URZ ;  /* 0x0000003f3f3ff290 */ /* 0x000fea000fffe03f */
[----:B------:R-:W-:Y:S01]  /*1a7b0*/  STL.64 [R1+0xc60], R24 ;  /* 0x000c601801007387 */ /* 0x000fe20000100a00 */
[----:B------:R-:W-:Y:S02]  /*1a7c0*/  STL.64 [R1+0xc68], R26 ;  /* 0x000c681a01007387 */ /* 0x000fe40000100a00 */
[----:B------:R-:W2:Y:S02]  /*1a7d0*/  LDL.64 R16, [R1+0x10] ;  /* 0x0000100001107983 */ /* 0x000ea40000100a00 */
[----:B----4-:R-:W-:Y:S01]  /*1a7e0*/  IMAD.MOV.U32 R7, RZ, RZ, R13 ;  /* 0x000000ffff077224 */ /* 0x010fe200078e000d */
[----:B--2---:R0:W-:Y:S02]  /*1a7f0*/  STL.64 [R1+0x3668], R16 ;  /* 0x0036681001007387 */ /* 0x0041e40000100a00 */
[C---:B0-----:R-:W-:Y:S02]  /*1a800*/  HMMA.16816.F32 R16, R20.reuse, R12, R8 ;  /* 0x0000000c1410723c */ /* 0x041fe40000001808 */
[----:B------:R-:W-:Y:S01]  /*1a810*/  STL [R1+0x3610], R3 ;  /* 0x0036100301007387 */ /* 0x000fe20000100800 */
[----:B------:R-:W-:Y:S04]  /*1a820*/  STL [R1+0x360c], R6 ;  /* 0x00360c0601007387 */ /* 0x000fe80000100800 */
[----:B------:R-:W-:Y:S11]  /*1a830*/  IMAD.MOV.U32 R10, RZ, RZ, R12 ;  /* 0x000000ffff0a7224 */ /* 0x000ff600078e000c */
[----:B------:R-:W-:Y:S05]  /*1a840*/  @!UPT UIADD3 URZ, URZ, URZ, URZ ;  /* 0x0000003f3f3ff290 */ /* 0x000fea000fffe03f */
[----:B------:R0:W-:Y:S01]  /*1a850*/  STL.64 [R1+0xc50], R16 ;  /* 0x000c501001007387 */ /* 0x0001e20000100a00 */
[----:B------:R-:W-:Y:S02]  /*1a860*/  STL.64 [R1+0xc58], R18 ;  /* 0x000c581201007387 */ /* 0x000fe40000100a00 */
[----:B------:R-:W2:Y:S02]  /*1a870*/  LDL.LU.64 R12, [R1+0xc40] ;  /* 0x000c4000010c7983 */ /* 0x000ea40000300a00 */
[----:B------:R-:W2:Y:S01]  /*1a880*/  LDL.LU.64 R14, [R1+0xc48] ;  /* 0x000c4800010e7983 */ /* 0x000ea20000300a00 */
[----:B------:R-:W3:Y:S01]  /*1a890*/  LDL.LU.64 R24, [R1+0xc30] ;  /* 0x000c300001187983 */ /* 0x000ee20000300a00 */
[----:B------:R-:W3:Y:S03]  /*1a8a0*/  LDL.LU.64 R26, [R1+0xc38] ;  /* 0x000c3800011a7983 */ /* 0x000ee60000300a00 */
[----:B0-----:R-:W4:Y:S04]  /*1a8b0*/  LDL.64 R16, [R1+0x20] ;  /* 0x0000200001107983 */ /* 0x001f280000100a00 */
[----:B----4-:R0:W-:Y:S04]  /*1a8c0*/  STL.64 [R1+0x3678], R16 ;  /* 0x0036781001007387 */ /* 0x0101e80000100a00 */
[----:B0-----:R-:W4:Y:S04]  /*1a8d0*/  LDL.64 R16, [R1+0x30] ;  /* 0x0000300001107983 */ /* 0x001f280000100a00 */
[----:B----4-:R0:W-:Y:S04]  /*1a8e0*/  STL.64 [R1+0x3690], R16 ;  /* 0x0036901001007387 */ /* 0x0101e80000100a00 */
[----:B0-----:R-:W4:Y:S04]  /*1a8f0*/  LDL.64 R16, [R1+0x40] ;  /* 0x0000400001107983 */ /* 0x001f280000100a00 */
[----:B----4-:R0:W-:Y:S04]  /*1a900*/  STL.64 [R1+0x36a0], R16 ;  /* 0x0036a01001007387 */ /* 0x0101e80000100a00 */
[----:B0-----:R-:W4:Y:S01]  /*1a910*/  LDL.64 R16, [R1+0x50] ;  /* 0x0000500001107983 */ /* 0x001f220000100a00 */
[----:B------:R0:W-:Y:S02]  /*1a920*/  STL [R1+0x3638], R7 ;  /* 0x0036380701007387 */ /* 0x0001e40000100800 */
[----:B------:R-:W2:Y:S01]  /*1a930*/  LDL.LU.64 R4, [R1+0xc20] ;  /* 0x000c200001047983 */ /* 0x000ea20000300a00 */
[----:B0-----:R-:W2:Y:S01]  /*1a940*/  LDL.LU.64 R6, [R1+0xc28] ;  /* 0x000c280001067983 */ /* 0x001ea20000300a00 */
[----:B------:R-:W-:Y:S02]  /*1a950*/  STL [R1+0x3614], R10 ;  /* 0x0036140a01007387 */ /* 0x000fe40000100800 */
[----:B------:R-:W2:Y:S02]  /*1a960*/  LDL.64 R8, [R1+0x90] ;  /* 0x0000900001087983 */ /* 0x000ea40000100a00 */
[C---:B--2---:R-:W-:Y:S01]  /*1a970*/  HMMA.16816.F32 R12, R20.reuse, R8, R12 ;  /* 0x00000008140c723c */ /* 0x044fe2000000180c */
[----:B------:R-:W-:Y:S11]  /*1a980*/  IMAD.MOV.U32 R11, RZ, RZ, R9 ;  /* 0x000000ffff0b7224 */ /* 0x000ff600078e0009 */
[----:B------:R-:W-:Y:S11]  /*1a990*/  @!UPT UIADD3 URZ, URZ, URZ, URZ ;  /* 0x0000003f3f3ff290 */ /* 0x000ff6000fffe03f */
[----:B------:R-:W-:Y:S01]  /*1a9a0*/  STL.64 [R1+0xc40], R12 ;  /* 0x000c400c01007387 */ /* 0x000fe20000100a00 */
[----:B------:R0:W-:Y:S02]  /*1a9b0*/  STL.64 [R1+0xc48], R14 ;  /* 0x000c480e01007387 */ /* 0x0001e40000100a00 */
[----:B------:R1:W-:Y:S02]  /*1a9c0*/  STL [R1+0x36a8], R11 ;  /* 0x0036a80b01007387 */ /* 0x0003e40000100800 */
[----:B0-----:R-:W-:Y:S02]  /*1a9d0*/  IMAD.MOV.U32 R14, RZ, RZ, R8 ;  /* 0x000000ffff0e7224 */ /* 0x001fe400078e0008 */
[----:B------:R-:W2:Y:S01]  /*1a9e0*/  LDL.LU.64 R8, [R1+0xc10] ;  /* 0x000c100001087983 */ /* 0x000ea20000300a00 */
[----:B-1----:R-:W2:Y:S02]  /*1a9f0*/  LDL.LU.64 R10, [R1+0xc18] ;  /* 0x000c1800010a7983 */ /* 0x002ea40000300a00 */
[----:B------:R-:W-:Y:S02]  /*1aa00*/  STL [R1+0x3644], R14 ;  /* 0x0036440e01007387 */ /* 0x000fe40000100800 */
[----:B------:R-:W3:Y:S02]  /*1aa10*/  LDL.64 R12, [R1+0x80] ;  /* 0x00008000010c7983 */ /* 0x000ee40000100a00 */
[----:B---3--:R-:W-:Y:S01]  /*1aa20*/  HMMA.16816.F32 R24, R20, R12, R24 ;  /* 0x0000000c1418723c */ /* 0x008fe20000001818 */
[----:B------:R-:W-:-:S02]  /*1aa30*/  IMAD.MOV.U32 R15, RZ, RZ, R13 ;  /* 0x000000ffff0f7224 */ /* 0x000fc400078e000d */
[----:B------:R-:W-:Y:S11]  /*1aa40*/  IMAD.MOV.U32 R28, RZ, RZ, R12 ;  /* 0x000000ffff1c7224 */ /* 0x000ff600078e000c */
[----:B------:R-:W-:Y:S09]  /*1aa50*/  @!UPT UIADD3 URZ, URZ, URZ, URZ ;  /* 0x0000003f3f3ff290 */ /* 0x000ff2000fffe03f */
[----:B------:R0:W-:Y:S01]  /*1aa60*/  STL.64 [R1+0xc30], R24 ;  /* 0x000c301801007387 */ /* 0x0001e20000100a00 */
[----:B------:R-:W-:Y:S03]  /*1aa70*/  STL.64 [R1+0xc38], R26 ;  /* 0x000c381a01007387 */ /* 0x000fe60000100a00 */
[----:B0-----:R-:W2:Y:S01]  /*1aa80*/  LDL.LU.64 R24, [R1+0x36b0] ;  /* 0x0036b00001187983 */ /* 0x001ea20000300a00 */
[----:B------:R-:W-:Y:S02]  /*1aa90*/  STL [R1+0x3670], R15 ;  /* 0x0036700f01007387 */ /* 0x000fe40000100800 */
[----:B------:R-:W3:Y:S02]  /*1aaa0*/  LDL.64 R12, [R1+0x70] ;  /* 0x00007000010c7983 */ /* 0x000ee40000100a00 */
[----:B---3--:R-:W-:Y:S11]  /*1aab0*/  HMMA.16816.F32 R4, R20, R12, R4 ;  /* 0x0000000c1404723c */ /* 0x008ff60000001804 */
[----:B------:R-:W-:Y:S11]  /*1aac0*/  @!UPT UIADD3 URZ, URZ, URZ, URZ ;  /* 0x0000003f3f3ff290 */ /* 0x000ff6000fffe03f */
[----:B------:R-:W-:Y:S01]  /*1aad0*/  @!UPT UIADD3 URZ, URZ, URZ, URZ ;  /* 0x0000003f3f3ff290 */ /* 0x000fe2000fffe03f */
[----:B------:R-:W-:Y:S01]  /*1aae0*/  STL.64 [R1+0xc20], R4 ;  /* 0x000c200401007387 */ /* 0x000fe20000100a00 */
[----:B------:R0:W-:Y:S02]  /*1aaf0*/  STL.64 [R1+0xc28], R6 ;  /* 0x000c280601007387 */ /* 0x0001e40000100a00 */
[----:B0-----:R-:W-:-:S05]  /*1ab00*/  IMAD.MOV.U32 R6, RZ, RZ, R12 ;  /* 0x000000ffff067224 */ /* 0x001fca00078e000c */
[----:B------:R2:W-:Y:S02]  /*1ab10*/  STL [R1+0x3698], R6 ;  /* 0x0036980601007387 */ /* 0x0005e40000100800 */
[----:B--2---:R-:W-:Y:S01]  /*1ab20*/  HMMA.16816.F32 R4, R20, R24, R8 ;  /* 0x000000181404723c */ /* 0x004fe20000001808 */
[----:B------:R-:W-:Y:S11]  /*1ab30*/  IMAD.MOV.U32 R29, RZ, RZ, R13 ;  /* 0x000000ffff1d7224 */ /* 0x000ff600078e000d */
[----:B------:R-:W-:Y:S11]  /*1ab40*/  @!UPT UIADD3 URZ, URZ, URZ, URZ ;  /* 0x0000003f3f3ff290 */ /* 0x000ff6000fffe03f */
[----:B------:R0:W-:Y:S01]  /*1ab50*/  STL.64 [R1+0xc10], R4 ;  /* 0x000c100401007387 */ /* 0x0001e20000100a00 */
[----:B------:R1:W-:Y:S02]  /*1ab60*/  STL.64 [R1+0xc18], R6 ;  /* 0x000c180601007387 */ /* 0x0003e40000100a00 */
[----:B------:R-:W4:Y:S02]  /*1ab70*/  LDL.LU.64 R8, [R1+0xc00] ;  /* 0x000c000001087983 */ /* 0x000f240000300a00 */
[----:B------:R-:W4:Y:S01]  /*1ab80*/  LDL.LU.64 R10, [R1+0xc08] ;  /* 0x000c0800010a7983 */ /* 0x000f220000300a00 */
[----:B0-----:R-:W2:Y:S01]  /*1ab90*/  LDL.LU.64 R4, [R1+0xbf0] ;  /* 0x000bf00001047983 */ /* 0x001ea20000300a00 */
[----:B-1----:R-:W2:Y:S02]  /*1aba0*/  LDL.LU.64 R6, [R1+0xbf8] ;  /* 0x000bf80001067983 */ /* 0x002ea40000300a00 */
[----:B------:R-:W3:Y:S02]  /*1abb0*/  LDL.LU.64 R12, [R1+0xbd0] ;  /* 0x000bd000010c7983 */ /* 0x000ee40000300a00 */
[----:B------:R-:W2:Y:S02]  /*1abc0*/  LDL.LU.64 R14, [R1+0xbd8] ;  /* 0x000bd800010e7983 */ /* 0x000ea40000300a00 */
[----:B------:R-:W-:-:S02]  /*1abd0*/  IMAD.MOV.U32 R2, RZ, RZ, R24 ;  /* 0x000000ffff027224 */ /* 0x000fc400078e0018 */
[----:B------:R-:W-:Y:S01]  /*1abe0*/  IMAD.MOV.U32 R0, RZ, RZ, R25 ;  /* 0x000000ffff007224 */ /* 0x000fe200078e0019 */
[----:B--2---:R-:W-:Y:S01]  /*1abf0*/  STL.64 [R1+0x3688], R14 ;  /* 0x0036880e01007387 */ /* 0x004fe20000100a00 */
[----:B---3--:R0:W-:Y:S03]  /*1ac00*/  STL.64 [R1+0x3680], R12 ;  /* 0x0036800c01007387 */ /* 0x0081e60000100a00 */
[----:B0-----:R-:W2:Y:S01]  /*1ac10*/  LDL.LU.64 R12, [R1+0xbe0] ;  /* 0x000be000010c7983 */ /* 0x001ea20000300a00 */
[----:B------:R-:W2:Y:S02]  /*1ac20*/  LDL.LU.64 R14, [R1+0xbe8] ;  /* 0x000be800010e7983 */ /* 0x000ea40000300a00 */
[----:B------:R-:W3:Y:S02]  /*1ac30*/  LDL.LU.64 R24, [R1+0xbb0] ;  /* 0x000bb00001187983 */ /* 0x000ee40000300a00 */
[----:B------:R-:W2:Y:S01]  /*1ac40*/  LDL.LU.64 R26, [R1+0xbb8] ;  /* 0x000bb800011a7983 */ /* 0x000ea20000300a00 */
[C---:B----4-:R-:W-:Y:S01]  /*1ac50*/  HMMA.16816.F32 R8, R20.reuse, R16, R8 ;  /* 0x000000101408723c */ /* 0x050fe20000001808 */
[----:B------:R-:W-:Y:S01]  /*1ac60*/  IMAD.MOV.U32 R3, RZ, RZ, R17 ;  /* 0x000000ffff037224 */ /* 0x000fe200078e0011 */
[----:B--2---:R-:W-:Y:S01]  /*1ac70*/  STL.64 [R1+0x3660], R26 ;  /* 0x0036601a01007387 */ /* 0x004fe20000100a00 */
[----:B---3--:R0:W-:Y:S03]  /*1ac80*/  STL.64 [R1+0x3658], R24 ;  /* 0x0036581801007387 */ /* 0x0081e60000100a00 */
[----:B0-----:R-:W2:Y:S01]  /*1ac90*/  LDL.LU.64 R24, [R1+0xbc0] ;  /* 0x000bc00001187983 */ /* 0x001ea20000300a00 */
[----:B------:R-:W2:Y:S11]  /*1aca0*/  LDL.LU.64 R26, [R1+0xbc8] ;  /* 0x000bc800011a7983 */ /* 0x000eb60000300a00 */
[----:B------:R-:W-:Y:S05]  /*1acb0*/  @!UPT UIADD3 URZ, URZ, URZ, URZ ;  /* 0x0000003f3f3ff290 */ /* 0x000fea000fffe03f */
[----:B------:R-:W-:Y:S02]  /*1acc0*/  STL.64 [R1+0xc00], R8 ;  /* 0x000c000801007387 */ /* 0x000fe40000100a00 */
[----:B------:R0:W-:Y:S02]  /*1acd0*/  STL.64 [R1+0xc08], R10 ;  /* 0x000c080a01007387 */ /* 0x0001e40000100a00 */
[----:B0-----:R-:W3:Y:S01]  /*1ace0*/  LDL.LU R11, [R1+0x36a8] ;  /* 0x0036a800010b7983 */ /* 0x001ee20000300800 */
[----:B------:R-:W-:Y:S02]  /*1acf0*/  IMAD.MOV.U32 R10, RZ, RZ, R16 ;  /* 0x000000ffff0a7224 */ /* 0x000fe400078e0010 */
[----:B------:R-:W4:Y:S02]  /*1ad00*/  LDL.LU.64 R16, [R1+0x36a0] ;  /* 0x0036a00001107983 */ /* 0x000f240000300a00 */
[C---:B----4-:R-:W-:Y:S11]  /*1ad10*/  HMMA.16816.F32 R4, R20.reuse, R16, R4 ;  /* 0x000000101404723c */ /* 0x050ff60000001804 */
[----:B------:R-:W-:Y:S11]  /*1ad20*/  @!UPT UIADD3 URZ, URZ, URZ, URZ ;  /* 0x0000003f3f3ff290 */ /* 0x000ff6000fffe03f */
[----:B------:R-:W-:Y:S01]  /*1ad30*/  @!UPT UIADD3 URZ, URZ, URZ, URZ ;  /* 0x0000003f3f3ff290 */ /* 0x000fe2000fffe03f */
[----:B------:R0:W-:Y:S01]  /*1ad40*/  STL.64 [R1+0xbf0], R4 ;  /* 0x000bf00401007387 */ /* 0x0001e20000100a00 */
[----:B------:R1:W-:Y:S02]  /*1ad50*/  STL.64 [R1+0xbf8], R6 ;  /* 0x000bf80601007387 */ /* 0x0003e40000100a00 */
[----:B0-----:R-:W-:Y:S01]  /*1ad60*/  IMAD.MOV.U32 R4, RZ, RZ, R16 ;  /* 0x000000ffff047224 */ /* 0x001fe200078e0010 */
[----:B-1----:R-:W4:Y:S01]  /*1ad70*/  LDL.LU R6, [R1+0x3698] ;  /* 0x0036980001067983 */ /* 0x002f220000300800 */
[----:B------:R-:W-:Y:S02]  /*1ad80*/  IMAD.MOV.U32 R5, RZ, RZ, R17 ;  /* 0x000000ffff057224 */ /* 0x000fe400078e0011 */
[----:B------:R-:W2:Y:S02]  /*1ad90*/  LDL.LU.64 R16, [R1+0x3690] ;  /* 0x0036900001107983 */ /* 0x000ea40000300a00 */
[----:B--2---:R-:W-:Y:S01]  /*1ada0*/  HMMA.16816.F32 R12, R20, R16, R12 ;  /* 0x00000010140c723c */ /* 0x004fe2000000180c */
[----:B------:R-:W-:-:S02]  /*1adb0*/  IMAD.MOV.U32 R8, RZ, RZ, R16 ;  /* 0x000000ffff087224 */ /* 0x000fc400078e0010 */
[----:B------:R-:W-:Y:S11]  /*1adc0*/  IMAD.MOV.U32 R9, RZ, RZ, R17 ;  /* 0x000000ffff097224 */ /* 0x000ff600078e0011 */
[----:B------:R-:W-:Y:S09]  /*1add0*/  @!UPT UIADD3 URZ, URZ, URZ, URZ ;  /* 0x0000003f3f3ff290 */ /* 0x000ff2000fffe03f */
[----:B------:R-:W-:Y:S01]  /*1ade0*/  STL.64 [R1+0xbe0], R12 ;  /* 0x000be00c01007387 */ /* 0x000fe20000100a00 */
[----:B------:R0:W-:Y:S03]  /*1adf0*/  STL.64 [R1+0xbe8], R14 ;  /* 0x000be80e01007387 */ /* 0x0001e60000100a00 */
[----:B0-----:R-:W2:Y:S01]  /*1ae00*/  LDL.LU.64 R14, [R1+0x3688] ;  /* 0x00368800010e7983 */ /* 0x001ea20000300a00 */
[----:B------:R-:W2:Y:S02]  /*1ae10*/  LDL.LU.64 R12, [R1+0x3680] ;  /* 0x00368000010c7983 */ /* 0x000ea40000300a00 */
[----:B------:R-:W2:Y:S02]  /*1ae20*/  LDL.LU.64 R16, [R1+0x3678] ;  /* 0x0036780001107983 */ /* 0x000ea40000300a00 */
[C---:B--2---:R-:W-:Y:S01]  /*1ae30*/  HMMA.16816.F32 R12, R20.reuse, R16, R12 ;  /* 0x00000010140c723c */ /* 0x044fe2000000180c */
[----:B------:R-:W-:Y:S11]  /*1ae40*/  IMAD.MOV.U32 R7, RZ, RZ, R17 ;  /* 0x000000ffff077224 */ /* 0x000ff600078e0011 */
[----:B------:R-:W-:Y:S11]  /*1ae50*/  @!UPT UIADD3 URZ, URZ, URZ, URZ ;  /* 0x0000003f3f3ff290 */ /* 0x000ff6000fffe03f */
[----:B------:R0:W-:Y:S01]  /*1ae60*/  STL.64 [R1+0xbd0], R12 ;  /* 0x000bd00c01007387 */ /* 0x0001e20000100a00 */
[----:B------:R1:W-:Y:S02]  /*1ae70*/  STL.64 [R1+0xbd8], R14 ;  /* 0x000bd80e01007387 */ /* 0x0003e40000100a00 */
[----:B0-----:R-:W-:Y:S01]  /*1ae80*/  IMAD.MOV.U32 R13, RZ, RZ, R16 ;  /* 0x000000ffff0d7224 */ /* 0x001fe200078e0010 */
[----:B-1----:R-:W2:Y:S01]  /*1ae90*/  LDL.LU R15, [R1+0x3670] ;  /* 0x00367000010f7983 */ /* 0x002ea20000300800 */
        /* <DEDUP_REMOVED lines=14> */
[----:B------:R0:W-:Y:S01]  /*1af80*/  STL.64 [R1+0xbb0], R24 ;  /* 0x000bb01801007387 */ /* 0x0001e20000100a00 */
[----:B------:R1:W-:Y:S03]  /*1af90*/  STL.64 [R1+0xbb8], R26 ;  /* 0x000bb81a01007387 */ /* 0x0003e60000100a00 */
[----:B0-----:R-:W2:Y:S01]  /*1afa0*/  LDL.LU.64 R24, [R1+0xb90] ;  /* 0x000b900001187983 */ /* 0x001ea20000300a00 */
[----:B-1----:R-:W2:Y:S02]  /*1afb0*/  LDL.LU.64 R26, [R1+0xb98] ;  /* 0x000b9800011a7983 */ /* 0x002ea40000300a00 */
        /* <DEDUP_REMOVED lines=11> */
[----:B------:R0:W-:Y:S02]  /*1b070*/  STL.64 [R1+0x3550], R16 ;  /* 0x0035501001007387 */ /* 0x0001e40000100a00 */
[----:B0-----:R-:W-:-:S02]  /*1b080*/  IMAD.MOV.U32 R16, RZ, RZ, R8 ;  /* 0x000000ffff107224 */ /* 0x001fc400078e0008 */
[----:B------:R-:W-:Y:S01]  /*1b090*/  IMAD.MOV.U32 R17, RZ, RZ, R9 ;  /* 0x000000ffff117224 */ /* 0x000fe200078e0009 */
[----:B------:R-:W2:Y:S01]  /*1b0a0*/  LDL.LU R8, [R1+0x3634] ;  /* 0x0036340001087983 */ /* 0x000ea20000300800 */
[----:B------:R-:W2:Y:S03]  /*1b0b0*/  LDL.LU R9, [R1+0x3630] ;  /* 0x0036300001097983 */ /* 0x000ea60000300800 */
[----:B------:R0:W-:Y:S04]  /*1b0c0*/  STL.64 [R1+0x3568], R16 ;  /* 0x0035681001007387 */ /* 0x0001e80000100a00 */
[----:B0-----:R-:W2:Y:S01]  /*1b0d0*/  LDL.LU.64 R16, [R1+0xba0] ;  /* 0x000ba00001107983 */ /* 0x001ea20000300a00 */
[----:B------:R-:W2:Y:S02]  /*1b0e0*/  LDL.LU.64 R18, [R1+0xba8] ;  /* 0x000ba80001127983 */ /* 0x000ea40000300a00 */
[C---:B--2---:R-:W-:Y:S11]  /*1b0f0*/  HMMA.16816.F32 R16, R20.reuse, R12, R16 ;  /* 0x0000000c1410723c */ /* 0x044ff60000001810 */
[----:B------:R-:W-:Y:S11]  /*1b100*/  @!UPT UIADD3 URZ, URZ, URZ, URZ ;  /* 0x0000003f3f3ff290 */ /* 0x000ff6000fffe03f */
[----:B------:R-:W-:Y:S01]  /*1b110*/  @!UPT UIADD3 URZ, URZ, URZ, URZ ;  /* 0x0000003f3f3ff290 */ /* 0x000fe2000fffe03f */
[----:B------:R0:W-:Y:S01]  /*1b120*/  STL.64 [R1+0xba0], R16 ;  /* 0x000ba01001007387 */ /* 0x0001e20000100a00 */
[----:B------:R-:W-:Y:S02]  /*1b130*/  STL.64 [R1+0xba8], R18 ;  /* 0x000ba81201007387 */ /* 0x000fe40000100a00 */
[----:B0-----:R-:W-:Y:S02]  /*1b140*/  IMAD.MOV.U32 R16, RZ, RZ, R4 ;  /* 0x000000ffff107224 */ /* 0x001fe400078e0004 */
[----:B------:R-:W-:Y:S01]  /*1b150*/  IMAD.MOV.U32 R17, RZ, RZ, R5 ;  /* 0x000000ffff117224 */ /* 0x000fe200078e0005 */
[----:B------:R-:W2:Y:S01]  /*1b160*/  LDL.LU R4, [R1+0x362c] ;  /* 0x00362c0001047983 */ /* 0x000ea20000300800 */
[----:B------:R-:W2:Y:S03]  /*1b170*/  LDL.LU R5, [R1+0x3628] ;  /* 0x0036280001057983 */ /* 0x000ea60000300800 */
[----:B------:R0:W-:Y:S04]  /*1b180*/  STL.64 [R1+0x3580], R16 ;  /* 0x0035801001007387 */ /* 0x0001e80000100a00 */
[----:B0-----:R-:W2:Y:S01]  /*1b190*/  LDL.LU.64 R16, [R1+0x4f0] ;  /* 0x0004f00001107983 */ /* 0x001ea20000300a00 */
[----:B------:R-:W2:Y:S01]  /*1b1a0*/  LDL.LU.64 R18, [R1+0x4f8] ;  /* 0x0004f80001127983 */ /* 0x000ea20000300a00 */
[C---:B------:R-:W-:Y:S01]  /*1b1b0*/  HMMA.16816.F32 R24, R20.reuse, R8, R24 ;  /* 0x000000081418723c */ /* 0x040fe20000001818 */
[----:B------:R-:W-:Y:S11]  /*1b1c0*/  STL.64 [R1+0x3518], R12 ;  /* 0x0035180c01007387 */ /* 0x000ff60000100a00 */
[----:B------:R-:W-:Y:S11]  /*1b1d0*/  @!UPT UIADD3 URZ, URZ, URZ, URZ ;  /* 0x0000003f3f3ff290 */ /* 0x000ff6000fffe03f */
[----:B------:R-:W-:Y:S01]  /*1b1e0*/  STL.64 [R1+0xb90], R24 ;  /* 0x000b901801007387 */ /* 0x000fe20000100a00 */
[----:B------:R0:W-:Y:S03]  /*1b1f0*/  STL.64 [R1+0xb98], R26 ;  /* 0x000b981a01007387 */ /* 0x0001e60000100a00 */
[----:B0-----:R-:W3:Y:S01]  /*1b200*/  LDL.LU.64 R26, [R1+0x3620] ;  /* 0x00362000011a7983 */ /* 0x001ee20000300a00 */
[----:B------:R-:W3:Y:S02]  /*1b210*/  LDL.LU.64 R24, [R1+0x3618] ;  /* 0x0036180001187983 */ /* 0x000ee40000300a00 */
[----:B------:R-:W-:Y:S01]  /*1b220*/  STL.64 [R1+0x3510], R8 ;  /* 0x0035100801007387 */ /* 0x000fe20000100a00 */
[----:B--2---:R-:W-:Y:S01]  /*1b230*/  HMMA.16816.F32 R16, R20, R4, R16 ;  /* 0x000000041410723c */ /* 0x004fe20000001810 */
[----:B------:R-:W2:Y:S11]  /*1b240*/  LDL.64 R20, [R1+0xc0] ;  /* 0x0000c00001147983 */ /* 0x000eb60000100a00 */
[----:B------:R-:W-:Y:S11]  /*1b250*/  @!UPT UIADD3 URZ, URZ, URZ, URZ ;  /* 0x0000003f3f3ff290 */ /* 0x000ff6000fffe03f */
[----:B------:R0:W-:Y:S01]  /*1b260*/  STL.64 [R1+0x4f0], R16 ;  /* 0x0004f01001007387 */ /* 0x0001e20000100a00 */
[----:B------:R-:W-:Y:S02]  /*1b270*/  STL.64 [R1+0x4f8], R18 ;  /* 0x0004f81201007387 */ /* 0x000fe40000100a00 */
[----:B0-----:R-:W-:Y:S02]  /*1b280*/  IMAD.MOV.U32 R16, RZ, RZ, R10 ;  /* 0x000000ffff107224 */ /* 0x001fe400078e000a */
[----:B------:R-:W-:Y:S01]  /*1b290*/  IMAD.MOV.U32 R17, RZ, RZ, R3 ;  /* 0x000000ffff117224 */ /* 0x000fe200078e0003 */
[----:B------:R-:W3:Y:S01]  /*1b2a0*/  LDL.LU R10, [R1+0x3614] ;  /* 0x00361400010a7983 */ /* 0x000ee20000300800 */
[----:B------:R-:W4:Y:S03]  /*1b2b0*/  LDL.LU R3, [R1+0x3610] ;  /* 0x0036100001037983 */ /* 0x000f260000300800 */
[----:B------:R0:W-:Y:S02]  /*1b2c0*/  STL.64 [R1+0x3598], R16 ;  /* 0x0035981001007387 */ /* 0x0001e40000100a00 */
[----:B0-----:R-:W-:-:S02]  /*1b2d0*/  IMAD.MOV.U32 R16, RZ, RZ, R2 ;  /* 0x000000ffff107224 */ /* 0x001fc400078e0002 */
[----:B------:R-:W-:-:S05]  /*1b2e0*/  IMAD.MOV.U32 R17, RZ, RZ, R0 ;  /* 0x000000ffff117224 */ /* 0x000fca00078e0000 */
[----:B------:R0:W-:Y:S04]  /*1b2f0*/  STL.64 [R1+0x35b0], R16 ;  /* 0x0035b01001007387 */ /* 0x0001e80000100a00 */
[----:B0-----:R-:W4:Y:S01]  /*1b300*/  LDL.LU.64 R16, [R1+0x4d0] ;  /* 0x0004d00001107983 */ /* 0x001f220000300a00 */
[----:B------:R-:W4:Y:S02]  /*1b310*/  LDL.LU.64 R18, [R1+0x4d8] ;  /* 0x0004d80001127983 */ /* 0x000f240000300a00 */
[----:B------:R-:W-:Y:S02]  /*1b320*/  STL.64 [R1+0x3530], R4 ;  /* 0x0035300401007387 */ /* 0x000fe40000100a00 */
[----:B------:R-:W-:Y:S02]  /*1b330*/  IMAD.MOV.U32 R9, RZ, RZ, R7 ;  /* 0x000000ffff097224 */ /* 0x000fe400078e0007 */
[----:B--2---:R-:W-:-:S02]  /*1b340*/  IMAD.MOV.U32 R2, RZ, RZ, R20 ;  /* 0x000000ffff027224 */ /* 0x004fc400078e0014 */
[----:B------:R-:W-:Y:S02]  /*1b350*/  IMAD.MOV.U32 R0, RZ, RZ, R21 ;  /* 0x000000ffff007224 */ /* 0x000fe400078e0015 */
[----:B---3--:R-:W-:Y:S01]  /*1b360*/  IMAD.MOV.U32 R8, RZ, RZ, R10 ;  /* 0x000000ffff087224 */ /* 0x008fe200078e000a */
[----:B----4-:R-:W-:Y:S07]  /*1b370*/  HMMA.16816.F32 R16, R24, R20, R16 ;  /* 0x000000141810723c */ /* 0x010fee0000001810 */
[----:B------:R-:W-:-:S02]  /*1b380*/  IMAD.MOV.U32 R20, RZ, RZ, R28 ;  /* 0x000000ffff147224 */ /* 0x000fc400078e001c */
[----:B------:R-:W-:Y:S11]  /*1b390*/  IMAD.MOV.U32 R21, RZ, RZ, R15 ;  /* 0x000000ffff157224 */ /* 0x000ff600078e000f */
[----:B------:R-:W-:Y:S03]  /*1b3a0*/  @!UPT UIADD3 URZ, URZ, URZ, URZ ;  /* 0x0000003f3f3ff290 */ /* 0x000fe6000fffe03f */
[----:B------:R0:W-:Y:S01]  /*1b3b0*/  STL.64 [R1+0x4d0], R16 ;  /* 0x0004d01001007387 */ /* 0x0001e20000100a00 */
[----:B------:R-:W-:Y:S02]  /*1b3c0*/  STL.64 [R1+0x4d8], R18 ;  /* 0x0004d81201007387 */ /* 0x000fe40000100a00 */
[----:B0-----:R-:W-:Y:S02]  /*1b3d0*/  IMAD.MOV.U32 R16, RZ, RZ, R6 ;  /* 0x000000ffff107224 */ /* 0x001fe400078e0006 */
[----:B------:R-:W-:Y:S01]  /*1b3e0*/  IMAD.MOV.U32 R17, RZ, RZ, R29 ;  /* 0x000000ffff117224 */ /* 0x000fe200078e001d */
[----:B------:R-:W2:Y:S01]  /*1b3f0*/  LDL.LU R6, [R1+0x360c] ;  /* 0x00360c0001067983 */ /* 0x000ea20000300800 */
[----:B------:R-:W3:Y:S03]  /*1b400*/  LDL.LU R29, [R1+0x3608] ;  /* 0x00360800011d7983 */ /* 0x000ee60000300800 */
[----:B------:R-:W-:Y:S01]  /*1b410*/  STL.64 [R1+0x35c8], R16 ;  /* 0x0035c81001007387 */ /* 0x000fe20000100a00 */
[----:B------:R0:W-:Y:S02]  /*1b420*/  STL.64 [R1+0x35d0], R20 ;  /* 0x0035d01401007387 */ /* 0x0001e40000100a00 */
[----:B0-----:R-:W-:-:S02]  /*1b430*/  IMAD.MOV.U32 R20, RZ, RZ, R14 ;  /* 0x000000ffff147224 */ /* 0x001fc400078e000e */
[----:B------:R-:W-:-:S05]  /*1b440*/  IMAD.MOV.U32 R21, RZ, RZ, R11 ;  /* 0x000000ffff157224 */ /* 0x000fca00078e000b */
[----:B------:R0:W-:Y:S01]  /*1b450*/  STL.64 [R1+0x35e8], R20 ;  /* 0x0035e81401007387 */ /* 0x0001e20000100a00 */
[----:B------:R-:W-:Y:S03]  /*1b460*/  STL.64 [R1+0x35f0], R8 ;  /* 0x0035f00801007387 */ /* 0x000fe60000100a00 */
[----:B0-----:R-:W4:Y:S01]  /*1b470*/  LDL.LU.64 R20, [R1+0x4b0] ;  /* 0x0004b00001147983 */ /* 0x001f220000300a00 */
[----:B------:R-:W2:Y:S03]  /*1b480*/  LDL.LU.64 R22, [R1+0x4b8] ;  /* 0x0004b80001167983 */ /* 0x000ea60000300a00 */
[----:B--2---:R-:W-:Y:S01]  /*1b490*/  STL.64 [R1+0x3600], R22 ;  /* 0x0036001601007387 */ /* 0x004fe20000100a00 */
[----:B----4-:R0:W-:Y:S03]  /*1b4a0*/  STL.64 [R1+0x35f8], R20 ;  /* 0x0035f81401007387 */ /* 0x0101e60000100a00 */
[----:B0-----:R-:W2:Y:S01]  /*1b4b0*/  LDL.LU.64 R20, [R1+0x4c0] ;  /* 0x0004c00001147983 */ /* 0x001ea20000300a00 */
[----:B------:R-:W2:Y:S02]  /*1b4c0*/  LDL.LU.64 R22, [R1+0x4c8] ;  /* 0x0004c80001167983 */ /* 0x000ea40000300a00 */
[----:B------:R-:W4:Y:S02]  /*1b4d0*/  LDL.LU.64 R16, [R1+0x490] ;  /* 0x0004900001107983 */ /* 0x000f240000300a00 */
[----:B------:R-:W2:Y:S02]  /*1b4e0*/  LDL.LU.64 R18, [R1+0x498] ;  /* 0x0004980001127983 */ /* 0x000ea40000300a00 */
[----:B------:R-:W-:Y:S01]  /*1b4f0*/  IMAD.MOV.U32 R8, RZ, RZ, R6 ;  /* 0x000000ffff087224 */ /* 0x000fe200078e0006 */
[----:B--2---:R-:W-:Y:S01]  /*1b500*/  STL.64 [R1+0x35e0], R18 ;  /* 0x0035e01201007387 */ /* 0x004fe20000100a00 */
[----:B----4-:R0:W-:Y:S03]  /*1b510*/  STL.64 [R1+0x35d8], R16 ;  /* 0x0035d81001007387 */ /* 0x0101e60000100a00 */
[----:B0-----:R-:W2:Y:S01]  /*1b520*/  LDL.LU.64 R16, [R1+0x4a0] ;  /* 0x0004a00001107983 */ /* 0x001ea20000300a00 */
[----:B------:R-:W2:Y:S02]  /*1b530*/  LDL.LU.64 R18, [R1+0x4a8] ;  /* 0x0004a80001127983 */ /* 0x000ea40000300a00 */
        /* <DEDUP_REMOVED lines=18> */
[----:B------:R-:W-:-:S07]  /*1b660*/  IMAD.MOV.U32 R9, RZ, RZ, R3 ;  /* 0x000000ffff097224 */ /* 0x000fce00078e0003 */
[C---:B------:R-:W-:Y:S01]  /*1b670*/  HMMA.16816.F32 R8, R24.reuse, R8, R20 ;  /* 0x000000081808723c */ /* 0x040fe20000001814 */
[----:B----4-:R-:W-:Y:S01]  /*1b680*/  STL.64 [R1+0x35a8], R6 ;  /* 0x0035a80601007387 */ /* 0x010fe20000100a00 */
[----:B--2---:R0:W-:Y:S03]  /*1b690*/  STL.64 [R1+0x35a0], R4 ;  /* 0x0035a00401007387 */ /* 0x0041e60000100a00 */
[----:B0-----:R-:W2:Y:S01]  /*1b6a0*/  LDL.LU.64 R4, [R1+0x470] ;  /* 0x0004700001047983 */ /* 0x001ea20000300a00 */
[----:B------:R-:W4:Y:S03]  /*1b6b0*/  LDL.LU.64 R6, [R1+0x478] ;  /* 0x0004780001067983 */ /* 0x000f260000300a00 */
[----:B----4-:R-:W-:Y:S01]  /*1b6c0*/  STL.64 [R1+0x35c0], R6 ;  /* 0x0035c00601007387 */ /* 0x010fe20000100a00 */
[----:B--2---:R0:W-:Y:S03]  /*1b6d0*/  STL.64 [R1+0x35b8], R4 ;  /* 0x0035b80401007387 */ /* 0x0041e60000100a00 */
[----:B0-----:R-:W2:Y:S01]  /*1b6e0*/  LDL.LU.64 R4, [R1+0x480] ;  /* 0x0004800001047983 */ /* 0x001ea20000300a00 */
[----:B------:R-:W2:Y:S02]  /*1b6f0*/  LDL.LU.64 R6, [R1+0x488] ;  /* 0x0004880001067983 */ /* 0x000ea40000300a00 */
[----:B------:R-:W4:Y:S02]  /*1b700*/  LDL.LU.64 R12, [R1+0x410] ;  /* 0x00041000010c7983 */ /* 0x000f240000300a00 */
[----:B------:R-:W4:Y:S01]  /*1b710*/  LDL.LU.64 R14, [R1+0x418] ;  /* 0x00041800010e7983 */ /* 0x000f220000300a00 */
[----:B------:R-:W2:Y:S01]  /*1b720*/  LDL.LU.64 R22, [R1+0x3600] ;  /* 0x0036000001167983 */ /* 0x000ea20000300a00 */
[----:B------:R-:W2:Y:S03]  /*1b730*/  LDL.LU.64 R20, [R1+0x35f8] ;  /* 0x0035f80001147983 */ /* 0x000ea60000300a00 */
[----:B------:R0:W-:Y:S02]  /*1b740*/  STL.64 [R1+0x4c0], R8 ;  /* 0x0004c00801007387 */ /* 0x0001e40000100a00 */
[----:B------:R2:W-:Y:S01]  /*1b750*/  STL.64 [R1+0x4c8], R10 ;  /* 0x0004c80a01007387 */ /* 0x0005e20000100a00 */
        /* <DEDUP_REMOVED lines=67> */
[----:B------:R-:W-:Y:S01]  /*1bb90*/  STL.64 [R1+0x420], R16 ;  /* 0x0004201001007387 */ /* 0x000fe20000100a00 */
[----:B------:R0:W-:Y:S03]  /*1bba0*/  STL.64 [R1+0x428], R18 ;  /* 0x0004281201007387 */ /* 0x0001e60000100a00 */
[----:B0-----:R-:W2:Y:S01]  /*1bbb0*/  LDL.LU.64 R18, [R1+0x3528] ;  /* 0x0035280001127983 */ /* 0x001ea20000300a00 */
[----:B------:R-:W4:Y:S02]  /*1bbc0*/  LDL.LU.64 R16, [R1+0x3520] ;  /* 0x0035200001107983 */ /* 0x000f240000300a00 */
[C---:B----4-:R-:W-:Y:S11]  /*1bbd0*/  HMMA.16816.F32 R12, R24.reuse, R16, R12 ;  /* 0x00000010180c723c */ /* 0x050ff6000000180c */
[----:B------:R-:W-:Y:S11]  /*1bbe0*/  @!UPT UIADD3 URZ, URZ, URZ, URZ ;  /* 0x0000003f3f3ff290 */ /* 0x000ff6000fffe03f */
[----:B------:R-:W-:Y:S01]  /*1bbf0*/  @!UPT UIADD3 URZ, URZ, URZ, URZ ;  /* 0x0000003f3f3ff290 */ /* 0x000fe2000fffe03f */
[----:B------:R0:W-:Y:S01]  /*1bc00*/  STL.64 [R1+0x410], R12 ;  /* 0x0004100c01007387 */ /* 0x0001e20000100a00 */
[----:B------:R-:W-:Y:S03]  /*1bc10*/  STL.64 [R1+0x418], R14 ;  /* 0x0004180e01007387 */ /* 0x000fe60000100a00 */
[----:B0-----:R-:W3:Y:S01]  /*1bc20*/  LDL.LU.64 R12, [R1+0x3518] ;  /* 0x00351800010c7983 */ /* 0x001ee20000300a00 */
[----:B--2---:R-:W-:Y:S02]  /*1bc30*/  STL.64 [R1+0x3480], R18 ;  /* 0x0034801201007387 */ /* 0x004fe40000100a00 */
[----:B------:R0:W-:Y:S02]  /*1bc40*/  STL.64 [R1+0x3478], R16 ;  /* 0x0034781001007387 */ /* 0x0001e40000100a00 */
[----:B0-----:R-:W2:Y:S01]  /*1bc50*/  LDL.LU.64 R16, [R1+0x3f0] ;  /* 0x0003f00001107983 */ /* 0x001ea20000300a00 */
[----:B------:R-:W2:Y:S01]  /*1bc60*/  LDL.LU.64 R18, [R1+0x3f8] ;  /* 0x0003f80001127983 */ /* 0x000ea20000300a00 */
[C---:B---3--:R-:W-:Y:S11]  /*1bc70*/  HMMA.16816.F32 R8, R24.reuse, R12, R8 ;  /* 0x0000000c1808723c */ /* 0x048ff60000001808 */
[----:B------:R-:W-:Y:S11]  /*1bc80*/  @!UPT UIADD3 URZ, URZ, URZ, URZ ;  /* 0x0000003f3f3ff290 */ /* 0x000ff6000fffe03f */
[----:B------:R-:W-:Y:S01]  /*1bc90*/  @!UPT UIADD3 URZ, URZ, URZ, URZ ;  /* 0x0000003f3f3ff290 */ /* 0x000fe2000fffe03f */
[----:B------:R0:W-:Y:S01]  /*1bca0*/  STL.64 [R1+0x400], R8 ;  /* 0x0004000801007387 */ /* 0x0001e20000100a00 */
[----:B------:R-:W-:Y:S03]  /*1bcb0*/  STL.64 [R1+0x408], R10 ;  /* 0x0004080a01007387 */ /* 0x000fe60000100a00 */
[----:B0-----:R-:W2:Y:S01]  /*1bcc0*/  LDL.LU.64 R8, [R1+0x3510] ;  /* 0x0035100001087983 */ /* 0x001ea20000300a00 */
[----:B------:R-:W-:Y:S02]  /*1bcd0*/  STL [R1+0x3470], R12 ;  /* 0x0034700c01007387 */ /* 0x000fe40000100800 */
[----:B------:R2:W-:Y:S02]  /*1bce0*/  STL [R1+0x346c], R13 ;  /* 0x00346c0d01007387 */ /* 0x0005e40000100800 */
[C---:B--2---:R-:W-:Y:S01]  /*1bcf0*/  HMMA.16816.F32 R12, R24.reuse, R8, R16 ;  /* 0x00000008180c723c */ /* 0x044fe20000001810 */
[----:B------:R-:W-:Y:S01]  /*1bd00*/  STL [R1+0x3468], R8 ;  /* 0x0034680801007387 */ /* 0x000fe20000100800 */
[----:B------:R0:W-:Y:S06]  /*1bd10*/  STL [R1+0x3464], R9 ;  /* 0x0034640901007387 */ /* 0x0001ec0000100800 */
[----:B0-----:R-:W-:Y:S01]  /*1bd20*/  HMMA.16816.F32 R8, R24, R4, R20 ;  /* 0x000000041808723c */ /* 0x001fe20000001814 */
[----:B------:R-:W0:Y:S04]  /*1bd30*/  LDSM.16.MT88.4 R20, [R29+0x300] ;  /* 0x000300001d14783b */ /* 0x000e280000004200 */
[----:B------:R-:W1:Y:S10]  /*1bd40*/  LDSM.16.MT88.4 R24, [R29+0x380] ;  /* 0x000380001d18783b */ /* 0x000e740000004200 */
[----:B------:R-:W-:Y:S01]  /*1bd50*/  STL.64 [R1+0x3f0], R12 ;  /* 0x0003f00c01007387 */ /* 0x000fe20000100a00 */
[----:B------:R-:W-:Y:S02]  /*1bd60*/  STL.64 [R1+0x3f8], R14 ;  /* 0x0003f80e01007387 */ /* 0x000fe40000100a00 */
[----:B------:R2:W-:Y:S02]  /*1bd70*/  STL.64 [R1+0x34f0], R4 ;  /* 0x0034f00401007387 */ /* 0x0005e40000100a00 */
[----:B--2---:R-:W2:Y:S03]  /*1bd80*/  LDL.LU.64 R4, [R1+0xa80] ;  /* 0x000a800001047983 */ /* 0x004ea60000300a00 */
[----:B------:R3:W-:Y:S02]  /*1bd90*/  STL.64 [R1+0xe0], R8 ;  /* 0x0000e00801007387 */ /* 0x0007e40000100a00 */
[----:B------:R4:W-:Y:S02]  /*1bda0*/  STL.64 [R1+0xe8], R10 ;  /* 0x0000e80a01007387 */ /* 0x0009e40000100a00 */
[----:B------:R-:W2:Y:S02]  /*1bdb0*/  LDL.LU.64 R6, [R1+0xa88] ;  /* 0x000a880001067983 */ /* 0x000ea40000300a00 */
[----:B--2---:R-:W-:Y:S01]  /*1bdc0*/  STL.64 [R1+0x3500], R6 ;  /* 0x0035000601007387 */ /* 0x004fe20000100a00 */
[----:B------:R-:W-:Y:S02]  /*1bdd0*/  STL.64 [R1+0x34f8], R4 ;  /* 0x0034f80401007387 */ /* 0x000fe40000100a00 */
[----:B---3--:R-:W2:Y:S02]  /*1bde0*/  LDL.LU.64 R8, [R1+0xa70] ;  /* 0x000a700001087983 */ /* 0x008ea40000300a00 */
[----:B----4-:R-:W3:Y:S02]  /*1bdf0*/  LDL.LU.64 R10, [R1+0xa78] ;  /* 0x000a7800010a7983 */ /* 0x010ee40000300a00 */
[----:B---3--:R-:W-:Y:S01]  /*1be00*/  STL.64 [R1+0x34e8], R10 ;  /* 0x0034e80a01007387 */ /* 0x008fe20000100a00 */
[----:B--2---:R2:W-:Y:S03]  /*1be10*/  STL.64 [R1+0x34e0], R8 ;  /* 0x0034e00801007387 */ /* 0x0045e60000100a00 */
[----:B--2---:R-:W2:Y:S01]  /*1be20*/  LDL.64 R8, [R1+0xb0] ;  /* 0x0000b00001087983 */ /* 0x004ea20000100a00 */
[----:B------:R-:W-:-:S02]  /*1be30*/  IMAD.MOV.U32 R4, RZ, RZ, R2 ;  /* 0x000000ffff047224 */ /* 0x000fc400078e0002 */
[----:B------:R-:W-:Y:S01]  /*1be40*/  IMAD.MOV.U32 R5, RZ, RZ, R0 ;  /* 0x000000ffff057224 */ /* 0x000fe200078e0000 */
[----:B--2---:R2:W-:Y:S04]  /*1be50*/  STL.64 [R1+0x3508], R8 ;  /* 0x0035080801007387 */ /* 0x0045e80000100a00 */
[----:B--2---:R-:W0:Y:S01]  /*1be60*/  LDL.LU.64 R8, [R1+0xa90] ;  /* 0x000a900001087983 */ /* 0x004e220000300a00 */
[----:B------:R-:W0:Y:S02]  /*1be70*/  LDL.LU.64 R10, [R1+0xa98] ;  /* 0x000a9800010a7983 */ /* 0x000e240000300a00 */
[----:B------:R-:W2:Y:S02]  /*1be80*/  LDL.LU.64 R12, [R1+0xa60] ;  /* 0x000a6000010c7983 */ /* 0x000ea40000300a00 */
[----:B------:R-:W2:Y:S01]  /*1be90*/  LDL.LU.64 R14, [R1+0xa68] ;  /* 0x000a6800010e7983 */ /* 0x000ea20000300a00 */
[----:B------:R-:W3:Y:S01]  /*1bea0*/  LDL.64 R16, [R1+0x60] ;  /* 0x0000600001107983 */ /* 0x000ee20000100a00 */
[C---:B0-----:R-:W-:Y:S03]  /*1beb0*/  HMMA.16816.F32 R4, R20.reuse, R4, R8 ;  /* 0x000000041404723c */ /* 0x041fe60000001808 */
[----:B---3--:R0:W-:Y:S04]  /*1bec0*/  STL.64 [R1+0x34c8], R16 ;  /* 0x0034c81001007387 */ /* 0x0081e80000100a00 */
[----:B0-----:R-:W2:Y:S01]  /*1bed0*/  LDL.64 R16, [R1+0x90] ;  /* 0x0000900001107983 */ /* 0x001ea20000100a00 */
[----:B-1----:R-:W-:Y:S02]  /*1bee0*/  STL [R1+0x3430], R26 ;  /* 0x0034301a01007387 */ /* 0x002fe40000100800 */
[----:B------:R-:W-:Y:S02]  /*1bef0*/  STL [R1+0x342c], R27 ;  /* 0x00342c1b01007387 */ /* 0x000fe40000100800 */
[----:B------:R0:W-:Y:S02]  /*1bf00*/  STL.64 [R1+0x34c0], R24 ;  /* 0x0034c01801007387 */ /* 0x0001e40000100a00 */
[----:B0-----:R-:W3:Y:S01]  /*1bf10*/  LDL.64 R24, [R1+0xa0] ;  /* 0x0000a00001187983 */ /* 0x001ee20000100a00 */
[----:B------:R-:W-:Y:S02]  /*1bf20*/  STL [R1+0x2c3c], R29 ;  /* 0x002c3c1d01007387 */ /* 0x000fe40000100800 */
[----:B------:R-:W4:Y:S06]  /*1bf30*/  LDL.LU.64 R8, [R1+0x3508] ;  /* 0x0035080001087983 */ /* 0x000f2c0000300a00 */
[----:B------:R-:W-:Y:S01]  /*1bf40*/  STL.64 [R1+0xa90], R4 ;  /* 0x000a900401007387 */ /* 0x000fe20000100a00 */
[----:B------:R0:W-:Y:S04]  /*1bf50*/  STL.64 [R1+0xa98], R6 ;  /* 0x000a980601007387 */ /* 0x0001e80000100a00 */
[----:B0-----:R-:W4:Y:S01]  /*1bf60*/  LDL.LU.64 R6, [R1+0x3500] ;  /* 0x0035000001067983 */ /* 0x001f220000300a00 */
[----:B------:R-:W4:Y:S02]  /*1bf70*/  LDL.LU.64 R4, [R1+0x34f8] ;  /* 0x0034f80001047983 */ /* 0x000f240000300a00 */
[C---:B----4-:R-:W-:Y:S01]  /*1bf80*/  HMMA.16816.F32 R4, R20.reuse, R8, R4 ;  /* 0x000000081404723c */ /* 0x050fe20000001804 */
[----:B------:R-:W-:Y:S11]  /*1bf90*/  IMAD.MOV.U32 R0, RZ, RZ, R9 ;  /* 0x000000ffff007224 */ /* 0x000ff600078e0009 */
[----:B------:R-:W-:Y:S11]  /*1bfa0*/  @!UPT UIADD3 URZ, URZ, URZ, URZ ;  /* 0x0000003f3f3ff290 */ /* 0x000ff6000fffe03f */
[----:B------:R0:W-:Y:S01]  /*1bfb0*/  STL.64 [R1+0xa80], R4 ;  /* 0x000a800401007387 */ /* 0x0001e20000100a00 */
[----:B------:R1:W-:Y:S03]  /*1bfc0*/  STL.64 [R1+0xa88], R6 ;  /* 0x000a880601007387 */ /* 0x0003e60000100a00 */
[----:B0-----:R-:W4:Y:S01]  /*1bfd0*/  LDL.LU.64 R4, [R1+0x34f0] ;  /* 0x0034f00001047983 */ /* 0x001f220000300a00 */
[----:B-1----:R-:W-:Y:S02]  /*1bfe0*/  IMAD.MOV.U32 R6, RZ, RZ, R8 ;  /* 0x000000ffff067224 */ /* 0x002fe400078e0008 */
[----:B------:R-:W2:Y:S02]  /*1bff0*/  LDL.LU.64 R10, [R1+0x34e8] ;  /* 0x0034e800010a7983 */ /* 0x000ea40000300a00 */
[----:B------:R-:W2:Y:S01]  /*1c000*/  LDL.LU.64 R8, [R1+0x34e0] ;  /* 0x0034e00001087983 */ /* 0x000ea20000300a00 */
[----:B------:R-:W-:Y:S01]  /*1c010*/  STL [R1+0x3448], R0 ;  /* 0x0034480001007387 */ /* 0x000fe20000100800 */
[----:B------:R-:W-:Y:S02]  /*1c020*/  STL [R1+0x3428], R6 ;  /* 0x0034280601007387 */ /* 0x000fe40000100800 */
[----:B---3--:R-:W-:Y:S01]  /*1c030*/  IMAD.MOV.U32 R7, RZ, RZ, R25 ;  /* 0x000000ffff077224 */ /* 0x008fe200078e0019 */
[C---:B--2---:R-:W-:Y:S11]  /*1c040*/  HMMA.16816.F32 R8, R20.reuse, R24, R8 ;  /* 0x000000181408723c */ /* 0x044ff60000001808 */
[----:B------:R-:W-:Y:S11]  /*1c050*/  @!UPT UIADD3 URZ, URZ, URZ, URZ ;  /* 0x0000003f3f3ff290 */ /* 0x000ff6000fffe03f */
[----:B------:R-:W-:Y:S01]  /*1c060*/  @!UPT UIADD3 URZ, URZ, URZ, URZ ;  /* 0x0000003f3f3ff290 */ /* 0x000fe2000fffe03f */
[----:B------:R-:W-:Y:S01]  /*1c070*/  STL.64 [R1+0xa70], R8 ;  /* 0x000a700801007387 */ /* 0x000fe20000100a00 */
[----:B------:R0:W-:Y:S02]  /*1c080*/  STL.64 [R1+0xa78], R10 ;  /* 0x000a780a01007387 */ /* 0x0001e40000100a00 */
[----:B0-----:R-:W-:Y:S02]  /*1c090*/  IMAD.MOV.U32 R10, RZ, RZ, R24 ;  /* 0x000000ffff0a7224 */ /* 0x001fe400078e0018 */
[----:B------:R-:W-:Y:S01]  /*1c0a0*/  HMMA.16816.F32 R24, R20, R16, R12 ;  /* 0x000000101418723c */ /* 0x000fe2000000180c */
[----:B------:R-:W-:Y:S01]  /*1c0b0*/  STL [R1+0x34d8], R7 ;  /* 0x0034d80701007387 */ /* 0x000fe20000100800 */
[----:B----4-:R0:W-:Y:S02]  /*1c0c0*/  STL.64 [R1+0x34d0], R4 ;  /* 0x0034d00401007387 */ /* 0x0101e40000100a00 */
[----:B------:R-:W-:-:S03]  /*1c0d0*/  IMAD.MOV.U32 R11, RZ, RZ, R17 ;  /* 0x000000ffff0b7224 */ /* 0x000fc600078e0011 */
[----:B------:R-:W-:Y:S01]  /*1c0e0*/  IMAD.MOV.U32 R14, RZ, RZ, R16 ;  /* 0x000000ffff0e7224 */ /* 0x000fe200078e0010 */
[----:B0-----:R-:W2:Y:S01]  /*1c0f0*/  LDL.LU.64 R4, [R1+0xa50] ;  /* 0x000a500001047983 */ /* 0x001ea20000300a00 */
[----:B------:R-:W2:Y:S02]  /*1c100*/  LDL.LU.64 R6, [R1+0xa58] ;  /* 0x000a580001067983 */ /* 0x000ea40000300a00 */
[----:B------:R-:W-:Y:S11]  /*1c110*/  STL [R1+0x344c], R10 ;  /* 0x00344c0a01007387 */ /* 0x000ff60000100800 */
[----:B------:R-:W-:Y:S01]  /*1c120*/  @!UPT UIADD3 URZ, URZ, URZ, URZ ;  /* 0x0000003f3f3ff290 */ /* 0x000fe2000fffe03f */
[----:B------:R0:W-:Y:S01]  /*1c130*/  STL.64 [R1+0xa60], R24 ;  /* 0x000a601801007387 */ /* 0x0001e20000100a00 */
[----:B------:R1:W-:Y:S02]  /*1c140*/  STL.64 [R1+0xa68], R26 ;  /* 0x000a681a01007387 */ /* 0x0003e40000100a00 */
[----:B------:R-:W3:Y:S02]  /*1c150*/  LDL.LU.64 R16, [R1+0xa40] ;  /* 0x000a400001107983 */ /* 0x000ee40000300a00 */
[----:B------:R-:W3:Y:S01]  /*1c160*/  LDL.LU.64 R18, [R1+0xa48] ;  /* 0x000a480001127983 */ /* 0x000ee20000300a00 */
[----:B0-----:R-:W4:Y:S01]  /*1c170*/  LDL.LU.64 R24, [R1+0xa30] ;  /* 0x000a300001187983 */ /* 0x001f220000300a00 */
[----:B-1----:R-:W4:Y:S02]  /*1c180*/  LDL.LU.64 R26, [R1+0xa38] ;  /* 0x000a3800011a7983 */ /* 0x002f240000300a00 */
[----:B------:R-:W-:Y:S02]  /*1c190*/  STL [R1+0x3474], R11 ;  /* 0x0034740b01007387 */ /* 0x000fe40000100800 */
[----:B------:R-:W3:Y:S01]  /*1c1a0*/  LDL.64 R8, [R1+0x70] ;  /* 0x0000700001087983 */ /* 0x000ee20000100a00 */
[----:B------:R-:W-:Y:S01]  /*1c1b0*/  STL [R1+0x3460], R14 ;  /* 0x0034600e01007387 */ /* 0x000fe20000100800 */
[----:B------:R-:W2:Y:S02]  /*1c1c0*/  LDL.64 R12, [R1+0x80] ;  /* 0x00008000010c7983 */ /* 0x000ea40000100a00 */
[----:B--2---:R-:W-:Y:S01]  /*1c1d0*/  HMMA.16816.F32 R4, R20, R12, R4 ;  /* 0x0000000c1404723c */ /* 0x004fe20000001804 */
[----:B------:R-:W-:-:S02]  /*1c1e0*/  IMAD.MOV.U32 R15, RZ, RZ, R13 ;  /* 0x000000ffff0f7224 */ /* 0x000fc400078e000d */
[----:B------:R-:W-:Y:S11]  /*1c1f0*/  IMAD.MOV.U32 R28, RZ, RZ, R12 ;  /* 0x000000ffff1c7224 */ /* 0x000ff600078e000c */
[----:B------:R-:W-:Y:S09]  /*1c200*/  @!UPT UIADD3 URZ, URZ, URZ, URZ ;  /* 0x0000003f3f3ff290 */ /* 0x000ff2000fffe03f */
[----:B------:R-:W-:Y:S01]  /*1c210*/  STL.64 [R1+0xa50], R4 ;  /* 0x000a500401007387 */ /* 0x000fe20000100a00 */
[----:B------:R0:W-:Y:S03]  /*1c220*/  STL.64 [R1+0xa58], R6 ;  /* 0x000a580601007387 */ /* 0x0001e60000100a00 */
[----:B0-----:R-:W2:Y:S01]  /*1c230*/  LDL.LU R7, [R1+0x34d8] ;  /* 0x0034d80001077983 */ /* 0x001ea20000300800 */
[----:B------:R-:W2:Y:S02]  /*1c240*/  LDL.LU.64 R4, [R1+0x34d0] ;  /* 0x0034d00001047983 */ /* 0x000ea40000300a00 */
[----:B------:R-:W-:Y:S02]  /*1c250*/  STL [R1+0x34a0], R15 ;  /* 0x0034a00f01007387 */ /* 0x000fe40000100800 */
[----:B------:R-:W2:Y:S01]  /*1c260*/  LDL.64 R12, [R1+0x30] ;  /* 0x00003000010c7983 */ /* 0x000ea20000100a00 */
[----:B---3--:R-:W-:Y:S01]  /*1c270*/  HMMA.16816.F32 R16, R20, R8, R16 ;  /* 0x000000081410723c */ /* 0x008fe20000001810 */
[----:B--2---:R0:W-:Y:S04]  /*1c280*/  STL.64 [R1+0x34b0], R12 ;  /* 0x0034b00c01007387 */ /* 0x0041e80000100a00 */
[----:B0-----:R-:W2:Y:S04]  /*1c290*/  LDL.64 R12, [R1+0x40] ;  /* 0x00004000010c7983 */ /* 0x001ea80000100a00 */
[----:B--2---:R0:W-:Y:S04]  /*1c2a0*/  STL.64 [R1+0x34b8], R12 ;  /* 0x0034b80c01007387 */ /* 0x0041e80000100a00 */
[----:B0-----:R-:W2:Y:S10]  /*1c2b0*/  LDL.64 R12, [R1+0x50] ;  /* 0x00005000010c7983 */ /* 0x001eb40000100a00 */
[----:B------:R0:W-:Y:S02]  /*1c2c0*/  STL.64 [R1+0xa40], R16 ;  /* 0x000a401001007387 */ /* 0x0001e40000100a00 */
[----:B------:R-:W-:Y:S01]  /*1c2d0*/  STL.64 [R1+0xa48], R18 ;  /* 0x000a481201007387 */ /* 0x000fe20000100a00 */
[----:B0-----:R-:W4:Y:S01]  /*1c2e0*/  LDL.LU.64 R16, [R1+0x34c8] ;  /* 0x0034c80001107983 */ /* 0x001f220000300a00 */
[----:B------:R-:W-:-:S02]  /*1c2f0*/  IMAD.MOV.U32 R3, RZ, RZ, R8 ;  /* 0x000000ffff037224 */ /* 0x000fc400078e0008 */
[----:B------:R-:W-:Y:S02]  /*1c300*/  IMAD.MOV.U32 R2, RZ, RZ, R9 ;  /* 0x000000ffff027224 */ /* 0x000fe400078e0009 */
[C---:B----4-:R-:W-:Y:S01]  /*1c310*/  HMMA.16816.F32 R8, R20.reuse, R16, R24 ;  /* 0x000000101408723c */ /* 0x050fe20000001818 */
[----:B------:R-:W-:Y:S02]  /*1c320*/  IMAD.MOV.U32 R6, RZ, RZ, R16 ;  /* 0x000000ffff067224 */ /* 0x000fe400078e0010 */
[----:B------:R-:W-:Y:S11]  /*1c330*/  IMAD.MOV.U32 R29, RZ, RZ, R17 ;  /* 0x000000ffff1d7224 */ /* 0x000ff600078e0011 */
[----:B------:R-:W-:Y:S09]  /*1c340*/  @!UPT UIADD3 URZ, URZ, URZ, URZ ;  /* 0x0000003f3f3ff290 */ /* 0x000ff2000fffe03f */
[----:B------:R0:W-:Y:S01]  /*1c350*/  STL.64 [R1+0xa30], R8 ;  /* 0x000a300801007387 */ /* 0x0001e20000100a00 */
[----:B------:R1:W-:Y:S02]  /*1c360*/  STL.64 [R1+0xa38], R10 ;  /* 0x000a380a01007387 */ /* 0x0003e40000100a00 */
[----:B------:R-:W2:Y:S02]  /*1c370*/  LDL.LU.64 R24, [R1+0xa20] ;  /* 0x000a200001187983 */ /* 0x000ea40000300a00 */
[----:B------:R-:W2:Y:S01]  /*1c380*/  LDL.LU.64 R26, [R1+0xa28] ;  /* 0x000a2800011a7983 */ /* 0x000ea20000300a00 */
[----:B0-----:R-:W3:Y:S01]  /*1c390*/  LDL.LU.64 R8, [R1+0xa10] ;  /* 0x000a100001087983 */ /* 0x001ee20000300a00 */
[----:B-1----:R-:W3:Y:S02]  /*1c3a0*/  LDL.LU.64 R10, [R1+0xa18] ;  /* 0x000a1800010a7983 */ /* 0x002ee40000300a00 */
[----:B------:R-:W4:Y:S02]  /*1c3b0*/  LDL.LU.64 R16, [R1+0x9e0] ;  /* 0x0009e00001107983 */ /* 0x000f240000300a00 */
[----:B------:R-:W2:Y:S02]  /*1c3c0*/  LDL.LU.64 R18, [R1+0x9e8] ;  /* 0x0009e80001127983 */ /* 0x000ea40000300a00 */
[----:B--2---:R-:W-:Y:S01]  /*1c3d0*/  STL.64 [R1+0x3490], R18 ;  /* 0x0034901201007387 */ /* 0x004fe20000100a00 */
[----:B----4-:R0:W-:Y:S03]  /*1c3e0*/  STL.64 [R1+0x3488], R16 ;  /* 0x0034881001007387 */ /* 0x0101e60000100a00 */
[----:B0-----:R-:W2:Y:S01]  /*1c3f0*/  LDL.64 R16, [R1+0x20] ;  /* 0x0000200001107983 */ /* 0x001ea20000100a00 */
[----:B------:R-:W-:Y:S03]  /*1c400*/  HMMA.16816.F32 R24, R20, R12, R24 ;  /* 0x0000000c1418723c */ /* 0x000fe60000001818 */
[----:B--2---:R0:W-:Y:S04]  /*1c410*/  STL.64 [R1+0x34a8], R16 ;  /* 0x0034a81001007387 */ /* 0x0041e80000100a00 */
[----:B0-----:R-:W2:Y:S01]  /*1c420*/  LDL.LU.64 R16, [R1+0xa00] ;  /* 0x000a000001107983 */ /* 0x001ea20000300a00 */
[----:B------:R-:W2:Y:S02]  /*1c430*/  LDL.LU.64 R18, [R1+0xa08] ;  /* 0x000a080001127983 */ /* 0x000ea40000300a00 */
[----:B------:R-:W-:Y:S02]  /*1c440*/  STL.64 [R1+0x3458], R6 ;  /* 0x0034580601007387 */ /* 0x000fe40000100a00 */
[----:B------:R0:W-:Y:S02]  /*1c450*/  STL.64 [R1+0x3450], R4 ;  /* 0x0034500401007387 */ /* 0x0001e40000100a00 */
[----:B0-----:R-:W4:Y:S04]  /*1c460*/  LDL.64 R4, [R1+0x10] ;  /* 0x0000100001047983 */ /* 0x001f280000100a00 */
[----:B----4-:R0:W-:Y:S04]  /*1c470*/  STL.64 [R1+0x3498], R4 ;  /* 0x0034980401007387 */ /* 0x0101e80000100a00 */
[----:B0-----:R-:W4:Y:S01]  /*1c480*/  LDL.LU.64 R4, [R1+0x9f0] ;  /* 0x0009f00001047983 */ /* 0x001f220000300a00 */
[----:B------:R-:W4:Y:S02]  /*1c490*/  LDL.LU.64 R6, [R1+0x9f8] ;  /* 0x0009f80001067983 */ /* 0x000f240000300a00 */
[----:B------:R0:W-:Y:S02]  /*1c4a0*/  STL.64 [R1+0xa20], R24 ;  /* 0x000a201801007387 */ /* 0x0001e40000100a00 */
[----:B------:R1:W-:Y:S01]  /*1c4b0*/  STL.64 [R1+0xa28], R26 ;  /* 0x000a281a01007387 */ /* 0x0003e20000100a00 */
[----:B0-----:R-:W2:Y:S01]  /*1c4c0*/  LDL.LU.64 R24, [R1+0x34c0] ;  /* 0x0034c00001187983 */ /* 0x001ea20000300a00 */
[----:B-1----:R-:W-:-:S02]  /*1c4d0*/  IMAD.MOV.U32 R26, RZ, RZ, R12 ;  /* 0x000000ffff1a7224 */ /* 0x002fc400078e000c */
[----:B------:R-:W-:Y:S02]  /*1c4e0*/  IMAD.MOV.U32 R27, RZ, RZ, R13 ;  /* 0x000000ffff1b7224 */ /* 0x000fe400078e000d */
[----:B------:R-:W3:Y:S03]  /*1c4f0*/  LDL.LU.64 R12, [R1+0x34b8] ;  /* 0x0034b800010c7983 */ /* 0x000ee60000300a00 */
[----:B------:R-:W-:Y:S01]  /*1c500*/  STL.64 [R1+0x3440], R26 ;  /* 0x0034401a01007387 */ /* 0x000fe20000100a00 */
[----:B---3--:R-:W-:Y:S01]  /*1c510*/  HMMA.16816.F32 R8, R20, R12, R8 ;  /* 0x0000000c1408723c */ /* 0x008fe20000001808 */
[----:B--2---:R0:W-:Y:S01]  /*1c520*/  STL.64 [R1+0x3438], R24 ;  /* 0x0034381801007387 */ /* 0x0041e20000100a00 */
[----:B------:R-:W-:-:S03]  /*1c530*/  IMAD.MOV.U32 R0, RZ, RZ, R13 ;  /* 0x000000ffff007224 */ /* 0x000fc600078e000d */
[----:B0-----:R-:W2:Y:S01]  /*1c540*/  LDL.LU.64 R24, [R1+0x9d0] ;  /* 0x0009d00001187983 */ /* 0x001ea20000300a00 */
[----:B------:R-:W2:Y:S11]  /*1c550*/  LDL.LU.64 R26, [R1+0x9d8] ;  /* 0x0009d800011a7983 */ /* 0x000eb60000300a00 */
[----:B------:R-:W-:Y:S06]  /*1c560*/  @!UPT UIADD3 URZ, URZ, URZ, URZ ;  /* 0x0000003f3f3ff290 */ /* 0x000fec000fffe03f */
[----:B------:R-:W-:Y:S01]  /*1c570*/  STL.64 [R1+0xa10], R8 ;  /* 0x000a100801007387 */ /* 0x000fe20000100a00 */
[----:B------:R0:W-:Y:S02]  /*1c580*/  STL.64 [R1+0xa18], R10 ;  /* 0x000a180a01007387 */ /* 0x0001e40000100a00 */
[----:B0-----:R-:W-:Y:S02]  /*1c590*/  IMAD.MOV.U32 R10, RZ, RZ, R12 ;  /* 0x000000ffff0a7224 */ /* 0x001fe400078e000c */
[----:B------:R-:W3:Y:S02]  /*1c5a0*/  LDL.LU.64 R12, [R1+0x34b0] ;  /* 0x0034b000010c7983 */ /* 0x000ee40000300a00 */
[C---:B---3--:R-:W-:Y:S11]  /*1c5b0*/  HMMA.16816.F32 R16, R20.reuse, R12, R16 ;  /* 0x0000000c1410723c */ /* 0x048ff60000001810 */
[----:B------:R-:W-:Y:S11]  /*1c5c0*/  @!UPT UIADD3 URZ, URZ, URZ, URZ ;  /* 0x0000003f3f3ff290 */ /* 0x000ff6000fffe03f */
[----:B------:R-:W-:Y:S01]  /*1c5d0*/  @!UPT UIADD3 URZ, URZ, URZ, URZ ;  /* 0x0000003f3f3ff290 */ /* 0x000fe2000fffe03f */
[----:B------:R0:W-:Y:S01]  /*1c5e0*/  STL.64 [R1+0xa00], R16 ;  /* 0x000a001001007387 */ /* 0x0001e20000100a00 */
[----:B------:R-:W-:Y:S03]  /*1c5f0*/  STL.64 [R1+0xa08], R18 ;  /* 0x000a081201007387 */ /* 0x000fe60000100a00 */
[----:B0-----:R-:W4:Y:S01]  /*1c600*/  LDL.LU.64 R16, [R1+0x34a8] ;  /* 0x0034a80001107983 */ /* 0x001f220000300a00 */
[----:B------:R-:W3:Y:S02]  /*1c610*/  LDL.LU R15, [R1+0x34a0] ;  /* 0x0034a000010f7983 */ /* 0x000ee40000300800 */
[----:B------:R-:W-:Y:S01]  /*1c620*/  IMAD.MOV.U32 R14, RZ, RZ, R13 ;  /* 0x000000ffff0e7224 */ /* 0x000fe200078e000d */
[C---:B----4-:R-:W-:Y:S01]  /*1c630*/  HMMA.16816.F32 R4, R20.reuse, R16, R4 ;  /* 0x000000101404723c */ /* 0x050fe20000001804 */
[----:B------:R-:W-:Y:S02]  /*1c640*/  IMAD.MOV.U32 R13, RZ, RZ, R16 ;  /* 0x000000ffff0d7224 */ /* 0x000fe400078e0010 */
[----:B------:R-:W-:Y:S11]  /*1c650*/  IMAD.MOV.U32 R8, RZ, RZ, R17 ;  /* 0x000000ffff087224 */ /* 0x000ff600078e0011 */
[----:B------:R-:W-:Y:S09]  /*1c660*/  @!UPT UIADD3 URZ, URZ, URZ, URZ ;  /* 0x0000003f3f3ff290 */ /* 0x000ff2000fffe03f */
[----:B------:R0:W-:Y:S01]  /*1c670*/  STL.64 [R1+0x9f0], R4 ;  /* 0x0009f00401007387 */ /* 0x0001e20000100a00 */
[----:B------:R-:W-:Y:S03]  /*1c680*/  STL.64 [R1+0x9f8], R6 ;  /* 0x0009f80601007387 */ /* 0x000fe60000100a00 */
[----:B0-----:R-:W4:Y:S01]  /*1c690*/  LDL.LU.64 R4, [R1+0x3498] ;  /* 0x0034980001047983 */ /* 0x001f220000300a00 */
[----:B------:R-:W4:Y:S02]  /*1c6a0*/  LDL.LU.64 R18, [R1+0x3490] ;  /* 0x0034900001127983 */ /* 0x000f240000300a00 */
[----:B------:R-:W4:Y:S02]  /*1c6b0*/  LDL.LU.64 R16, [R1+0x3488] ;  /* 0x0034880001107983 */ /* 0x000f240000300a00 */
[----:B----4-:R-:W-:Y:S11]  /*1c6c0*/  HMMA.16816.F32 R16, R20, R4, R16 ;  /* 0x000000041410723c */ /* 0x010ff60000001810 */
[----:B------:R-:W-:Y:S11]  /*1c6d0*/  @!UPT UIADD3 URZ, URZ, URZ, URZ ;  /* 0x0000003f3f3ff290 */ /* 0x000ff6000fffe03f */
[----:B------:R-:W-:Y:S01]  /*1c6e0*/  @!UPT UIADD3 URZ, URZ, URZ, URZ ;  /* 0x0000003f3f3ff290 */ /* 0x000fe2000fffe03f */
[----:B------:R-:W-:Y:S01]  /*1c6f0*/  STL.64 [R1+0x9e0], R16 ;  /* 0x0009e01001007387 */ /* 0x000fe20000100a00 */
[----:B------:R0:W-:Y:S03]  /*1c700*/  STL.64 [R1+0x9e8], R18 ;  /* 0x0009e81201007387 */ /* 0x0001e60000100a00 */
[----:B0-----:R-:W4:Y:S01]  /*1c710*/  LDL.LU.64 R18, [R1+0x3480] ;  /* 0x0034800001127983 */ /* 0x001f220000300a00 */
[----:B------:R-:W2:Y:S02]  /*1c720*/  LDL.LU.64 R16, [R1+0x3478] ;  /* 0x0034780001107983 */ /* 0x000ea40000300a00 */
[----:B------:R-:W-:Y:S02]  /*1c730*/  IMAD.MOV.U32 R9, RZ, RZ, R12 ;  /* 0x000000ffff097224 */ /* 0x000fe400078e000c */
[----:B------:R-:W-:Y:S02]  /*1c740*/  IMAD.MOV.U32 R11, RZ, RZ, R4 ;  /* 0x000000ffff0b7224 */ /* 0x000fe400078e0004 */
[----:B------:R-:W-:-:S02]  /*1c750*/  IMAD.MOV.U32 R12, RZ, RZ, R5 ;  /* 0x000000ffff0c7224 */ /* 0x000fc400078e0005 */
[----:B------:R-:W3:Y:S01]  /*1c760*/  LDL.LU.64 R4, [R1+0x9c0] ;  /* 0x0009c00001047983 */ /* 0x000ee20000300a00 */
[----:B------:R-:W3:Y:S01]  /*1c770*/  LDL.LU.64 R6, [R1+0x9c8] ;  /* 0x0009c80001067983 */ /* 0x000ee20000300a00 */
[----:B--2---:R-:W-:Y:S11]  /*1c780*/  HMMA.16816.F32 R24, R20, R16, R24 ;  /* 0x000000101418723c */ /* 0x004ff60000001818 */
[----:B------:R-:W-:Y:S11]  /*1c790*/  @!UPT UIADD3 URZ, URZ, URZ, URZ ;  /* 0x0000003f3f3ff290 */ /* 0x000ff6000fffe03f */
[----:B------:R-:W-:Y:S01]  /*1c7a0*/  @!UPT UIADD3 URZ, URZ, URZ, URZ ;  /* 0x0000003f3f3ff290 */ /* 0x000fe2000fffe03f */
[----:B------:R0:W-:Y:S01]  /*1c7b0*/  STL.64 [R1+0x9d0], R24 ;  /* 0x0009d01801007387 */ /* 0x0001e20000100a00 */
[----:B------:R1:W-:Y:S03]  /*1c7c0*/  STL.64 [R1+0x9d8], R26 ;  /* 0x0009d81a01007387 */ /* 0x0003e60000100a00 */
[----:B0-----:R-:W2:Y:S01]  /*1c7d0*/  LDL.LU.64 R24, [R1+0x2f0] ;  /* 0x0002f00001187983 */ /* 0x001ea20000300a00 */
[----:B-1----:R-:W2:Y:S02]  /*1c7e0*/  LDL.LU.64 R26, [R1+0x2f8] ;  /* 0x0002f800011a7983 */ /* 0x002ea40000300a00 */
[----:B----4-:R-:W-:Y:S02]  /*1c7f0*/  STL.64 [R1+0x3348], R18 ;  /* 0x0033481201007387 */ /* 0x010fe40000100a00 */
[----:B------:R0:W-:Y:S02]  /*1c800*/  STL.64 [R1+0x3340], R16 ;  /* 0x0033401001007387 */ /* 0x0001e40000100a00 */
[----:B0-----:R-:W-:-:S02]  /*1c810*/  IMAD.MOV.U32 R16, RZ, RZ, R11 ;  /* 0x000000ffff107224 */ /* 0x001fc400078e000b */
[----:B------:R-:W-:Y:S01]  /*1c820*/  IMAD.MOV.U32 R17, RZ, RZ, R12 ;  /* 0x000000ffff117224 */ /* 0x000fe200078e000c */
[----:B------:R-:W4:Y:S01]  /*1c830*/  LDL.LU R11, [R1+0x3474] ;  /* 0x00347400010b7983 */ /* 0x000f220000300800 */
[----:B------:R-:W3:Y:S03]  /*1c840*/  LDL.LU R12, [R1+0x3470] ;  /* 0x00347000010c7983 */ /* 0x000ee60000300800 */
[----:B------:R0:W-:Y:S02]  /*1c850*/  STL.64 [R1+0x3358], R16 ;  /* 0x0033581001007387 */ /* 0x0001e40000100a00 */
[----:B0-----:R-:W-:Y:S02]  /*1c860*/  IMAD.MOV.U32 R16, RZ, RZ, R13 ;  /* 0x000000ffff107224 */ /* 0x001fe400078e000d */
[----:B------:R-:W3:Y:S01]  /*1c870*/  LDL.LU R13, [R1+0x346c] ;  /* 0x00346c00010d7983 */ /* 0x000ee20000300800 */
[----:B------:R-:W-:-:S02]  /*1c880*/  IMAD.MOV.U32 R17, RZ, RZ, R8 ;  /* 0x000000ffff117224 */ /* 0x000fc400078e0008 */
[----:B------:R-:W2:Y:S03]  /*1c890*/  LDL.LU R8, [R1+0x3468] ;  /* 0x0034680001087983 */ /* 0x000ea60000300800 */
[----:B------:R0:W-:Y:S02]  /*1c8a0*/  STL.64 [R1+0x3370], R16 ;  /* 0x0033701001007387 */ /* 0x0001e40000100a00 */
[----:B0-----:R-:W-:Y:S02]  /*1c8b0*/  IMAD.MOV.U32 R16, RZ, RZ, R9 ;  /* 0x000000ffff107224 */ /* 0x001fe400078e0009 */
[----:B------:R-:W-:Y:S01]  /*1c8c0*/  IMAD.MOV.U32 R17, RZ, RZ, R14 ;  /* 0x000000ffff117224 */ /* 0x000fe200078e000e */
[----:B------:R-:W2:Y:S01]  /*1c8d0*/  LDL.LU R9, [R1+0x3464] ;  /* 0x0034640001097983 */ /* 0x000ea20000300800 */
[----:B------:R-:W2:Y:S03]  /*1c8e0*/  LDL.LU R14, [R1+0x3460] ;  /* 0x00346000010e7983 */ /* 0x000ea60000300800 */
[----:B------:R0:W-:Y:S04]  /*1c8f0*/  STL.64 [R1+0x3388], R16 ;  /* 0x0033881001007387 */ /* 0x0001e80000100a00 */
[----:B0-----:R-:W2:Y:S01]  /*1c900*/  LDL.LU.64 R16, [R1+0x9b0] ;  /* 0x0009b00001107983 */ /* 0x001ea20000300a00 */
[----:B------:R-:W2:Y:S01]  /*1c910*/  LDL.LU.64 R18, [R1+0x9b8] ;  /* 0x0009b80001127983 */ /* 0x000ea20000300a00 */
[C---:B---3--:R-:W-:Y:S11]  /*1c920*/  HMMA.16816.F32 R4, R20.reuse, R12, R4 ;  /* 0x0000000c1404723c */ /* 0x048ff60000001804 */
[----:B------:R-:W-:Y:S11]  /*1c930*/  @!UPT UIADD3 URZ, URZ, URZ, URZ ;  /* 0x0000003f3f3ff290 */ /* 0x000ff6000fffe03f */
[----:B------:R-:W-:Y:S01]  /*1c940*/  @!UPT UIADD3 URZ, URZ, URZ, URZ ;  /* 0x0000003f3f3ff290 */ /* 0x000fe2000fffe03f */
[----:B------:R-:W-:Y:S01]  /*1c950*/  STL.64 [R1+0x9c0], R4 ;  /* 0x0009c00401007387 */ /* 0x000fe20000100a00 */
[----:B------:R0:W-:Y:S03]  /*1c960*/  STL.64 [R1+0x9c8], R6 ;  /* 0x0009c80601007387 */ /* 0x0001e60000100a00 */
[----:B0-----:R-:W3:Y:S01]  /*1c970*/  LDL.LU.64 R6, [R1+0x3458] ;  /* 0x0034580001067983 */ /* 0x001ee20000300a00 */
[----:B------:R-:W3:Y:S01]  /*1c980*/  LDL.LU.64 R4, [R1+0x3450] ;  /* 0x0034500001047983 */ /* 0x000ee20000300a00 */
[C---:B--2---:R-:W-:Y:S01]  /*1c990*/  HMMA.16816.F32 R16, R20.reuse, R8, R16 ;  /* 0x000000081410723c */ /* 0x044fe20000001810 */
[----:B------:R-:W-:Y:S11]  /*1c9a0*/  STL.64 [R1+0x3338], R12 ;  /* 0x0033380c01007387 */ /* 0x000ff60000100a00 */
[----:B------:R-:W-:Y:S11]  /*1c9b0*/  @!UPT UIADD3 URZ, URZ, URZ, URZ ;  /* 0x0000003f3f3ff290 */ /* 0x000ff6000fffe03f */
[----:B------:R0:W-:Y:S01]  /*1c9c0*/  STL.64 [R1+0x9b0], R16 ;  /* 0x0009b01001007387 */ /* 0x0001e20000100a00 */
[----:B------:R-:W-:Y:S02]  /*1c9d0*/  STL.64 [R1+0x9b8], R18 ;  /* 0x0009b81201007387 */ /* 0x000fe40000100a00 */
[----:B0-----:R-:W-:Y:S02]  /*1c9e0*/  IMAD.MOV.U32 R16, RZ, RZ, R10 ;  /* 0x000000ffff107224 */ /* 0x001fe400078e000a */
[----:B------:R-:W-:Y:S01]  /*1c9f0*/  IMAD.MOV.U32 R17, RZ, RZ, R0 ;  /* 0x000000ffff117224 */ /* 0x000fe200078e0000 */
[----:B------:R-:W2:Y:S01]  /*1ca00*/  LDL.LU R10, [R1+0x344c] ;  /* 0x00344c00010a7983 */ /* 0x000ea20000300800 */
[----:B------:R-:W2:Y:S03]  /*1ca10*/  LDL.LU R0, [R1+0x3448] ;  /* 0x0034480001007983 */ /* 0x000ea60000300800 */
[----:B------:R0:W-:Y:S04]  /*1ca20*/  STL.64 [R1+0x33a0], R16 ;  /* 0x0033a01001007387 */ /* 0x0001e80000100a00 */
[----:B0-----:R-:W2:Y:S01]  /*1ca30*/  LDL.64 R16, [R1+0xc0] ;  /* 0x0000c00001107983 */ /* 0x001ea20000100a00 */
[----:B------:R-:W-:Y:S01]  /*1ca40*/  STL.64 [R1+0x3330], R8 ;  /* 0x0033300801007387 */ /* 0x000fe20000100a00 */
[----:B---3--:R-:W-:Y:S02]  /*1ca50*/  HMMA.16816.F32 R20, R20, R4, R24 ;  /* 0x000000041414723c */ /* 0x008fe40000001818 */
[----:B------:R-:W3:Y:S01]  /*1ca60*/  LDL.LU.64 R26, [R1+0x3440] ;  /* 0x00344000011a7983 */ /* 0x000ee20000300a00 */
[----:B------:R-:W2:Y:S11]  /*1ca70*/  LDL.LU.64 R24, [R1+0x3438] ;  /* 0x0034380001187983 */ /* 0x000eb60000300a00 */
[----:B------:R-:W-:Y:S09]  /*1ca80*/  @!UPT UIADD3 URZ, URZ, URZ, URZ ;  /* 0x0000003f3f3ff290 */ /* 0x000ff2000fffe03f */
[----:B------:R3:W-:Y:S01]  /*1ca90*/  STL.64 [R1+0x2f0], R20 ;  /* 0x0002f01401007387 */ /* 0x0007e20000100a00 */
[----:B------:R-:W-:Y:S02]  /*1caa0*/  STL.64 [R1+0x2f8], R22 ;  /* 0x0002f81601007387 */ /* 0x000fe40000100a00 */
[----:B---3--:R-:W-:Y:S02]  /*1cab0*/  IMAD.MOV.U32 R20, RZ, RZ, R26 ;  /* 0x000000ffff147224 */ /* 0x008fe400078e001a */
[----:B------:R-:W-:Y:S01]  /*1cac0*/  IMAD.MOV.U32 R21, RZ, RZ, R27 ;  /* 0x000000ffff157224 */ /* 0x000fe200078e001b */
[----:B------:R-:W3:Y:S01]  /*1cad0*/  LDL.LU R26, [R1+0x3430] ;  /* 0x00343000011a7983 */ /* 0x000ee20000300800 */
[----:B------:R-:W3:Y:S03]  /*1cae0*/  LDL.LU R27, [R1+0x342c] ;  /* 0x00342c00011b7983 */ /* 0x000ee60000300800 */
[----:B------:R0:W-:Y:S02]  /*1caf0*/  STL.64 [R1+0x33a8], R20 ;  /* 0x0033a81401007387 */ /* 0x0001e40000100a00 */
[----:B0-----:R-:W-:-:S02]  /*1cb00*/  IMAD.MOV.U32 R20, RZ, RZ, R6 ;  /* 0x000000ffff147224 */ /* 0x001fc400078e0006 */
[----:B------:R-:W-:Y:S01]  /*1cb10*/  IMAD.MOV.U32 R21, RZ, RZ, R29 ;  /* 0x000000ffff157224 */ /* 0x000fe200078e001d */
[----:B------:R-:W3:Y:S04]  /*1cb20*/  LDL.LU R6, [R1+0x3428] ;  /* 0x0034280001067983 */ /* 0x000ee80000300800 */
[----:B------:R0:W-:Y:S02]  /*1cb30*/  STL.64 [R1+0x33c0], R20 ;  /* 0x0033c01401007387 */ /* 0x0001e40000100a00 */
[----:B0-----:R-:W-:Y:S02]  /*1cb40*/  IMAD.MOV.U32 R20, RZ, RZ, R3 ;  /* 0x000000ffff147224 */ /* 0x001fe400078e0003 */
[----:B------:R-:W-:-:S05]  /*1cb50*/  IMAD.MOV.U32 R21, RZ, RZ, R2 ;  /* 0x000000ffff157224 */ /* 0x000fca00078e0002 */
[----:B------:R0:W-:Y:S04]  /*1cb60*/  STL.64 [R1+0x33d8], R20 ;  /* 0x0033d81401007387 */ /* 0x0001e80000100a00 */
[----:B0-----:R-:W3:Y:S01]  /*1cb70*/  LDL.LU.64 R20, [R1+0x2d0] ;  /* 0x0002d00001147983 */ /* 0x001ee20000300a00 */
[----:B------:R-:W3:Y:S02]  /*1cb80*/  LDL.LU.64 R22, [R1+0x2d8] ;  /* 0x0002d80001167983 */ /* 0x000ee40000300a00 */
[----:B------:R-:W-:Y:S02]  /*1cb90*/  STL.64 [R1+0x3350], R4 ;  /* 0x0033500401007387 */ /* 0x000fe40000100a00 */
[----:B--2---:R-:W-:Y:S02]  /*1cba0*/  IMAD.MOV.U32 R8, RZ, RZ, R10 ;  /* 0x000000ffff087224 */ /* 0x004fe400078e000a */
[----:B------:R-:W-:Y:S01]  /*1cbb0*/  IMAD.MOV.U32 R9, RZ, RZ, R7 ;  /* 0x000000ffff097224 */ /* 0x000fe200078e0007 */
[----:B---3--:R-:W-:Y:S11]  /*1cbc0*/  HMMA.16816.F32 R20, R24, R16, R20 ;  /* 0x000000101814723c */ /* 0x008ff60000001814 */
[----:B------:R-:W-:Y:S11]  /*1cbd0*/  @!UPT UIADD3 URZ, URZ, URZ, URZ ;  /* 0x0000003f3f3ff290 */ /* 0x000ff6000fffe03f */
[----:B------:R-:W-:Y:S01]  /*1cbe0*/  @!UPT UIADD3 URZ, URZ, URZ, URZ ;  /* 0x0000003f3f3ff290 */ /* 0x000fe2000fffe03f */
[----:B------:R0:W-:Y:S01]  /*1cbf0*/  STL.64 [R1+0x2d0], R20 ;  /* 0x0002d01401007387 */ /* 0x0001e20000100a00 */
[----:B------:R-:W-:Y:S02]  /*1cc00*/  STL.64 [R1+0x2d8], R22 ;  /* 0x0002d81601007387 */ /* 0x000fe40000100a00 */
[----:B0-----:R-:W-:Y:S02]  /*1cc10*/  IMAD.MOV.U32 R20, RZ, RZ, R28 ;  /* 0x000000ffff147224 */ /* 0x001fe400078e001c */
[----:B------:R-:W-:-:S05]  /*1cc20*/  IMAD.MOV.U32 R21, RZ, RZ, R15 ;  /* 0x000000ffff157224 */ /* 0x000fca00078e000f */
[----:B------:R0:W-:Y:S02]  /*1cc30*/  STL.64 [R1+0x33f0], R20 ;  /* 0x0033f01401007387 */ /* 0x0001e40000100a00 */
[----:B0-----:R-:W-:Y:S02]  /*1cc40*/  IMAD.MOV.U32 R20, RZ, RZ, R14 ;  /* 0x000000ffff147224 */ /* 0x001fe400078e000e */
[----:B----4-:R-:W-:-:S05]  /*1cc50*/  IMAD.MOV.U32 R21, RZ, RZ, R11 ;  /* 0x000000ffff157224 */ /* 0x010fca00078e000b */
[----:B------:R0:W-:Y:S01]  /*1cc60*/  STL.64 [R1+0x3408], R20 ;  /* 0x0034081401007387 */ /* 0x0001e20000100a00 */
[----:B------:R-:W-:Y:S03]  /*1cc70*/  STL.64 [R1+0x3410], R8 ;  /* 0x0034100801007387 */ /* 0x000fe60000100a00 */
[----:B0-----:R-:W2:Y:S01]  /*1cc80*/  LDL.LU.64 R20, [R1+0x2b0] ;  /* 0x0002b00001147983 */ /* 0x001ea20000300a00 */
[----:B------:R-:W3:Y:S02]  /*1cc90*/  LDL.LU.64 R22, [R1+0x2b8] ;  /* 0x0002b80001167983 */ /* 0x000ee40000300a00 */
[----:B------:R-:W-:Y:S02]  /*1cca0*/  IMAD.MOV.U32 R3, RZ, RZ, R16 ;  /* 0x000000ffff037224 */ /* 0x000fe400078e0010 */
[----:B------:R-:W-:Y:S01]  /*1ccb0*/  IMAD.MOV.U32 R2, RZ, RZ, R17 ;  /* 0x000000ffff027224 */ /* 0x000fe200078e0011 */
[----:B---3--:R-:W-:Y:S01]  /*1ccc0*/  STL.64 [R1+0x3420], R22 ;  /* 0x0034201601007387 */ /* 0x008fe20000100a00 */
        /* <DEDUP_REMOVED lines=40> */
[----:B------:R-:W2:Y:S01]  /*1cf50*/  LDL R0, [R1+0x10d4] ;  /* 0x0010d40001007983 */ /* 0x000ea20000100800 */
[----:B------:R-:W2:Y:S02]  /*1cf60*/  LDL.LU.64 R22, [R1+0x3420] ;  /* 0x0034200001167983 */ /* 0x000ea40000300a00 */
[----:B------:R-:W2:Y:S02]  /*1cf70*/  LDL.LU.64 R20, [R1+0x3418] ;  /* 0x0034180001147983 */ /* 0x000ea40000300a00 */
[----:B------:R0:W-:Y:S01]  /*1cf80*/  STL.64 [R1+0x2c0], R8 ;  /* 0x0002c00801007387 */ /* 0x0001e20000100a00 */
[----:B------:R2:W-:Y:S04]  /*1cf90*/  STL.64 [R1+0x2c8], R10 ;  /* 0x0002c80a01007387 */ /* 0x0005e80000100a00 */
        /* <DEDUP_REMOVED lines=76> */
[----:B0-----:R-:W4:Y:S01]  /*1d460*/  LDL.LU.64 R12, [R1+0x3338] ;  /* 0x00333800010c7983 */ /* 0x001f220000300a00 */
[----:B--2---:R-:W-:Y:S02]  /*1d470*/  STL.64 [R1+0x32b0], R18 ;  /* 0x0032b01201007387 */ /* 0x004fe40000100a00 */
[----:B------:R0:W-:Y:S02]  /*1d480*/  STL.64 [R1+0x32a8], R16 ;  /* 0x0032a81001007387 */ /* 0x0001e40000100a00 */
[----:B0-----:R-:W2:Y:S01]  /*1d490*/  LDL.LU.64 R16, [R1+0x1f0] ;  /* 0x0001f00001107983 */ /* 0x001ea20000300a00 */
[----:B------:R-:W2:Y:S01]  /*1d4a0*/  LDL.LU.64 R18, [R1+0x1f8] ;  /* 0x0001f80001127983 */ /* 0x000ea20000300a00 */
[C---:B----4-:R-:W-:Y:S11]  /*1d4b0*/  HMMA.16816.F32 R8, R24.reuse, R12, R8 ;  /* 0x0000000c1808723c */ /* 0x050ff60000001808 */
[----:B------:R-:W-:Y:S11]  /*1d4c0*/  @!UPT UIADD3 URZ, URZ, URZ, URZ ;  /* 0x0000003f3f3ff290 */ /* 0x000ff6000fffe03f */
[----:B------:R-:W-:Y:S01]  /*1d4d0*/  @!UPT UIADD3 URZ, URZ, URZ, URZ ;  /* 0x0000003f3f3ff290 */ /* 0x000fe2000fffe03f */
[----:B------:R0:W-:Y:S01]  /*1d4e0*/  STL.64 [R1+0x200], R8 ;  /* 0x0002000801007387 */ /* 0x0001e20000100a00 */
[----:B------:R-:W-:Y:S03]  /*1d4f0*/  STL.64 [R1+0x208], R10 ;  /* 0x0002080a01007387 */ /* 0x000fe60000100a00 */
[----:B0-----:R-:W2:Y:S01]  /*1d500*/  LDL.LU.64 R8, [R1+0x3330] ;  /* 0x0033300001087983 */ /* 0x001ea20000300a00 */
[----:B------:R0:W-:Y:S03]  /*1d510*/  STL.64 [R1+0x3318], R12 ;  /* 0x0033180c01007387 */ /* 0x0001e60000100a00 */
[----:B0-----:R-:W4:Y:S01]  /*1d520*/  LDL.64 R12, [R1+0xb0] ;  /* 0x0000b000010c7983 */ /* 0x001f220000100a00 */
[C---:B--2---:R-:W-:Y:S03]  /*1d530*/  HMMA.16816.F32 R16, R24.reuse, R8, R16 ;  /* 0x000000081810723c */ /* 0x044fe60000001810 */
[----:B----4-:R-:W-:Y:S01]  /*1d540*/  STL.64 [R1+0x3320], R12 ;  /* 0x0033200c01007387 */ /* 0x010fe20000100a00 */
[----:B------:R-:W-:Y:S02]  /*1d550*/  STL [R1+0x3284], R8 ;  /* 0x0032840801007387 */ /* 0x000fe40000100800 */
[----:B------:R3:W-:Y:S02]  /*1d560*/  STL [R1+0x3280], R9 ;  /* 0x0032800901007387 */ /* 0x0007e40000100800 */
[----:B---3--:R-:W-:Y:S11]  /*1d570*/  HMMA.16816.F32 R8, R24, R4, R20 ;  /* 0x000000041808723c */ /* 0x008ff60000001814 */
[----:B------:R-:W-:Y:S04]  /*1d580*/  @!UPT UIADD3 URZ, URZ, URZ, URZ ;  /* 0x0000003f3f3ff290 */ /* 0x000fe8000fffe03f */
[----:B------:R-:W-:Y:S01]  /*1d590*/  STL.64 [R1+0x1f0], R16 ;  /* 0x0001f01001007387 */ /* 0x000fe20000100a00 */
[----:B------:R-:W-:Y:S02]  /*1d5a0*/  STL.64 [R1+0x1f8], R18 ;  /* 0x0001f81201007387 */ /* 0x000fe40000100a00 */
[----:B------:R0:W-:Y:S01]  /*1d5b0*/  STL.64 [R1+0x3328], R4 ;  /* 0x0033280401007387 */ /* 0x0001e20000100a00 */
[----:B------:R-:W1:Y:S04]  /*1d5c0*/  LDSM.16.MT88.4 R20, [R0] ;  /* 0x000000000014783b */ /* 0x000e680000004200 */
[----:B------:R-:W2:Y:S04]  /*1d5d0*/  LDSM.16.MT88.4 R24, [R0+0x80] ;  /* 0x000080000018783b */ /* 0x000ea80000004200 */
[----:B0-----:R-:W1:Y:S04]  /*1d5e0*/  LDL.LU.64 R4, [R1+0x1070] ;  /* 0x0010700001047983 */ /* 0x001e680000300a00 */
[----:B------:R0:W-:Y:S01]  /*1d5f0*/  STL.64 [R1+0xd0], R8 ;  /* 0x0000d00801007387 */ /* 0x0001e20000100a00 */
[----:B------:R3:W-:Y:S02]  /*1d600*/  STL.64 [R1+0xd8], R10 ;  /* 0x0000d80a01007387 */ /* 0x0007e40000100a00 */
[----:B------:R-:W1:Y:S01]  /*1d610*/  LDL.LU.64 R6, [R1+0x1078] ;  /* 0x0010780001067983 */ /* 0x000e620000300a00 */
[----:B0-----:R-:W4:Y:S01]  /*1d620*/  LDL.LU.64 R8, [R1+0x1050] ;  /* 0x0010500001087983 */ /* 0x001f220000300a00 */
[----:B---3--:R-:W4:Y:S02]  /*1d630*/  LDL.LU.64 R10, [R1+0x1058] ;  /* 0x00105800010a7983 */ /* 0x008f240000300a00 */
[----:B------:R-:W3:Y:S02]  /*1d640*/  LDL.64 R16, [R1+0x50] ;  /* 0x0000500001107983 */ /* 0x000ee40000100a00 */
[----:B------:R-:W-:-:S02]  /*1d650*/  IMAD.MOV.U32 R12, RZ, RZ, R3 ;  /* 0x000000ffff0c7224 */ /* 0x000fc400078e0003 */
[----:B------:R-:W-:-:S07]  /*1d660*/  IMAD.MOV.U32 R13, RZ, RZ, R2 ;  /* 0x000000ffff0d7224 */ /* 0x000fce00078e0002 */
[C---:B-1----:R-:W-:Y:S01]  /*1d670*/  HMMA.16816.F32 R12, R20.reuse, R12, R4 ;  /* 0x0000000c140c723c */ /* 0x042fe20000001804 */
[----:B---3--:R0:W-:Y:S04]  /*1d680*/  STL.64 [R1+0x32e0], R16 ;  /* 0x0032e01001007387 */ /* 0x0081e80000100a00 */
[----:B0-----:R-:W4:Y:S01]  /*1d690*/  LDL.64 R16, [R1+0xa0] ;  /* 0x0000a00001107983 */ /* 0x001f220000100a00 */
[----:B--2---:R-:W-:Y:S02]  /*1d6a0*/  STL [R1+0x3258], R24 ;  /* 0x0032581801007387 */ /* 0x004fe40000100800 */
[----:B------:R0:W-:Y:S02]  /*1d6b0*/  STL [R1+0x3254], R25 ;  /* 0x0032541901007387 */ /* 0x0001e40000100800 */
[----:B------:R-:W-:Y:S01]  /*1d6c0*/  STL [R1+0x3250], R26 ;  /* 0x0032501a01007387 */ /* 0x000fe20000100800 */
[----:B------:R1:W-:Y:S04]  /*1d6d0*/  STL [R1+0x324c], R27 ;  /* 0x00324c1b01007387 */ /* 0x0003e80000100800 */
[----:B0-----:R-:W2:Y:S01]  /*1d6e0*/  LDL.LU.64 R24, [R1+0x1060] ;  /* 0x0010600001187983 */ /* 0x001ea20000300a00 */
[----:B-1----:R-:W2:Y:S02]  /*1d6f0*/  LDL.LU.64 R26, [R1+0x1068] ;  /* 0x00106800011a7983 */ /* 0x002ea40000300a00 */
[----:B------:R-:W-:Y:S01]  /*1d700*/  STL [R1+0x3248], R0 ;  /* 0x0032480001007387 */ /* 0x000fe20000100800 */
[----:B------:R-:W3:Y:S04]  /*1d710*/  LDL.LU.64 R4, [R1+0x3328] ;  /* 0x0033280001047983 */ /* 0x000ee80000300a00 */
[----:B------:R0:W-:Y:S01]  /*1d720*/  STL.64 [R1+0x1070], R12 ;  /* 0x0010700c01007387 */ /* 0x0001e20000100a00 */
[----:B------:R1:W-:Y:S03]  /*1d730*/  STL.64 [R1+0x1078], R14 ;  /* 0x0010780e01007387 */ /* 0x0003e60000100a00 */
[----:B0-----:R-:W2:Y:S02]  /*1d740*/  LDL.LU.64 R12, [R1+0x3320] ;  /* 0x00332000010c7983 */ /* 0x001ea40000300a00 */
[----:B--2---:R-:W-:Y:S01]  /*1d750*/  HMMA.16816.F32 R24, R20, R12, R24 ;  /* 0x0000000c1418723c */ /* 0x004fe20000001818 */
[----:B------:R-:W-:-:S02]  /*1d760*/  IMAD.MOV.U32 R7, RZ, RZ, R12 ;  /* 0x000000ffff077224 */ /* 0x000fc400078e000c */
[----:B------:R-:W-:Y:S11]  /*1d770*/  IMAD.MOV.U32 R6, RZ, RZ, R13 ;  /* 0x000000ffff067224 */ /* 0x000ff600078e000d */
[----:B------:R-:W-:Y:S09]  /*1d780*/  @!UPT UIADD3 URZ, URZ, URZ, URZ ;  /* 0x0000003f3f3ff290 */ /* 0x000ff2000fffe03f */
[----:B------:R-:W-:Y:S01]  /*1d790*/  STL.64 [R1+0x1060], R24 ;  /* 0x0010601801007387 */ /* 0x000fe20000100a00 */
[----:B------:R-:W-:Y:S02]  /*1d7a0*/  STL.64 [R1+0x1068], R26 ;  /* 0x0010681a01007387 */ /* 0x000fe40000100a00 */
[----:B------:R-:W2:Y:S02]  /*1d7b0*/  LDL.LU.64 R12, [R1+0x1040] ;  /* 0x00104000010c7983 */ /* 0x000ea40000300a00 */
[----:B-1----:R-:W2:Y:S01]  /*1d7c0*/  LDL.LU.64 R14, [R1+0x1048] ;  /* 0x00104800010e7983 */ /* 0x002ea20000300a00 */
[----:B------:R-:W-:Y:S01]  /*1d7d0*/  STL [R1+0x325c], R7 ;  /* 0x00325c0701007387 */ /* 0x000fe20000100800 */
[----:B------:R-:W-:Y:S02]  /*1d7e0*/  STL [R1+0x32f0], R6 ;  /* 0x0032f00601007387 */ /* 0x000fe40000100800 */
[----:B---3--:R0:W-:Y:S02]  /*1d7f0*/  STL.64 [R1+0x32e8], R4 ;  /* 0x0032e80401007387 */ /* 0x0081e40000100a00 */
[----:B0-----:R-:W3:Y:S01]  /*1d800*/  LDL.64 R4, [R1+0x70] ;  /* 0x0000700001047983 */ /* 0x001ee20000100a00 */
[----:B----4-:R-:W-:Y:S03]  /*1d810*/  HMMA.16816.F32 R24, R20, R16, R8 ;  /* 0x000000101418723c */ /* 0x010fe60000001808 */
[----:B---3--:R0:W-:Y:S04]  /*1d820*/  STL.64 [R1+0x32f8], R4 ;  /* 0x0032f80401007387 */ /* 0x0081e80000100a00 */
[----:B0-----:R-:W3:Y:S04]  /*1d830*/  LDL.64 R4, [R1+0x80] ;  /* 0x0000800001047983 */ /* 0x001ee80000100a00 */
[----:B---3--:R0:W-:Y:S04]  /*1d840*/  STL.64 [R1+0x3310], R4 ;  /* 0x0033100401007387 */ /* 0x0081e80000100a00 */
[----:B0-----:R-:W2:Y:S08]  /*1d850*/  LDL.64 R4, [R1+0x90] ;  /* 0x0000900001047983 */ /* 0x001eb00000100a00 */
[----:B------:R0:W-:Y:S02]  /*1d860*/  STL.64 [R1+0x1050], R24 ;  /* 0x0010501801007387 */ /* 0x0001e40000100a00 */
[----:B------:R1:W-:Y:S01]  /*1d870*/  STL.64 [R1+0x1058], R26 ;  /* 0x0010581a01007387 */ /* 0x0003e20000100a00 */
[----:B0-----:R-:W3:Y:S01]  /*1d880*/  LDL.LU.64 R24, [R1+0xea0] ;  /* 0x000ea00001187983 */ /* 0x001ee20000300a00 */
[----:B-1----:R-:W4:Y:S02]  /*1d890*/  LDL.LU.64 R26, [R1+0xea8] ;  /* 0x000ea800011a7983 */ /* 0x002f240000300a00 */
[----:B------:R-:W-:-:S02]  /*1d8a0*/  IMAD.MOV.U32 R10, RZ, RZ, R17 ;  /* 0x000000ffff0a7224 */ /* 0x000fc400078e0011 */
[----:B------:R-:W-:Y:S01]  /*1d8b0*/  IMAD.MOV.U32 R11, RZ, RZ, R16 ;  /* 0x000000ffff0b7224 */ /* 0x000fe200078e0010 */
[----:B--2---:R-:W-:Y:S01]  /*1d8c0*/  HMMA.16816.F32 R12, R20, R4, R12 ;  /* 0x00000004140c723c */ /* 0x004fe2000000180c */
[----:B----4-:R-:W-:Y:S01]  /*1d8d0*/  STL.64 [R1+0x3308], R26 ;  /* 0x0033081a01007387 */ /* 0x010fe20000100a00 */
[----:B---3--:R0:W-:Y:S03]  /*1d8e0*/  STL.64 [R1+0x3300], R24 ;  /* 0x0033001801007387 */ /* 0x0081e60000100a00 */
[----:B0-----:R-:W2:Y:S01]  /*1d8f0*/  LDL.LU.64 R24, [R1+0xeb0] ;  /* 0x000eb00001187983 */ /* 0x001ea20000300a00 */
[----:B------:R-:W2:Y:S02]  /*1d900*/  LDL.LU.64 R26, [R1+0xeb8] ;  /* 0x000eb800011a7983 */ /* 0x000ea40000300a00 */
[----:B------:R-:W3:Y:S02]  /*1d910*/  LDL.LU.64 R16, [R1+0xe90] ;  /* 0x000e900001107983 */ /* 0x000ee40000300a00 */
[----:B------:R-:W3:Y:S01]  /*1d920*/  LDL.LU.64 R18, [R1+0xe98] ;  /* 0x000e980001127983 */ /* 0x000ee20000300a00 */
[----:B------:R-:W-:Y:S01]  /*1d930*/  STL [R1+0x3274], R10 ;  /* 0x0032740a01007387 */ /* 0x000fe20000100800 */
[----:B------:R0:W-:Y:S02]  /*1d940*/  STL [R1+0x3270], R11 ;  /* 0x0032700b01007387 */ /* 0x0001e40000100800 */
[----:B------:R-:W4:Y:S01]  /*1d950*/  LDL.LU.64 R8, [R1+0xe80] ;  /* 0x000e800001087983 */ /* 0x000f220000300a00 */
[----:B0-----:R-:W4:Y:S08]  /*1d960*/  LDL.LU.64 R10, [R1+0xe88] ;  /* 0x000e8800010a7983 */ /* 0x001f300000300a00 */
[----:B------:R0:W-:Y:S02]  /*1d970*/  STL.64 [R1+0x1040], R12 ;  /* 0x0010400c01007387 */ /* 0x0001e40000100a00 */
[----:B------:R1:W-:Y:S01]  /*1d980*/  STL.64 [R1+0x1048], R14 ;  /* 0x0010480e01007387 */ /* 0x0003e20000100a00 */
[----:B0-----:R-:W2:Y:S01]  /*1d990*/  LDL.LU.64 R12, [R1+0x3318] ;  /* 0x00331800010c7983 */ /* 0x001ea20000300a00 */
[----:B-1----:R-:W-:-:S02]  /*1d9a0*/  IMAD.MOV.U32 R15, RZ, RZ, R4 ;  /* 0x000000ffff0f7224 */ /* 0x002fc400078e0004 */
[----:B------:R-:W-:Y:S02]  /*1d9b0*/  IMAD.MOV.U32 R14, RZ, RZ, R5 ;  /* 0x000000ffff0e7224 */ /* 0x000fe400078e0005 */
[----:B------:R-:W2:Y:S03]  /*1d9c0*/  LDL.LU.64 R4, [R1+0x3310] ;  /* 0x0033100001047983 */ /* 0x000ea60000300a00 */
[----:B------:R-:W-:Y:S02]  /*1d9d0*/  STL [R1+0x327c], R14 ;  /* 0x00327c0e01007387 */ /* 0x000fe40000100800 */
[----:B------:R-:W-:Y:S01]  /*1d9e0*/  STL [R1+0x3278], R15 ;  /* 0x0032780f01007387 */ /* 0x000fe20000100800 */
[----:B--2---:R-:W-:Y:S01]  /*1d9f0*/  HMMA.16816.F32 R24, R20, R4, R24 ;  /* 0x000000041418723c */ /* 0x004fe20000001818 */
[----:B------:R0:W-:Y:S01]  /*1da00*/  STL.64 [R1+0x32d8], R12 ;  /* 0x0032d80c01007387 */ /* 0x0001e20000100a00 */
[----:B------:R-:W-:-:S02]  /*1da10*/  IMAD.MOV.U32 R29, RZ, RZ, R4 ;  /* 0x000000ffff1d7224 */ /* 0x000fc400078e0004 */
[----:B------:R-:W-:Y:S01]  /*1da20*/  IMAD.MOV.U32 R28, RZ, RZ, R5 ;  /* 0x000000ffff1c7224 */ /* 0x000fe200078e0005 */
[----:B0-----:R-:W3:Y:S11]  /*1da30*/  LDL.64 R12, [R1+0x60] ;  /* 0x00006000010c7983 */ /* 0x001ef60000100a00 */
[----:B------:R-:W-:Y:S07]  /*1da40*/  @!UPT UIADD3 URZ, URZ, URZ, URZ ;  /* 0x0000003f3f3ff290 */ /* 0x000fee000fffe03f */
[----:B------:R-:W-:Y:S01]  /*1da50*/  STL.64 [R1+0xeb0], R24 ;  /* 0x000eb01801007387 */ /* 0x000fe20000100a00 */
[----:B------:R0:W-:Y:S03]  /*1da60*/  STL.64 [R1+0xeb8], R26 ;  /* 0x000eb81a01007387 */ /* 0x0001e60000100a00 */
[----:B0-----:R-:W2:Y:S01]  /*1da70*/  LDL.LU.64 R26, [R1+0x3308] ;  /* 0x00330800011a7983 */ /* 0x001ea20000300a00 */
[----:B------:R-:W2:Y:S02]  /*1da80*/  LDL.LU.64 R24, [R1+0x3300] ;  /* 0x0033000001187983 */ /* 0x000ea40000300a00 */
[----:B------:R-:W2:Y:S01]  /*1da90*/  LDL.LU.64 R4, [R1+0x32f8] ;  /* 0x0032f80001047983 */ /* 0x000ea20000300a00 */
[C---:B---3--:R-:W-:Y:S08]  /*1daa0*/  HMMA.16816.F32 R16, R20.reuse, R12, R16 ;  /* 0x0000000c1410723c */ /* 0x048ff00000001810 */
[----:B--2---:R-:W-:Y:S01]  /*1dab0*/  HMMA.16816.F32 R24, R20, R4, R24 ;  /* 0x000000041418723c */ /* 0x004fe20000001818 */
[----:B------:R-:W-:Y:S11]  /*1dac0*/  IMAD.MOV.U32 R0, RZ, RZ, R5 ;  /* 0x000000ffff007224 */ /* 0x000ff600078e0005 */
[----:B------:R-:W-:Y:S11]  /*1dad0*/  @!UPT UIADD3 URZ, URZ, URZ, URZ ;  /* 0x0000003f3f3ff290 */ /* 0x000ff6000fffe03f */
[----:B------:R-:W-:Y:S01]  /*1dae0*/  STL.64 [R1+0xea0], R24 ;  /* 0x000ea01801007387 */ /* 0x000fe20000100a00 */
[----:B------:R0:W-:Y:S02]  /*1daf0*/  STL.64 [R1+0xea8], R26 ;  /* 0x000ea81a01007387 */ /* 0x0001e40000100a00 */
[----:B------:R-:W2:Y:S02]  /*1db00*/  LDL.LU R6, [R1+0x32f0] ;  /* 0x0032f00001067983 */ /* 0x000ea40000300800 */
[----:B0-----:R-:W-:Y:S02]  /*1db10*/  IMAD.MOV.U32 R27, RZ, RZ, R4 ;  /* 0x000000ffff1b7224 */ /* 0x001fe400078e0004 */
[----:B------:R-:W3:Y:S01]  /*1db20*/  LDL.LU.64 R4, [R1+0x32e8] ;  /* 0x0032e80001047983 */ /* 0x000ee20000300a00 */
[----:B------:R0:W-:Y:S02]  /*1db30*/  STL.64 [R1+0xe90], R16 ;  /* 0x000e901001007387 */ /* 0x0001e40000100a00 */
[----:B------:R-:W-:Y:S01]  /*1db40*/  STL.64 [R1+0xe98], R18 ;  /* 0x000e981201007387 */ /* 0x000fe20000100a00 */
[----:B0-----:R-:W4:Y:S01]  /*1db50*/  LDL.LU.64 R16, [R1+0x32e0] ;  /* 0x0032e00001107983 */ /* 0x001f220000300a00 */
[----:B------:R-:W-:-:S02]  /*1db60*/  IMAD.MOV.U32 R25, RZ, RZ, R12 ;  /* 0x000000ffff197224 */ /* 0x000fc400078e000c */
[----:B------:R-:W-:Y:S01]  /*1db70*/  IMAD.MOV.U32 R26, RZ, RZ, R13 ;  /* 0x000000ffff1a7224 */ /* 0x000fe200078e000d */
[C---:B----4-:R-:W-:Y:S01]  /*1db80*/  HMMA.16816.F32 R8, R20.reuse, R16, R8 ;  /* 0x000000101408723c */ /* 0x050fe20000001808 */
[----:B------:R-:W-:Y:S02]  /*1db90*/  IMAD.MOV.U32 R7, RZ, RZ, R16 ;  /* 0x000000ffff077224 */ /* 0x000fe400078e0010 */
[----:B------:R-:W-:Y:S11]  /*1dba0*/  IMAD.MOV.U32 R24, RZ, RZ, R17 ;  /* 0x000000ffff187224 */ /* 0x000ff600078e0011 */
[----:B------:R-:W-:Y:S09]  /*1dbb0*/  @!UPT UIADD3 URZ, URZ, URZ, URZ ;  /* 0x0000003f3f3ff290 */ /* 0x000ff2000fffe03f */
[----:B------:R0:W-:Y:S01]  /*1dbc0*/  STL.64 [R1+0xe80], R8 ;  /* 0x000e800801007387 */ /* 0x0001e20000100a00 */
[----:B------:R1:W-:Y:S03]  /*1dbd0*/  STL.64 [R1+0xe88], R10 ;  /* 0x000e880a01007387 */ /* 0x0003e60000100a00 */
[----:B0-----:R-:W4:Y:S01]  /*1dbe0*/  LDL.LU.64 R8, [R1+0xe70] ;  /* 0x000e700001087983 */ /* 0x001f220000300a00 */
[----:B-1----:R-:W4:Y:S02]  /*1dbf0*/  LDL.LU.64 R10, [R1+0xe78] ;  /* 0x000e7800010a7983 */ /* 0x002f240000300a00 */
[----:B------:R-:W2:Y:S02]  /*1dc00*/  LDL.LU.64 R12, [R1+0xe60] ;  /* 0x000e6000010c7983 */ /* 0x000ea40000300a00 */
[----:B------:R-:W2:Y:S01]  /*1dc10*/  LDL.LU.64 R14, [R1+0xe68] ;  /* 0x000e6800010e7983 */ /* 0x000ea20000300a00 */
[----:B------:R-:W2:Y:S01]  /*1dc20*/  LDL.LU.64 R16, [R1+0xe40] ;  /* 0x000e400001107983 */ /* 0x000ea20000300a00 */
[----:B------:R-:W2:Y:S03]  /*1dc30*/  LDL.LU.64 R18, [R1+0xe48] ;  /* 0x000e480001127983 */ /* 0x000ea60000300a00 */
[----:B--2---:R-:W-:Y:S01]  /*1dc40*/  STL.64 [R1+0x32c0], R18 ;  /* 0x0032c01201007387 */ /* 0x004fe20000100a00 */
[----:B------:R0:W-:Y:S03]  /*1dc50*/  STL.64 [R1+0x32b8], R16 ;  /* 0x0032b81001007387 */ /* 0x0001e60000100a00 */
[----:B0-----:R-:W2:Y:S04]  /*1dc60*/  LDL.64 R16, [R1+0x20] ;  /* 0x0000200001107983 */ /* 0x001ea80000100a00 */
[----:B--2---:R0:W-:Y:S04]  /*1dc70*/  STL.64 [R1+0x32d0], R16 ;  /* 0x0032d01001007387 */ /* 0x0041e80000100a00 */
[----:B0-----:R-:W2:Y:S01]  /*1dc80*/  LDL.64 R16, [R1+0x30] ;  /* 0x0000300001107983 */ /* 0x001ea20000100a00 */
[----:B------:R-:W-:Y:S02]  /*1dc90*/  STL.64 [R1+0x3290], R26 ;  /* 0x0032901a01007387 */ /* 0x000fe40000100a00 */
[----:B------:R0:W-:Y:S02]  /*1dca0*/  STL.64 [R1+0x3288], R24 ;  /* 0x0032881801007387 */ /* 0x0001e40000100a00 */
[----:B0-----:R-:W4:Y:S01]  /*1dcb0*/  LDL.64 R24, [R1+0x40] ;  /* 0x0000400001187983 */ /* 0x001f220000100a00 */
[----:B------:R-:W-:Y:S02]  /*1dcc0*/  STL.64 [R1+0x3268], R6 ;  /* 0x0032680601007387 */ /* 0x000fe40000100a00 */
[----:B---3--:R0:W-:Y:S02]  /*1dcd0*/  STL.64 [R1+0x3260], R4 ;  /* 0x0032600401007387 */ /* 0x0081e40000100a00 */
[----:B0-----:R-:W3:Y:S01]  /*1dce0*/  LDL.64 R4, [R1+0x10] ;  /* 0x0000100001047983 */ /* 0x001ee20000100a00 */
[C---:B----4-:R-:W-:Y:S03]  /*1dcf0*/  HMMA.16816.F32 R8, R20.reuse, R24, R8 ;  /* 0x000000181408723c */ /* 0x050fe60000001808 */
[----:B---3--:R0:W-:Y:S04]  /*1dd00*/  STL.64 [R1+0x32c8], R4 ;  /* 0x0032c80401007387 */ /* 0x0081e80000100a00 */
[----:B0-----:R-:W3:Y:S01]  /*1dd10*/  LDL.LU.64 R4, [R1+0xe50] ;  /* 0x000e500001047983 */ /* 0x001ee20000300a00 */
[----:B------:R-:W3:Y:S11]  /*1dd20*/  LDL.LU.64 R6, [R1+0xe58] ;  /* 0x000e580001067983 */ /* 0x000ef60000300a00 */
[----:B------:R-:W-:Y:S04]  /*1dd30*/  @!UPT UIADD3 URZ, URZ, URZ, URZ ;  /* 0x0000003f3f3ff290 */ /* 0x000fe8000fffe03f */
[----:B------:R-:W-:Y:S02]  /*1dd40*/  STL.64 [R1+0xe70], R8 ;  /* 0x000e700801007387 */ /* 0x000fe40000100a00 */
[----:B------:R0:W-:Y:S02]  /*1dd50*/  STL.64 [R1+0xe78], R10 ;  /* 0x000e780a01007387 */ /* 0x0001e40000100a00 */
[----:B0-----:R-:W-:Y:S02]  /*1dd60*/  IMAD.MOV.U32 R10, RZ, RZ, R24 ;  /* 0x000000ffff0a7224 */ /* 0x001fe400078e0018 */
[----:B------:R-:W-:Y:S02]  /*1dd70*/  IMAD.MOV.U32 R11, RZ, RZ, R25 ;  /* 0x000000ffff0b7224 */ /* 0x000fe400078e0019 */
[----:B------:R-:W4:Y:S01]  /*1dd80*/  LDL.LU.64 R24, [R1+0xe20] ;  /* 0x000e200001187983 */ /* 0x000f220000300a00 */
[----:B------:R-:W3:Y:S01]  /*1dd90*/  LDL.LU.64 R26, [R1+0xe28] ;  /* 0x000e2800011a7983 */ /* 0x000ee20000300a00 */
[C---:B--2---:R-:W-:Y:S02]  /*1dda0*/  HMMA.16816.F32 R12, R20.reuse, R16, R12 ;  /* 0x00000010140c723c */ /* 0x044fe4000000180c */
[----:B---3--:R-:W-:Y:S01]  /*1ddb0*/  STL.64 [R1+0x32a0], R26 ;  /* 0x0032a01a01007387 */ /* 0x008fe20000100a00 */
[----:B----4-:R0:W-:Y:S03]  /*1ddc0*/  STL.64 [R1+0x3298], R24 ;  /* 0x0032981801007387 */ /* 0x0101e60000100a00 */
[----:B0-----:R-:W2:Y:S01]  /*1ddd0*/  LDL.LU.64 R24, [R1+0xe30] ;  /* 0x000e300001187983 */ /* 0x001ea20000300a00 */
[----:B------:R-:W2:Y:S11]  /*1dde0*/  LDL.LU.64 R26, [R1+0xe38] ;  /* 0x000e3800011a7983 */ /* 0x000eb60000300a00 */
[----:B------:R-:W-:Y:S05]  /*1ddf0*/  @!UPT UIADD3 URZ, URZ, URZ, URZ ;  /* 0x0000003f3f3ff290 */ /* 0x000fea000fffe03f */
[----:B------:R0:W-:Y:S02]  /*1de00*/  STL.64 [R1+0xe60], R12 ;  /* 0x000e600c01007387 */ /* 0x0001e40000100a00 */
[----:B------:R1:W-:Y:S01]  /*1de10*/  STL.64 [R1+0xe68], R14 ;  /* 0x000e680e01007387 */ /* 0x0003e20000100a00 */
[----:B0-----:R-:W3:Y:S01]  /*1de20*/  LDL.LU.64 R12, [R1+0x32d8] ;  /* 0x0032d800010c7983 */ /* 0x001ee20000300a00 */
[----:B-1----:R-:W-:Y:S02]  /*1de30*/  IMAD.MOV.U32 R14, RZ, RZ, R16 ;  /* 0x000000ffff0e7224 */ /* 0x002fe400078e0010 */
[----:B------:R-:W-:Y:S02]  /*1de40*/  IMAD.MOV.U32 R15, RZ, RZ, R17 ;  /* 0x000000ffff0f7224 */ /* 0x000fe400078e0011 */
[----:B------:R-:W4:Y:S02]  /*1de50*/  LDL.LU.64 R16, [R1+0x32d0] ;  /* 0x0032d00001107983 */ /* 0x000f240000300a00 */
[----:B----4-:R-:W-:Y:S01]  /*1de60*/  HMMA.16816.F32 R4, R20, R16, R4 ;  /* 0x000000101404723c */ /* 0x010fe20000001804 */
[----:B------:R-:W-:-:S02]  /*1de70*/  IMAD.MOV.U32 R8, RZ, RZ, R16 ;  /* 0x000000ffff087224 */ /* 0x000fc400078e0010 */
[----:B------:R-:W-:Y:S11]  /*1de80*/  IMAD.MOV.U32 R9, RZ, RZ, R17 ;  /* 0x000000ffff097224 */ /* 0x000ff600078e0011 */
[----:B------:R-:W-:Y:S09]  /*1de90*/  @!UPT UIADD3 URZ, URZ, URZ, URZ ;  /* 0x0000003f3f3ff290 */ /* 0x000ff2000fffe03f */
[----:B------:R0:W-:Y:S01]  /*1dea0*/  STL.64 [R1+0xe50], R4 ;  /* 0x000e500401007387 */ /* 0x0001e20000100a00 */
[----:B------:R-:W-:Y:S03]  /*1deb0*/  STL.64 [R1+0xe58], R6 ;  /* 0x000e580601007387 */ /* 0x000fe60000100a00 */
[----:B0-----:R-:W4:Y:S01]  /*1dec0*/  LDL.LU.64 R4, [R1+0x32c8] ;  /* 0x0032c80001047983 */ /* 0x001f220000300a00 */
[----:B------:R-:W4:Y:S02]  /*1ded0*/  LDL.LU.64 R18, [R1+0x32c0] ;  /* 0x0032c00001127983 */ /* 0x000f240000300a00 */
[----:B------:R-:W4:Y:S02]  /*1dee0*/  LDL.LU.64 R16, [R1+0x32b8] ;  /* 0x0032b80001107983 */ /* 0x000f240000300a00 */
[C---:B----4-:R-:W-:Y:S11]  /*1def0*/  HMMA.16816.F32 R16, R20.reuse, R4, R16 ;  /* 0x000000041410723c */ /* 0x050ff60000001810 */
        /* <DEDUP_REMOVED lines=8> */
[----:B------:R-:W3:Y:S01]  /*1df80*/  LDL.LU.64 R4, [R1+0xe10] ;  /* 0x000e100001047983 */ /* 0x000ee20000300a00 */
[----:B------:R-:W3:Y:S01]  /*1df90*/  LDL.LU.64 R6, [R1+0xe18] ;  /* 0x000e180001067983 */ /* 0x000ee20000300a00 */
[C---:B--2---:R-:W-:Y:S11]  /*1dfa0*/  HMMA.16816.F32 R24, R20.reuse, R16, R24 ;  /* 0x000000101418723c */ /* 0x044ff60000001818 */
[----:B------:R-:W-:Y:S11]  /*1dfb0*/  @!UPT UIADD3 URZ, URZ, URZ, URZ ;  /* 0x0000003f3f3ff290 */ /* 0x000ff6000fffe03f */
[----:B------:R-:W-:Y:S01]  /*1dfc0*/  @!UPT UIADD3 URZ, URZ, URZ, URZ ;  /* 0x0000003f3f3ff290 */ /* 0x000fe2000fffe03f */
[----:B------:R-:W-:Y:S01]  /*1dfd0*/  STL.64 [R1+0xe30], R24 ;  /* 0x000e301801007387 */ /* 0x000fe20000100a00 */
[----:B------:R0:W-:Y:S03]  /*1dfe0*/  STL.64 [R1+0xe38], R26 ;  /* 0x000e381a01007387 */ /* 0x0001e60000100a00 */
[----:B0-----:R-:W3:Y:S01]  /*1dff0*/  LDL.LU.64 R26, [R1+0x32a0] ;  /* 0x0032a000011a7983 */ /* 0x001ee20000300a00 */
[----:B------:R-:W3:Y:S02]  /*1e000*/  LDL.LU.64 R24, [R1+0x3298] ;  /* 0x0032980001187983 */ /* 0x000ee40000300a00 */
[----:B----4-:R-:W-:Y:S02]  /*1e010*/  STL.64 [R1+0x3148], R18 ;  /* 0x0031481201007387 */ /* 0x010fe40000100a00 */
[----:B------:R0:W-:Y:S02]  /*1e020*/  STL.64 [R1+0x3140], R16 ;  /* 0x0031401001007387 */ /* 0x0001e40000100a00 */
[----:B0-----:R-:W2:Y:S01]  /*1e030*/  LDL.LU.64 R16, [R1+0x860] ;  /* 0x0008600001107983 */ /* 0x001ea20000300a00 */
[----:B------:R-:W2:Y:S01]  /*1e040*/  LDL.LU.64 R18, [R1+0x868] ;  /* 0x0008680001127983 */ /* 0x000ea20000300a00 */
[----:B---3--:R-:W-:Y:S11]  /*1e050*/  HMMA.16816.F32 R24, R20, R12, R24 ;  /* 0x0000000c1418723c */ /* 0x008ff60000001818 */
[----:B------:R-:W-:Y:S11]  /*1e060*/  @!UPT UIADD3 URZ, URZ, URZ, URZ ;  /* 0x0000003f3f3ff290 */ /* 0x000ff6000fffe03f */
[----:B------:R-:W-:Y:S01]  /*1e070*/  @!UPT UIADD3 URZ, URZ, URZ, URZ ;  /* 0x0000003f3f3ff290 */ /* 0x000fe2000fffe03f */
[----:B------:R-:W-:Y:S01]  /*1e080*/  STL.64 [R1+0xe20], R24 ;  /* 0x000e201801007387 */ /* 0x000fe20000100a00 */
[----:B------:R0:W-:Y:S03]  /*1e090*/  STL.64 [R1+0xe28], R26 ;  /* 0x000e281a01007387 */ /* 0x0001e60000100a00 */
[----:B0-----:R-:W3:Y:S01]  /*1e0a0*/  LDL.LU.64 R26, [R1+0x3290] ;  /* 0x00329000011a7983 */ /* 0x001ee20000300a00 */
[----:B------:R-:W4:Y:S02]  /*1e0b0*/  LDL.LU.64 R24, [R1+0x3288] ;  /* 0x0032880001187983 */ /* 0x000f240000300a00 */
        /* <DEDUP_REMOVED lines=8> */
[----:B------:R-:W3:Y:S01]  /*1e140*/  LDL.LU R14, [R1+0x327c] ;  /* 0x00327c00010e7983 */ /* 0x000ee20000300800 */
[----:B------:R-:W3:Y:S03]  /*1e150*/  LDL.LU R15, [R1+0x3278] ;  /* 0x00327800010f7983 */ /* 0x000ee60000300800 */
[----:B------:R0:W-:Y:S02]  /*1e160*/  STL.64 [R1+0x3180], R12 ;  /* 0x0031800c01007387 */ /* 0x0001e40000100a00 */
[----:B0-----:R-:W-:Y:S02]  /*1e170*/  IMAD.MOV.U32 R12, RZ, RZ, R10 ;  /* 0x000000ffff0c7224 */ /* 0x001fe400078e000a */
[----:B------:R-:W-:Y:S01]  /*1e180*/  IMAD.MOV.U32 R13, RZ, RZ, R11 ;  /* 0x000000ffff0d7224 */ /* 0x000fe200078e000b */
[----:B------:R-:W3:Y:S01]  /*1e190*/  LDL.LU R10, [R1+0x3274] ;  /* 0x00327400010a7983 */ /* 0x000ee20000300800 */
[----:B------:R-:W3:Y:S03]  /*1e1a0*/  LDL.LU R11, [R1+0x3270] ;  /* 0x00327000010b7983 */ /* 0x000ee60000300800 */
[----:B------:R-:W-:Y:S01]  /*1e1b0*/  STL.64 [R1+0x3198], R12 ;  /* 0x0031980c01007387 */ /* 0x000fe20000100a00 */
[----:B--2---:R-:W-:Y:S11]  /*1e1c0*/  HMMA.16816.F32 R4, R20, R8, R4 ;  /* 0x000000081404723c */ /* 0x004ff60000001804 */
[----:B------:R-:W-:Y:S11]  /*1e1d0*/  @!UPT UIADD3 URZ, URZ, URZ, URZ ;  /* 0x0000003f3f3ff290 */ /* 0x000ff6000fffe03f */
[----:B------:R-:W-:Y:S01]  /*1e1e0*/  @!UPT UIADD3 URZ, URZ, URZ, URZ ;  /* 0x0000003f3f3ff290 */ /* 0x000fe2000fffe03f */
[----:B------:R-:W-:Y:S01]  /*1e1f0*/  STL.64 [R1+0xe10], R4 ;  /* 0x000e100401007387 */ /* 0x000fe20000100a00 */
[----:B------:R0:W-:Y:S03]  /*1e200*/  STL.64 [R1+0xe18], R6 ;  /* 0x000e180601007387 */ /* 0x0001e60000100a00 */
[----:B0-----:R-:W2:Y:S01]  /*1e210*/  LDL.LU.64 R6, [R1+0x3268] ;  /* 0x0032680001067983 */ /* 0x001ea20000300a00 */
[----:B------:R-:W2:Y:S02]  /*1e220*/  LDL.LU.64 R4, [R1+0x3260] ;  /* 0x0032600001047983 */ /* 0x000ea40000300a00 */
[----:B------:R0:W-:Y:S02]  /*1e230*/  STL.64 [R1+0x3138], R8 ;  /* 0x0031380801007387 */ /* 0x0001e40000100a00 */
[----:B----4-:R-:W-:Y:S02]  /*1e240*/  IMAD.MOV.U32 R13, RZ, RZ, R24 ;  /* 0x000000ffff0d7224 */ /* 0x010fe400078e0018 */
[----:B0-----:R-:W-:-:S02]  /*1e250*/  IMAD.MOV.U32 R8, RZ, RZ, R25 ;  /* 0x000000ffff087224 */ /* 0x001fc400078e0019 */
[----:B---3--:R-:W-:Y:S02]  /*1e260*/  IMAD.MOV.U32 R9, RZ, RZ, R26 ;  /* 0x000000ffff097224 */ /* 0x008fe400078e001a */
[----:B--2---:R-:W-:Y:S02]  /*1e270*/  IMAD.MOV.U32 R12, RZ, RZ, R7 ;  /* 0x000000ffff0c7224 */ /* 0x004fe400078e0007 */
[----:B------:R-:W2:Y:S01]  /*1e280*/  LDL.LU R7, [R1+0x325c] ;  /* 0x00325c0001077983 */ /* 0x000ea20000300800 */
[----:B------:R-:W-:Y:S11]  /*1e290*/  HMMA.16816.F32 R16, R20, R4, R16 ;  /* 0x000000041410723c */ /* 0x000ff60000001810 */
[----:B------:R-:W-:Y:S11]  /*1e2a0*/  @!UPT UIADD3 URZ, URZ, URZ, URZ ;  /* 0x0000003f3f3ff290 */ /* 0x000ff6000fffe03f */
[----:B------:R-:W-:Y:S01]  /*1e2b0*/  @!UPT UIADD3 URZ, URZ, URZ, URZ ;  /* 0x0000003f3f3ff290 */ /* 0x000fe2000fffe03f */
[----:B------:R-:W-:Y:S01]  /*1e2c0*/  STL.64 [R1+0x860], R16 ;  /* 0x0008601001007387 */ /* 0x000fe20000100a00 */
[----:B------:R-:W-:Y:S02]  /*1e2d0*/  STL.64 [R1+0x868], R18 ;  /* 0x0008681201007387 */ /* 0x000fe40000100a00 */
[----:B------:R-:W3:Y:S02]  /*1e2e0*/  LDL.LU R24, [R1+0x3258] ;  /* 0x0032580001187983 */ /* 0x000ee40000300800 */
[----:B------:R-:W-:Y:S01]  /*1e2f0*/  STL.64 [R1+0x31b0], R12 ;  /* 0x0031b00c01007387 */ /* 0x000fe20000100a00 */
[----:B------:R-:W3:Y:S01]  /*1e300*/  LDL.LU R25, [R1+0x3254] ;  /* 0x0032540001197983 */ /* 0x000ee20000300800 */
[----:B------:R-:W3:Y:S02]  /*1e310*/  LDL.LU R26, [R1+0x3250] ;  /* 0x00325000011a7983 */ /* 0x000ee40000300800 */
[----:B------:R0:W-:Y:S02]  /*1e320*/  STL.64 [R1+0x31b8], R8 ;  /* 0x0031b80801007387 */ /* 0x0001e40000100a00 */
[----:B0-----:R-:W-:-:S02]  /*1e330*/  IMAD.MOV.U32 R8, RZ, RZ, R27 ;  /* 0x000000ffff087224 */ /* 0x001fc400078e001b */
[----:B------:R-:W-:Y:S01]  /*1e340*/  IMAD.MOV.U32 R9, RZ, RZ, R0 ;  /* 0x000000ffff097224 */ /* 0x000fe200078e0000 */
[----:B------:R-:W3:Y:S01]  /*1e350*/  LDL.LU R27, [R1+0x324c] ;  /* 0x00324c00011b7983 */ /* 0x000ee20000300800 */
[----:B------:R-:W4:Y:S03]  /*1e360*/  LDL.LU R0, [R1+0x3248] ;  /* 0x0032480001007983 */ /* 0x000f260000300800 */
[----:B------:R0:W-:Y:S02]  /*1e370*/  STL.64 [R1+0x31d0], R8 ;  /* 0x0031d00801007387 */ /* 0x0001e40000100a00 */
[----:B0-----:R-:W-:Y:S02]  /*1e380*/  IMAD.MOV.U32 R8, RZ, RZ, R29 ;  /* 0x000000ffff087224 */ /* 0x001fe400078e001d */
[----:B------:R-:W-:-:S05]  /*1e390*/  IMAD.MOV.U32 R9, RZ, RZ, R28 ;  /* 0x000000ffff097224 */ /* 0x000fca00078e001c */
        /* <DEDUP_REMOVED lines=8> */
[----:B--2---:R-:W-:-:S05]  /*1e420*/  IMAD.MOV.U32 R8, RZ, RZ, R7 ;  /* 0x000000ffff087224 */ /* 0x004fca00078e0007 */
[----:B------:R0:W-:Y:S04]  /*1e430*/  STL.64 [R1+0x3230], R8 ;  /* 0x0032300801007387 */ /* 0x0001e80000100a00 */
[----:B0-----:R-:W3:Y:S01]  /*1e440*/  LDL.64 R8, [R1+0xc0] ;  /* 0x0000c00001087983 */ /* 0x001ee20000100a00 */
[----:B------:R-:W2:Y:S02]  /*1e450*/  LDL.LU.64 R12, [R1+0x780] ;  /* 0x00078000010c7983 */ /* 0x000ea40000300a00 */
[----:B------:R-:W2:Y:S02]  /*1e460*/  LDL.LU.64 R14, [R1+0x788] ;  /* 0x00078800010e7983 */ /* 0x000ea40000300a00 */
[----:B--2---:R-:W-:Y:S01]  /*1e470*/  STL.64 [R1+0x31c8], R14 ;  /* 0x0031c80e01007387 */ /* 0x004fe20000100a00 */
[----:B------:R0:W-:Y:S03]  /*1e480*/  STL.64 [R1+0x31c0], R12 ;  /* 0x0031c00c01007387 */ /* 0x0001e60000100a00 */
[----:B0-----:R-:W2:Y:S01]  /*1e490*/  LDL.LU.64 R12, [R1+0x790] ;  /* 0x00079000010c7983 */ /* 0x001ea20000300a00 */
[----:B------:R-:W2:Y:S03]  /*1e4a0*/  LDL.LU.64 R14, [R1+0x798] ;  /* 0x00079800010e7983 */ /* 0x000ea60000300a00 */
        /* <DEDUP_REMOVED lines=18> */
[----:B0-----:R-:W3:Y:S01]  /*1e5d0*/  LDL.LU.64 R12, [R1+0xff0] ;  /* 0x000ff000010c7983 */ /* 0x001ee20000300a00 */
[----:B------:R-:W3:Y:S02]  /*1e5e0*/  LDL.LU.64 R14, [R1+0xff8] ;  /* 0x000ff800010e7983 */ /* 0x000ee40000300a00 */
        /* <DEDUP_REMOVED lines=9> */
[----:B------:R-:W2:Y:S01]  /*1e680*/  LDL.LU.64 R18, [R1+0x758] ;  /* 0x0007580001127983 */ /* 0x000ea20000300a00 */
[----:B---3--:R-:W-:Y:S02]  /*1e690*/  HMMA.16816.F32 R12, R24, R8, R12 ;  /* 0x00000008180c723c */ /* 0x008fe4000000180c */
[----:B--2---:R-:W-:Y:S01]  /*1e6a0*/  STL.64 [R1+0x3190], R18 ;  /* 0x0031901201007387 */ /* 0x004fe20000100a00 */
[----:B------:R0:W-:Y:S03]  /*1e6b0*/  STL.64 [R1+0x3188], R16 ;  /* 0x0031881001007387 */ /* 0x0001e60000100a00 */
[----:B0-----:R-:W2:Y:S01]  /*1e6c0*/  LDL.LU.64 R16, [R1+0x760] ;  /* 0x0007600001107983 */ /* 0x001ea20000300a00 */
[----:B------:R-:W3:Y:S03]  /*1e6d0*/  LDL.LU.64 R18, [R1+0x768] ;  /* 0x0007680001127983 */ /* 0x000ee60000300a00 */
[----:B---3--:R-:W-:Y:S01]  /*1e6e0*/  STL.64 [R1+0x31a8], R18 ;  /* 0x0031a81201007387 */ /* 0x008fe20000100a00 */
[----:B--2---:R0:W-:Y:S03]  /*1e6f0*/  STL.64 [R1+0x31a0], R16 ;  /* 0x0031a01001007387 */ /* 0x0041e60000100a00 */
[----:B0-----:R-:W2:Y:S01]  /*1e700*/  LDL.LU.64 R16, [R1+0x770] ;  /* 0x0007700001107983 */ /* 0x001ea20000300a00 */
[----:B------:R-:W2:Y:S02]  /*1e710*/  LDL.LU.64 R18, [R1+0x778] ;  /* 0x0007780001127983 */ /* 0x000ea40000300a00 */
[----:B------:R-:W3:Y:S02]  /*1e720*/  LDL.LU.64 R20, [R1+0x720] ;  /* 0x0007200001147983 */ /* 0x000ee40000300a00 */
[----:B------:R-:W3:Y:S01]  /*1e730*/  LDL.LU.64 R22, [R1+0x728] ;  /* 0x0007280001167983 */ /* 0x000ee20000300a00 */
[----:B------:R0:W-:Y:S03]  /*1e740*/  STL.64 [R1+0x3130], R4 ;  /* 0x0031300401007387 */ /* 0x0001e60000100a00 */
[----:B------:R-:W-:Y:S02]  /*1e750*/  STL.64 [R1+0xff0], R12 ;  /* 0x000ff00c01007387 */ /* 0x000fe40000100a00 */
[----:B------:R1:W-:Y:S02]  /*1e760*/  STL.64 [R1+0xff8], R14 ;  /* 0x000ff80e01007387 */ /* 0x0003e40000100a00 */
[----:B0-----:R-:W-:-:S02]  /*1e770*/  IMAD.MOV.U32 R4, RZ, RZ, R3 ;  /* 0x000000ffff047224 */ /* 0x001fc400078e0003 */
[----:B------:R-:W-:Y:S01]  /*1e780*/  IMAD.MOV.U32 R5, RZ, RZ, R2 ;  /* 0x000000ffff057224 */ /* 0x000fe200078e0002 */
[----:B-1----:R-:W2:Y:S01]  /*1e790*/  LDL.LU.64 R14, [R1+0x3240] ;  /* 0x00324000010e7983 */ /* 0x002ea20000300a00 */
[----:B------:R-:W2:Y:S02]  /*1e7a0*/  LDL.LU.64 R12, [R1+0x3238] ;  /* 0x00323800010c7983 */ /* 0x000ea40000300a00 */
[----:B------:R-:W-:Y:S02]  /*1e7b0*/  IMAD.MOV.U32 R3, RZ, RZ, R8 ;  /* 0x000000ffff037224 */ /* 0x000fe400078e0008 */
[----:B------:R-:W-:Y:S02]  /*1e7c0*/  IMAD.MOV.U32 R2, RZ, RZ, R9 ;  /* 0x000000ffff027224 */ /* 0x000fe400078e0009 */
[----:B------:R-:W2:Y:S02]  /*1e7d0*/  LDL.LU.64 R8, [R1+0x3230] ;  /* 0x0032300001087983 */ /* 0x000ea40000300a00 */
        /* <DEDUP_REMOVED lines=69> */
[----:B0-----:R-:W3:Y:S01]  /*1ec30*/  LDL.LU.64 R12, [R1+0x3150] ;  /* 0x00315000010c7983 */ /* 0x001ee20000300a00 */
[C---:B--2---:R-:W-:Y:S03]  /*1ec40*/  HMMA.16816.F32 R4, R24.reuse, R4, R16 ;  /* 0x000000041804723c */ /* 0x044fe60000001810 */
[----:B------:R-:W2:Y:S01]  /*1ec50*/  LDL.LU.64 R18, [R1+0x3148] ;  /* 0x0031480001127983 */ /* 0x000ea20000300a00 */
[----:B------:R-:W3:Y:S11]  /*1ec60*/  LDL.LU.64 R16, [R1+0x3140] ;  /* 0x0031400001107983 */ /* 0x000ef60000300a00 */
[----:B------:R-:W-:Y:S08]  /*1ec70*/  @!UPT UIADD3 URZ, URZ, URZ, URZ ;  /* 0x0000003f3f3ff290 */ /* 0x000ff0000fffe03f */
[----:B------:R0:W-:Y:S01]  /*1ec80*/  STL.64 [R1+0x730], R4 ;  /* 0x0007300401007387 */ /* 0x0001e20000100a00 */
[----:B------:R1:W-:Y:S03]  /*1ec90*/  STL.64 [R1+0x738], R6 ;  /* 0x0007380601007387 */ /* 0x0003e60000100a00 */
[----:B0-----:R-:W2:Y:S01]  /*1eca0*/  LDL.LU.64 R4, [R1+0x700] ;  /* 0x0007000001047983 */ /* 0x001ea20000300a00 */
[----:B-1----:R-:W2:Y:S01]  /*1ecb0*/  LDL.LU.64 R6, [R1+0x708] ;  /* 0x0007080001067983 */ /* 0x002ea20000300a00 */
[C---:B---3--:R-:W-:Y:S11]  /*1ecc0*/  HMMA.16816.F32 R20, R24.reuse, R16, R20 ;  /* 0x000000101814723c */ /* 0x048ff60000001814 */
[----:B------:R-:W-:Y:S11]  /*1ecd0*/  @!UPT UIADD3 URZ, URZ, URZ, URZ ;  /* 0x0000003f3f3ff290 */ /* 0x000ff6000fffe03f */
[----:B------:R-:W-:Y:S01]  /*1ece0*/  @!UPT UIADD3 URZ, URZ, URZ, URZ ;  /* 0x0000003f3f3ff290 */ /* 0x000fe2000fffe03f */
[----:B------:R0:W-:Y:S01]  /*1ecf0*/  STL.64 [R1+0x720], R20 ;  /* 0x0007201401007387 */ /* 0x0001e20000100a00 */
[----:B------:R1:W-:Y:S03]  /*1ed00*/  STL.64 [R1+0x728], R22 ;  /* 0x0007281601007387 */ /* 0x0003e60000100a00 */
[----:B0-----:R-:W3:Y:S01]  /*1ed10*/  LDL.LU.64 R20, [R1+0x110] ;  /* 0x0001100001147983 */ /* 0x001ee20000300a00 */
[----:B-1----:R-:W3:Y:S02]  /*1ed20*/  LDL.LU.64 R22, [R1+0x118] ;  /* 0x0001180001167983 */ /* 0x002ee40000300a00 */
[----:B--2---:R-:W-:Y:S02]  /*1ed30*/  STL.64 [R1+0x3088], R18 ;  /* 0x0030881201007387 */ /* 0x004fe40000100a00 */
[----:B------:R0:W-:Y:S02]  /*1ed40*/  STL.64 [R1+0x3080], R16 ;  /* 0x0030801001007387 */ /* 0x0001e40000100a00 */
[----:B0-----:R-:W2:Y:S01]  /*1ed50*/  LDL.64 R16, [R1+0xb0] ;  /* 0x0000b00001107983 */ /* 0x001ea20000100a00 */
[C---:B------:R-:W-:Y:S03]  /*1ed60*/  HMMA.16816.F32 R8, R24.reuse, R12, R8 ;  /* 0x0000000c1808723c */ /* 0x040fe60000001808 */
[----:B--2---:R-:W-:Y:S11]  /*1ed70*/  STL.64 [R1+0x3118], R16 ;  /* 0x0031181001007387 */ /* 0x004ff60000100a00 */
[----:B------:R-:W-:Y:S09]  /*1ed80*/  @!UPT UIADD3 URZ, URZ, URZ, URZ ;  /* 0x0000003f3f3ff290 */ /* 0x000ff2000fffe03f */
[----:B------:R0:W-:Y:S02]  /*1ed90*/  STL.64 [R1+0x710], R8 ;  /* 0x0007100801007387 */ /* 0x0001e40000100a00 */
[----:B------:R-:W-:Y:S01]  /*1eda0*/  STL.64 [R1+0x718], R10 ;  /* 0x0007180a01007387 */ /* 0x000fe20000100a00 */
[----:B0-----:R-:W2:Y:S01]  /*1edb0*/  LDL.LU.64 R8, [R1+0x3138] ;  /* 0x0031380001087983 */ /* 0x001ea20000300a00 */
[----:B------:R0:W-:Y:S03]  /*1edc0*/  STL.64 [R1+0x3100], R12 ;  /* 0x0031000c01007387 */ /* 0x0001e60000100a00 */
[----:B0-----:R-:W2:Y:S04]  /*1edd0*/  LDL.64 R12, [R1+0xa0] ;  /* 0x0000a000010c7983 */ /* 0x001ea80000100a00 */
[----:B--2---:R0:W-:Y:S04]  /*1ede0*/  STL.64 [R1+0x3110], R12 ;  /* 0x0031100c01007387 */ /* 0x0041e80000100a00 */
[----:B0-----:R-:W2:Y:S01]  /*1edf0*/  LDL.LU.64 R12, [R1+0xd50] ;  /* 0x000d5000010c7983 */ /* 0x001ea20000300a00 */
[----:B------:R-:W2:Y:S01]  /*1ee00*/  LDL.LU.64 R14, [R1+0xd58] ;  /* 0x000d5800010e7983 */ /* 0x000ea20000300a00 */
[----:B------:R-:W-:Y:S02]  /*1ee10*/  HMMA.16816.F32 R4, R24, R8, R4 ;  /* 0x000000081804723c */ /* 0x000fe40000001804 */
[----:B--2---:R-:W-:Y:S01]  /*1ee20*/  STL.64 [R1+0x3128], R14 ;  /* 0x0031280e01007387 */ /* 0x004fe20000100a00 */
[----:B------:R0:W-:Y:S03]  /*1ee30*/  STL.64 [R1+0x3120], R12 ;  /* 0x0031200c01007387 */ /* 0x0001e60000100a00 */
[----:B0-----:R-:W2:Y:S01]  /*1ee40*/  LDL.LU.64 R12, [R1+0xf70] ;  /* 0x000f7000010c7983 */ /* 0x001ea20000300a00 */
[----:B------:R-:W2:Y:S11]  /*1ee50*/  LDL.LU.64 R14, [R1+0xf78] ;  /* 0x000f7800010e7983 */ /* 0x000eb60000300a00 */
[----:B------:R-:W-:Y:S05]  /*1ee60*/  @!UPT UIADD3 URZ, URZ, URZ, URZ ;  /* 0x0000003f3f3ff290 */ /* 0x000fea000fffe03f */
[----:B------:R0:W-:Y:S02]  /*1ee70*/  STL.64 [R1+0x700], R4 ;  /* 0x0007000401007387 */ /* 0x0001e40000100a00 */
[----:B------:R-:W-:Y:S01]  /*1ee80*/  STL.64 [R1+0x708], R6 ;  /* 0x0007080601007387 */ /* 0x000fe20000100a00 */
[----:B0-----:R-:W3:Y:S01]  /*1ee90*/  LDL.LU.64 R4, [R1+0x3130] ;  /* 0x0031300001047983 */ /* 0x001ee20000300a00 */
[----:B------:R-:W-:Y:S02]  /*1eea0*/  STL [R1+0x306c], R9 ;  /* 0x00306c0901007387 */ /* 0x000fe40000100800 */
[----:B------:R0:W-:Y:S02]  /*1eeb0*/  STL [R1+0x3108], R8 ;  /* 0x0031080801007387 */ /* 0x0001e40000100800 */
[----:B0-----:R-:W2:Y:S01]  /*1eec0*/  LDL.LU.64 R8, [R1+0xd40] ;  /* 0x000d400001087983 */ /* 0x001ea20000300a00 */
[----:B------:R-:W2:Y:S02]  /*1eed0*/  LDL.LU.64 R10, [R1+0xd48] ;  /* 0x000d4800010a7983 */ /* 0x000ea40000300a00 */
[----:B------:R-:W-:-:S02]  /*1eee0*/  IMAD.MOV.U32 R16, RZ, RZ, R3 ;  /* 0x000000ffff107224 */ /* 0x000fc400078e0003 */
[----:B------:R-:W-:Y:S01]  /*1eef0*/  IMAD.MOV.U32 R17, RZ, RZ, R2 ;  /* 0x000000ffff117224 */ /* 0x000fe200078e0002 */
[----:B---3--:R-:W-:Y:S01]  /*1ef00*/  HMMA.16816.F32 R20, R24, R4, R20 ;  /* 0x000000041814723c */ /* 0x008fe20000001814 */
[----:B----4-:R-:W0:Y:S11]  /*1ef10*/  LDSM.16.MT88.4 R24, [R0+0x180] ;  /* 0x000180000018783b */ /* 0x010e360000004200 */
[----:B------:R-:W-:Y:S11]  /*1ef20*/  @!UPT UIADD3 URZ, URZ, URZ, URZ ;  /* 0x0000003f3f3ff290 */ /* 0x000ff6000fffe03f */
[----:B------:R-:W-:Y:S01]  /*1ef30*/  STL.64 [R1+0x110], R20 ;  /* 0x0001101401007387 */ /* 0x000fe20000100a00 */
[----:B------:R-:W-:Y:S02]  /*1ef40*/  STL.64 [R1+0x118], R22 ;  /* 0x0001181601007387 */ /* 0x000fe40000100a00 */
[----:B------:R-:W2:Y:S01]  /*1ef50*/  LDSM.16.MT88.4 R20, [R0+0x100] ;  /* 0x000100000014783b */ /* 0x000ea20000004200 */
[----:B0-----:R-:W-:Y:S03]  /*1ef60*/  STL [R1+0x3020], R24 ;  /* 0x0030201801007387 */ /* 0x001fe60000100800 */
[----:B------:R0:W-:Y:S02]  /*1ef70*/  STL [R1+0x301c], R25 ;  /* 0x00301c1901007387 */ /* 0x0001e40000100800 */
[----:B------:R-:W-:Y:S02]  /*1ef80*/  STL [R1+0x3018], R26 ;  /* 0x0030181a01007387 */ /* 0x000fe40000100800 */
[----:B------:R-:W-:Y:S01]  /*1ef90*/  STL [R1+0x3014], R27 ;  /* 0x0030141b01007387 */ /* 0x000fe20000100800 */
[----:B0-----:R-:W3:Y:S01]  /*1efa0*/  LDL.64 R24, [R1+0x90] ;  /* 0x0000900001187983 */ /* 0x001ee20000100a00 */
[C---:B--2---:R-:W-:Y:S03]  /*1efb0*/  HMMA.16816.F32 R16, R20.reuse, R16, R12 ;  /* 0x000000101410723c */ /* 0x044fe6000000180c */
[----:B------:R-:W-:Y:S01]  /*1efc0*/  STL [R1+0x3010], R0 ;  /* 0x0030100001007387 */ /* 0x000fe20000100800 */
[----:B------:R-:W2:Y:S02]  /*1efd0*/  LDL.LU.64 R14, [R1+0x3128] ;  /* 0x00312800010e7983 */ /* 0x000ea40000300a00 */
[----:B------:R-:W2:Y:S11]  /*1efe0*/  LDL.LU.64 R12, [R1+0x3120] ;  /* 0x00312000010c7983 */ /* 0x000eb60000300a00 */
[----:B------:R-:W-:Y:S06]  /*1eff0*/  @!UPT UIADD3 URZ, URZ, URZ, URZ ;  /* 0x0000003f3f3ff290 */ /* 0x000fec000fffe03f */
        /* <DEDUP_REMOVED lines=10> */
[----:B------:R-:W4:Y:S01]  /*1f0a0*/  LDL.64 R16, [R1+0x70] ;  /* 0x0000700001107983 */ /* 0x000f220000100a00 */
[----:B--2---:R-:W-:Y:S02]  /*1f0b0*/  HMMA.16816.F32 R8, R20, R12, R8 ;  /* 0x0000000c1408723c */ /* 0x004fe40000001808 */
[----:B----4-:R0:W-:Y:S04]  /*1f0c0*/  STL.64 [R1+0x30e8], R16 ;  /* 0x0030e81001007387 */ /* 0x0101e80000100a00 */
[----:B0-----:R-:W2:Y:S01]  /*1f0d0*/  LDL.64 R16, [R1+0x80] ;  /* 0x0000800001107983 */ /* 0x001ea20000100a00 */
[----:B------:R-:W-:Y:S02]  /*1f0e0*/  STL [R1+0x3028], R6 ;  /* 0x0030280601007387 */ /* 0x000fe40000100800 */
[----:B------:R-:W-:Y:S02]  /*1f0f0*/  STL [R1+0x3024], R7 ;  /* 0x0030240701007387 */ /* 0x000fe40000100800 */
[----:B------:R0:W-:Y:S02]  /*1f100*/  STL.64 [R1+0x30b8], R4 ;  /* 0x0030b80401007387 */ /* 0x0001e40000100a00 */
[----:B0-----:R-:W3:Y:S01]  /*1f110*/  LDL.LU.64 R4, [R1+0xd30] ;  /* 0x000d300001047983 */ /* 0x001ee20000300a00 */
[----:B------:R-:W3:Y:S09]  /*1f120*/  LDL.LU.64 R6, [R1+0xd38] ;  /* 0x000d380001067983 */ /* 0x000ef20000300a00 */
[----:B------:R0:W-:Y:S02]  /*1f130*/  STL.64 [R1+0xd40], R8 ;  /* 0x000d400801007387 */ /* 0x0001e40000100a00 */
[----:B------:R1:W-:Y:S01]  /*1f140*/  STL.64 [R1+0xd48], R10 ;  /* 0x000d480a01007387 */ /* 0x0003e20000100a00 */
[----:B0-----:R-:W4:Y:S01]  /*1f150*/  LDL.LU R8, [R1+0x3108] ;  /* 0x0031080001087983 */ /* 0x001f220000300800 */
[----:B-1----:R-:W-:-:S02]  /*1f160*/  IMAD.MOV.U32 R10, RZ, RZ, R13 ;  /* 0x000000ffff0a7224 */ /* 0x002fc400078e000d */
[----:B------:R-:W-:Y:S02]  /*1f170*/  IMAD.MOV.U32 R11, RZ, RZ, R12 ;  /* 0x000000ffff0b7224 */ /* 0x000fe400078e000c */
[----:B------:R-:W2:Y:S01]  /*1f180*/  LDL.LU.64 R12, [R1+0x3100] ;  /* 0x00310000010c7983 */ /* 0x000ea20000300a00 */
[----:B------:R-:W-:Y:S02]  /*1f190*/  STL [R1+0x3030], R10 ;  /* 0x0030300a01007387 */ /* 0x000fe40000100800 */
[----:B------:R-:W-:Y:S01]  /*1f1a0*/  STL [R1+0x302c], R11 ;  /* 0x00302c0b01007387 */ /* 0x000fe20000100800 */
[----:B----4-:R0:W-:Y:S04]  /*1f1b0*/  STL [R1+0x30b0], R8 ;  /* 0x0030b00801007387 */ /* 0x0101e80000100800 */
[----:B0-----:R-:W4:Y:S04]  /*1f1c0*/  LDL.64 R8, [R1+0x40] ;  /* 0x0000400001087983 */ /* 0x001f280000100a00 */
[----:B----4-:R0:W-:Y:S04]  /*1f1d0*/  STL.64 [R1+0x30c0], R8 ;  /* 0x0030c00801007387 */ /* 0x0101e80000100a00 */
[----:B0-----:R-:W4:Y:S01]  /*1f1e0*/  LDL.64 R8, [R1+0x50] ;  /* 0x0000500001087983 */ /* 0x001f220000100a00 */
[----:B---3--:R-:W-:Y:S03]  /*1f1f0*/  HMMA.16816.F32 R4, R20, R24, R4 ;  /* 0x000000181404723c */ /* 0x008fe60000001804 */
[----:B----4-:R0:W-:Y:S04]  /*1f200*/  STL.64 [R1+0x30d8], R8 ;  /* 0x0030d80801007387 */ /* 0x0101e80000100a00 */
[----:B0-----:R-:W3:Y:S04]  /*1f210*/  LDL.64 R8, [R1+0x60] ;  /* 0x0000600001087983 */ /* 0x001ee80000100a00 */
[----:B---3--:R0:W-:Y:S11]  /*1f220*/  STL.64 [R1+0x30e0], R8 ;  /* 0x0030e00801007387 */ /* 0x0081f60000100a00 */
[----:B------:R-:W-:Y:S01]  /*1f230*/  @!UPT UIADD3 URZ, URZ, URZ, URZ ;  /* 0x0000003f3f3ff290 */ /* 0x000fe2000fffe03f */
[----:B------:R-:W-:Y:S02]  /*1f240*/  STL.64 [R1+0xd30], R4 ;  /* 0x000d300401007387 */ /* 0x000fe40000100a00 */
[----:B------:R-:W-:Y:S01]  /*1f250*/  STL.64 [R1+0xd38], R6 ;  /* 0x000d380601007387 */ /* 0x000fe20000100a00 */
[----:B0-----:R-:W3:Y:S01]  /*1f260*/  LDL.LU.64 R8, [R1+0xd10] ;  /* 0x000d100001087983 */ /* 0x001ee20000300a00 */
[----:B------:R-:W4:Y:S02]  /*1f270*/  LDL.LU.64 R10, [R1+0xd18] ;  /* 0x000d1800010a7983 */ /* 0x000f240000300a00 */
[----:B------:R-:W-:Y:S02]  /*1f280*/  IMAD.MOV.U32 R15, RZ, RZ, R24 ;  /* 0x000000ffff0f7224 */ /* 0x000fe400078e0018 */
[----:B------:R-:W-:Y:S01]  /*1f290*/  IMAD.MOV.U32 R14, RZ, RZ, R25 ;  /* 0x000000ffff0e7224 */ /* 0x000fe200078e0019 */
[----:B----4-:R-:W-:Y:S01]  /*1f2a0*/  STL.64 [R1+0x30f8], R10 ;  /* 0x0030f80a01007387 */ /* 0x010fe20000100a00 */
[----:B---3--:R0:W-:Y:S03]  /*1f2b0*/  STL.64 [R1+0x30f0], R8 ;  /* 0x0030f00801007387 */ /* 0x0081e60000100a00 */
[----:B0-----:R-:W3:Y:S01]  /*1f2c0*/  LDL.LU.64 R8, [R1+0xd20] ;  /* 0x000d200001087983 */ /* 0x001ee20000300a00 */
[----:B------:R-:W3:Y:S02]  /*1f2d0*/  LDL.LU.64 R10, [R1+0xd28] ;  /* 0x000d2800010a7983 */ /* 0x000ee40000300a00 */
[----:B------:R-:W4:Y:S02]  /*1f2e0*/  LDL.LU.64 R24, [R1+0xd00] ;  /* 0x000d000001187983 */ /* 0x000f240000300a00 */
[----:B------:R-:W4:Y:S01]  /*1f2f0*/  LDL.LU.64 R26, [R1+0xd08] ;  /* 0x000d0800011a7983 */ /* 0x000f220000300a00 */
[----:B------:R-:W4:Y:S01]  /*1f300*/  LDL.LU.64 R4, [R1+0xce0] ;  /* 0x000ce00001047983 */ /* 0x000f220000300a00 */
[----:B------:R-:W4:Y:S02]  /*1f310*/  LDL.LU.64 R6, [R1+0xce8] ;  /* 0x000ce80001067983 */ /* 0x000f240000300a00 */
[----:B--2---:R-:W-:-:S02]  /*1f320*/  IMAD.MOV.U32 R3, RZ, RZ, R16 ;  /* 0x000000ffff037224 */ /* 0x004fc400078e0010 */
[----:B------:R-:W-:Y:S01]  /*1f330*/  IMAD.MOV.U32 R2, RZ, RZ, R17 ;  /* 0x000000ffff027224 */ /* 0x000fe200078e0011 */
[C---:B---3--:R-:W-:Y:S01]  /*1f340*/  HMMA.16816.F32 R8, R20.reuse, R16, R8 ;  /* 0x000000101408723c */ /* 0x048fe20000001808 */
[----:B----4-:R-:W-:Y:S01]  /*1f350*/  STL.64 [R1+0x30d0], R6 ;  /* 0x0030d00601007387 */ /* 0x010fe20000100a00 */
[----:B------:R0:W-:Y:S03]  /*1f360*/  STL.64 [R1+0x30c8], R4 ;  /* 0x0030c80401007387 */ /* 0x0001e60000100a00 */
[----:B0-----:R-:W2:Y:S01]  /*1f370*/  LDL.LU.64 R4, [R1+0xcf0] ;  /* 0x000cf00001047983 */ /* 0x001ea20000300a00 */
[----:B------:R-:W2:Y:S02]  /*1f380*/  LDL.LU.64 R6, [R1+0xcf8] ;  /* 0x000cf80001067983 */ /* 0x000ea40000300a00 */
[----:B------:R-:W-:Y:S02]  /*1f390*/  STL [R1+0x3068], R14 ;  /* 0x0030680e01007387 */ /* 0x000fe40000100800 */
[----:B------:R-:W-:Y:S01]  /*1f3a0*/  STL [R1+0x3034], R15 ;  /* 0x0030340f01007387 */ /* 0x000fe20000100800 */
[----:B------:R0:W-:Y:S04]  /*1f3b0*/  STL.64 [R1+0x30a8], R12 ;  /* 0x0030a80c01007387 */ /* 0x0001e80000100a00 */
[----:B0-----:R-:W3:Y:S08]  /*1f3c0*/  LDL.64 R12, [R1+0x30] ;  /* 0x00003000010c7983 */ /* 0x001ef00000100a00 */
[----:B------:R-:W-:Y:S02]  /*1f3d0*/  STL.64 [R1+0xd20], R8 ;  /* 0x000d200801007387 */ /* 0x000fe40000100a00 */
[----:B------:R0:W-:Y:S02]  /*1f3e0*/  STL.64 [R1+0xd28], R10 ;  /* 0x000d280a01007387 */ /* 0x0001e40000100a00 */
[----:B0-----:R-:W4:Y:S01]  /*1f3f0*/  LDL.LU.64 R10, [R1+0x30f8] ;  /* 0x0030f800010a7983 */ /* 0x001f220000300a00 */
[----:B------:R-:W4:Y:S02]  /*1f400*/  LDL.LU.64 R8, [R1+0x30f0] ;  /* 0x0030f00001087983 */ /* 0x000f240000300a00 */
[----:B------:R-:W4:Y:S02]  /*1f410*/  LDL.LU.64 R16, [R1+0x30e8] ;  /* 0x0030e80001107983 */ /* 0x000f240000300a00 */
[C---:B----4-:R-:W-:Y:S01]  /*1f420*/  HMMA.16816.F32 R8, R20.reuse, R16, R8 ;  /* 0x000000101408723c */ /* 0x050fe20000001808 */
[----:B------:R-:W-:Y:S11]  /*1f430*/  IMAD.MOV.U32 R29, RZ, RZ, R16 ;  /* 0x000000ffff1d7224 */ /* 0x000ff600078e0010 */
[----:B------:R-:W-:Y:S11]  /*1f440*/  @!UPT UIADD3 URZ, URZ, URZ, URZ ;  /* 0x0000003f3f3ff290 */ /* 0x000ff6000fffe03f */
[----:B------:R0:W-:Y:S01]  /*1f450*/  STL.64 [R1+0xd10], R8 ;  /* 0x000d100801007387 */ /* 0x0001e20000100a00 */
[----:B------:R-:W-:Y:S03]  /*1f460*/  STL.64 [R1+0xd18], R10 ;  /* 0x000d180a01007387 */ /* 0x000fe60000100a00 */
[----:B0-----:R-:W4:Y:S01]  /*1f470*/  LDL.LU.64 R8, [R1+0x30e0] ;  /* 0x0030e00001087983 */ /* 0x001f220000300a00 */
[----:B------:R-:W-:Y:S02]  /*1f480*/  IMAD.MOV.U32 R28, RZ, RZ, R17 ;  /* 0x000000ffff1c7224 */ /* 0x000fe400078e0011 */
[----:B------:R-:W2:Y:S01]  /*1f490*/  LDL.64 R16, [R1+0x10] ;  /* 0x0000100001107983 */ /* 0x000ea20000100a00 */
[----:B----4-:R-:W-:Y:S01]  /*1f4a0*/  HMMA.16816.F32 R24, R20, R8, R24 ;  /* 0x000000081418723c */ /* 0x010fe20000001818 */
[----:B--2---:R0:W-:Y:S01]  /*1f4b0*/  STL.64 [R1+0x30a0], R16 ;  /* 0x0030a01001007387 */ /* 0x0041e20000100a00 */
[----:B------:R-:W-:-:S03]  /*1f4c0*/  IMAD.MOV.U32 R0, RZ, RZ, R9 ;  /* 0x000000ffff007224 */ /* 0x000fc600078e0009 */
[----:B0-----:R-:W2:Y:S11]  /*1f4d0*/  LDL.64 R16, [R1+0x20] ;  /* 0x0000200001107983 */ /* 0x001eb60000100a00 */
[----:B------:R-:W-:Y:S07]  /*1f4e0*/  @!UPT UIADD3 URZ, URZ, URZ, URZ ;  /* 0x0000003f3f3ff290 */ /* 0x000fee000fffe03f */
[----:B------:R-:W-:Y:S01]  /*1f4f0*/  STL.64 [R1+0xd00], R24 ;  /* 0x000d001801007387 */ /* 0x000fe20000100a00 */
[----:B------:R0:W-:Y:S02]  /*1f500*/  STL.64 [R1+0xd08], R26 ;  /* 0x000d081a01007387 */ /* 0x0001e40000100a00 */
[----:B0-----:R-:W-:Y:S02]  /*1f510*/  IMAD.MOV.U32 R27, RZ, RZ, R8 ;  /* 0x000000ffff1b7224 */ /* 0x001fe400078e0008 */
[----:B------:R-:W4:Y:S02]  /*1f520*/  LDL.LU.64 R8, [R1+0x30d8] ;  /* 0x0030d80001087983 */ /* 0x000f240000300a00 */
[C---:B----4-:R-:W-:Y:S01]  /*1f530*/  HMMA.16816.F32 R4, R20.reuse, R8, R4 ;  /* 0x000000081404723c */ /* 0x050fe20000001804 */
[----:B------:R-:W-:Y:S02]  /*1f540*/  IMAD.MOV.U32 R25, RZ, RZ, R8 ;  /* 0x000000ffff197224 */ /* 0x000fe400078e0008 */
[----:B------:R-:W-:Y:S11]  /*1f550*/  IMAD.MOV.U32 R26, RZ, RZ, R9 ;  /* 0x000000ffff1a7224 */ /* 0x000ff600078e0009 */
[----:B------:R-:W-:Y:S09]  /*1f560*/  @!UPT UIADD3 URZ, URZ, URZ, URZ ;  /* 0x0000003f3f3ff290 */ /* 0x000ff2000fffe03f */
[----:B------:R-:W-:Y:S01]  /*1f570*/  STL.64 [R1+0xcf0], R4 ;  /* 0x000cf00401007387 */ /* 0x000fe20000100a00 */
[----:B------:R0:W-:Y:S03]  /*1f580*/  STL.64 [R1+0xcf8], R6 ;  /* 0x000cf80601007387 */ /* 0x0001e60000100a00 */
[----:B0-----:R-:W4:Y:S01]  /*1f590*/  LDL.LU.64 R6, [R1+0x30d0] ;  /* 0x0030d00001067983 */ /* 0x001f220000300a00 */
[----:B------:R-:W4:Y:S02]  /*1f5a0*/  LDL.LU.64 R4, [R1+0x30c8] ;  /* 0x0030c80001047983 */ /* 0x000f240000300a00 */
[----:B------:R-:W4:Y:S02]  /*1f5b0*/  LDL.LU.64 R8, [R1+0x30c0] ;  /* 0x0030c00001087983 */ /* 0x000f240000300a00 */
[----:B----4-:R-:W-:Y:S01]  /*1f5c0*/  HMMA.16816.F32 R4, R20, R8, R4 ;  /* 0x000000081404723c */ /* 0x010fe20000001804 */
[----:B------:R-:W-:Y:S11]  /*1f5d0*/  IMAD.MOV.U32 R24, RZ, RZ, R9 ;  /* 0x000000ffff187224 */ /* 0x000ff600078e0009 */
[----:B------:R-:W-:Y:S11]  /*1f5e0*/  @!UPT UIADD3 URZ, URZ, URZ, URZ ;  /* 0x0000003f3f3ff290 */ /* 0x000ff6000fffe03f */
[----:B------:R0:W-:Y:S01]  /*1f5f0*/  STL.64 [R1+0xce0], R4 ;  /* 0x000ce00401007387 */ /* 0x0001e20000100a00 */
[----:B------:R1:W-:Y:S03]  /*1f600*/  STL.64 [R1+0xce8], R6 ;  /* 0x000ce80601007387 */ /* 0x0003e60000100a00 */
[----:B0-----:R-:W4:Y:S01]  /*1f610*/  LDL.LU.64 R4, [R1+0x30b8] ;  /* 0x0030b80001047983 */ /* 0x001f220000300a00 */
[----:B-1----:R-:W-:Y:S02]  /*1f620*/  IMAD.MOV.U32 R7, RZ, RZ, R8 ;  /* 0x000000ffff077224 */ /* 0x002fe400078e0008 */
[----:B------:R-:W2:Y:S02]  /*1f630*/  LDL.LU R8, [R1+0x30b0] ;  /* 0x0030b00001087983 */ /* 0x000ea40000300800 */
[----:B------:R-:W-:Y:S01]  /*1f640*/  STL.64 [R1+0x3040], R26 ;  /* 0x0030401a01007387 */ /* 0x000fe20000100a00 */
[----:B------:R0:W-:Y:S04]  /*1f650*/  STL.64 [R1+0x3038], R24 ;  /* 0x0030381801007387 */ /* 0x0001e80000100a00 */
[----:B0-----:R-:W2:Y:S01]  /*1f660*/  LDL.LU.64 R24, [R1+0xcd0] ;  /* 0x000cd00001187983 */ /* 0x001ea20000300a00 */
[----:B------:R-:W2:Y:S02]  /*1f670*/  LDL.LU.64 R26, [R1+0xcd8] ;  /* 0x000cd800011a7983 */ /* 0x000ea40000300a00 */
        /* <DEDUP_REMOVED lines=10> */
[----:B----4-:R0:W-:Y:S03]  /*1f720*/  STL.64 [R1+0x3048], R4 ;  /* 0x0030480401007387 */ /* 0x0101e60000100a00 */
        /* <DEDUP_REMOVED lines=10> */
[----:B------:R-:W3:Y:S02]  /*1f7d0*/  LDL.LU.64 R6, [R1+0xca8] ;  /* 0x000ca80001067983 */ /* 0x000ee40000300a00 */
[----:B------:R-:W-:Y:S01]  /*1f7e0*/  IMAD.MOV.U32 R10, RZ, RZ, R17 ;  /* 0x000000ffff0a7224 */ /* 0x000fe200078e0011 */
[----:B---3--:R-:W-:Y:S01]  /*1f7f0*/  STL.64 [R1+0x3098], R6 ;  /* 0x0030980601007387 */ /* 0x008fe20000100a00 */
[----:B--2---:R0:W-:Y:S03]  /*1f800*/  STL.64 [R1+0x3090], R4 ;  /* 0x0030900401007387 */ /* 0x0041e60000100a00 */
[----:B0-----:R-:W2:Y:S01]  /*1f810*/  LDL.LU.64 R4, [R1+0xcb0] ;  /* 0x000cb00001047983 */ /* 0x001ea20000300a00 */
[----:B------:R-:W2:Y:S02]  /*1f820*/  LDL.LU.64 R6, [R1+0xcb8] ;  /* 0x000cb80001067983 */ /* 0x000ea40000300a00 */
[----:B------:R-:W3:Y:S02]  /*1f830*/  LDL.LU.64 R24, [R1+0x6e0] ;  /* 0x0006e00001187983 */ /* 0x000ee40000300a00 */
[----:B------:R-:W3:Y:S04]  /*1f840*/  LDL.LU.64 R26, [R1+0x6e8] ;  /* 0x0006e800011a7983 */ /* 0x000ee80000300a00 */
[----:B------:R0:W-:Y:S01]  /*1f850*/  STL.64 [R1+0xcc0], R12 ;  /* 0x000cc00c01007387 */ /* 0x0001e20000100a00 */
[----:B------:R1:W-:Y:S03]  /*1f860*/  STL.64 [R1+0xcc8], R14 ;  /* 0x000cc80e01007387 */ /* 0x0003e60000100a00 */
[----:B0-----:R-:W4:Y:S01]  /*1f870*/  LDL.LU.64 R12, [R1+0x30a8] ;  /* 0x0030a800010c7983 */ /* 0x001f220000300a00 */
[----:B-1----:R-:W-:-:S02]  /*1f880*/  IMAD.MOV.U32 R15, RZ, RZ, R16 ;  /* 0x000000ffff0f7224 */ /* 0x002fc400078e0010 */
        /* <DEDUP_REMOVED lines=16> */
[----:B0-----:R-:W4:Y:S01]  /*1f990*/  LDL.LU.64 R6, [R1+0x3078] ;  /* 0x0030780001067983 */ /* 0x001f220000300a00 */
[----:B------:R-:W4:Y:S02]  /*1f9a0*/  LDL.LU.64 R4, [R1+0x3070] ;  /* 0x0030700001047983 */ /* 0x000f240000300a00 */
[----:B------:R-:W-:Y:S02]  /*1f9b0*/  STL.64 [R1+0x2f30], R18 ;  /* 0x002f301201007387 */ /* 0x000fe40000100a00 */
[----:B------:R0:W-:Y:S02]  /*1f9c0*/  STL.64 [R1+0x2f28], R16 ;  /* 0x002f281001007387 */ /* 0x0001e40000100a00 */
[----:B0-----:R-:W-:-:S02]  /*1f9d0*/  IMAD.MOV.U32 R16, RZ, RZ, R9 ;  /* 0x000000ffff107224 */ /* 0x001fc400078e0009 */
[----:B------:R-:W-:Y:S01]  /*1f9e0*/  IMAD.MOV.U32 R17, RZ, RZ, R14 ;  /* 0x000000ffff117224 */ /* 0x000fe200078e000e */
[----:B------:R-:W2:Y:S01]  /*1f9f0*/  LDL.LU R9, [R1+0x306c] ;  /* 0x00306c0001097983 */ /* 0x000ea20000300800 */
[----:B------:R-:W2:Y:S03]  /*1fa00*/  LDL.LU R14, [R1+0x3068] ;  /* 0x00306800010e7983 */ /* 0x000ea60000300800 */
[----:B------:R0:W-:Y:S04]  /*1fa10*/  STL.64 [R1+0x2f40], R16 ;  /* 0x002f401001007387 */ /* 0x0001e80000100a00 */
[----:B0-----:R-:W2:Y:S01]  /*1fa20*/  LDL.64 R16, [R1+0xc0] ;  /* 0x0000c00001107983 */ /* 0x001ea20000100a00 */
[C---:B----4-:R-:W-:Y:S11]  /*1fa30*/  HMMA.16816.F32 R4, R20.reuse, R12, R4 ;  /* 0x0000000c1404723c */ /* 0x050ff60000001804 */
[----:B------:R-:W-:Y:S11]  /*1fa40*/  @!UPT UIADD3 URZ, URZ, URZ, URZ ;  /* 0x0000003f3f3ff290 */ /* 0x000ff6000fffe03f */
[----:B------:R-:W-:Y:S01]  /*1fa50*/  @!UPT UIADD3 URZ, URZ, URZ, URZ ;  /* 0x0000003f3f3ff290 */ /* 0x000fe2000fffe03f */
[----:B------:R-:W-:Y:S01]  /*1fa60*/  STL.64 [R1+0xc90], R4 ;  /* 0x000c900401007387 */ /* 0x000fe20000100a00 */
[----:B------:R0:W-:Y:S03]  /*1fa70*/  STL.64 [R1+0xc98], R6 ;  /* 0x000c980601007387 */ /* 0x0001e60000100a00 */
[----:B0-----:R-:W2:Y:S01]  /*1fa80*/  LDL.LU.64 R6, [R1+0x3060] ;  /* 0x0030600001067983 */ /* 0x001ea20000300a00 */
        /* <DEDUP_REMOVED lines=8> */
[----:B------:R-:W3:Y:S02]  /*1fb10*/  LDL.LU.64 R4, [R1+0x3048] ;  /* 0x0030480001047983 */ /* 0x000ee40000300a00 */
[----:B------:R-:W-:Y:S01]  /*1fb20*/  STL.64 [R1+0x2f18], R8 ;  /* 0x002f180801007387 */ /* 0x000fe20000100a00 */
[----:B---3--:R-:W-:Y:S01]  /*1fb30*/  HMMA.16816.F32 R20, R20, R4, R24 ;  /* 0x000000041414723c */ /* 0x008fe20000001818 */
[----:B------:R-:W3:Y:S01]  /*1fb40*/  LDL.LU.64 R26, [R1+0x3040] ;  /* 0x00304000011a7983 */ /* 0x000ee20000300a00 */
[----:B------:R-:W4:Y:S11]  /*1fb50*/  LDL.LU.64 R24, [R1+0x3038] ;  /* 0x0030380001187983 */ /* 0x000f360000300a00 */
[----:B------:R-:W-:Y:S10]  /*1fb60*/  @!UPT UIADD3 URZ, URZ, URZ, URZ ;  /* 0x0000003f3f3ff290 */ /* 0x000ff4000fffe03f */
[----:B------:R0:W-:Y:S01]  /*1fb70*/  STL.64 [R1+0x6e0], R20 ;  /* 0x0006e01401007387 */ /* 0x0001e20000100a00 */
[----:B------:R-:W-:Y:S02]  /*1fb80*/  STL.64 [R1+0x6e8], R22 ;  /* 0x0006e81601007387 */ /* 0x000fe40000100a00 */
[----:B0-----:R-:W-:Y:S02]  /*1fb90*/  IMAD.MOV.U32 R20, RZ, RZ, R15 ;  /* 0x000000ffff147224 */ /* 0x001fe400078e000f */
[----:B------:R-:W-:Y:S01]  /*1fba0*/  IMAD.MOV.U32 R21, RZ, RZ, R10 ;  /* 0x000000ffff157224 */ /* 0x000fe200078e000a */
[----:B------:R-:W3:Y:S01]  /*1fbb0*/  LDL.LU R15, [R1+0x3034] ;  /* 0x00303400010f7983 */ /* 0x000ee20000300800 */
[----:B------:R-:W3:Y:S03]  /*1fbc0*/  LDL.LU R10, [R1+0x3030] ;  /* 0x00303000010a7983 */ /* 0x000ee60000300800 */
[----:B------:R0:W-:Y:S02]  /*1fbd0*/  STL.64 [R1+0x2f48], R20 ;  /* 0x002f481401007387 */ /* 0x0001e40000100a00 */
[----:B0-----:R-:W-:-:S02]  /*1fbe0*/  IMAD.MOV.U32 R20, RZ, RZ, R11 ;  /* 0x000000ffff147224 */ /* 0x001fc400078e000b */
[----:B--2---:R-:W-:Y:S01]  /*1fbf0*/  IMAD.MOV.U32 R21, RZ, RZ, R6 ;  /* 0x000000ffff157224 */ /* 0x004fe200078e0006 */
[----:B------:R-:W2:Y:S01]  /*1fc00*/  LDL.LU R11, [R1+0x302c] ;  /* 0x00302c00010b7983 */ /* 0x000ea20000300800 */
[----:B------:R-:W2:Y:S03]  /*1fc10*/  LDL.LU R6, [R1+0x3028] ;  /* 0x0030280001067983 */ /* 0x000ea60000300800 */
[----:B------:R0:W-:Y:S02]  /*1fc20*/  STL.64 [R1+0x2f60], R20 ;  /* 0x002f601401007387 */ /* 0x0001e40000100a00 */
[----:B0-----:R-:W-:Y:S02]  /*1fc30*/  IMAD.MOV.U32 R20, RZ, RZ, R7 ;  /* 0x000000ffff147224 */ /* 0x001fe400078e0007 */
[----:B------:R-:W2:Y:S01]  /*1fc40*/  LDL.LU R7, [R1+0x3024] ;  /* 0x0030240001077983 */ /* 0x000ea20000300800 */
[----:B----4-:R-:W-:-:S03]  /*1fc50*/  IMAD.MOV.U32 R21, RZ, RZ, R24 ;  /* 0x000000ffff157224 */ /* 0x010fc600078e0018 */
[----:B------:R-:W4:Y:S02]  /*1fc60*/  LDL.LU R24, [R1+0x3020] ;  /* 0x0030200001187983 */ /* 0x000f240000300800 */
[----:B------:R0:W-:Y:S02]  /*1fc70*/  STL.64 [R1+0x2f78], R20 ;  /* 0x002f781401007387 */ /* 0x0001e40000100a00 */
[----:B0-----:R-:W-:Y:S02]  /*1fc80*/  IMAD.MOV.U32 R20, RZ, RZ, R25 ;  /* 0x000000ffff147224 */ /* 0x001fe400078e0019 */
[----:B---3--:R-:W-:Y:S01]  /*1fc90*/  IMAD.MOV.U32 R21, RZ, RZ, R26 ;  /* 0x000000ffff157224 */ /* 0x008fe200078e001a */
[----:B------:R-:W4:Y:S01]  /*1fca0*/  LDL.LU R25, [R1+0x301c] ;  /* 0x00301c0001197983 */ /* 0x000f220000300800 */
[----:B------:R-:W4:Y:S03]  /*1fcb0*/  LDL.LU R26, [R1+0x3018] ;  /* 0x00301800011a7983 */ /* 0x000f260000300800 */
[----:B------:R0:W-:Y:S02]  /*1fcc0*/  STL.64 [R1+0x2f90], R20 ;  /* 0x002f901401007387 */ /* 0x0001e40000100a00 */
[----:B0-----:R-:W-:-:S02]  /*1fcd0*/  IMAD.MOV.U32 R20, RZ, RZ, R27 ;  /* 0x000000ffff147224 */ /* 0x001fc400078e001b */
[----:B------:R-:W-:Y:S01]  /*1fce0*/  IMAD.MOV.U32 R21, RZ, RZ, R0 ;  /* 0x000000ffff157224 */ /* 0x000fe200078e0000 */
[----:B------:R-:W4:Y:S01]  /*1fcf0*/  LDL.LU R27, [R1+0x3014] ;  /* 0x00301400011b7983 */ /* 0x000f220000300800 */
[----:B------:R-:W3:Y:S03]  /*1fd00*/  LDL.LU R0, [R1+0x3010] ;  /* 0x0030100001007983 */ /* 0x000ee60000300800 */
        /* <DEDUP_REMOVED lines=18> */
[----:B--2---:R-:W-:Y:S02]  /*1fe30*/  IMAD.MOV.U32 R8, RZ, RZ, R11 ;  /* 0x000000ffff087224 */ /* 0x004fe400078e000b */
[----:B------:R-:W-:-:S05]  /*1fe40*/  IMAD.MOV.U32 R9, RZ, RZ, R10 ;  /* 0x000000ffff097224 */ /* 0x000fca00078e000a */
[----:B------:R-:W-:Y:S01]  /*1fe50*/  STL.64 [R1+0x2ff8], R8 ;  /* 0x002ff80801007387 */ /* 0x000fe20000100a00 */
[----:B------:R-:W2:Y:S02]  /*1fe60*/  LDL.LU.64 R20, [R1+0x5a0] ;  /* 0x0005a00001147983 */ /* 0x000ea40000300a00 */
[----:B------:R-:W4:Y:S02]  /*1fe70*/  LDL.LU.64 R22, [R1+0x5a8] ;  /* 0x0005a80001167983 */ /* 0x000f240000300a00 */
        /* <DEDUP_REMOVED lines=9> */
[----:B------:R-:W-:Y:S01]  /*1ff10*/  IMAD.MOV.U32 R2, RZ, RZ, R17 ;  /* 0x000000ffff027224 */ /* 0x000fe200078e0011 */
[----:B----4-:R-:W-:Y:S01]  /*1ff20*/  STL.64 [R1+0x3008], R22 ;  /* 0x0030081601007387 */ /* 0x010fe20000100a00 */
[----:B--2---:R0:W-:Y:S03]  /*1ff30*/  STL.64 [R1+0x3000], R20 ;  /* 0x0030001401007387 */ /* 0x0041e60000100a00 */
        /* <DEDUP_REMOVED lines=30> */
[----:B------:R-:W2:Y:S02]  /*20120*/  LDL.LU.64 R14, [R1+0x528] ;  /* 0x00052800010e7983 */ /* 0x000ea40000300a00 */
[----:B------:R-:W2:Y:S02]  /*20130*/  LDL.LU.64 R22, [R1+0x3008] ;  /* 0x0030080001167983 */ /* 0x000ea40000300a00 */
[----:B------:R-:W2:Y:S01]  /*20140*/  LDL.LU.64 R20, [R1+0x3000] ;  /* 0x0030000001147983 */ /* 0x000ea20000300a00 */
        /* <DEDUP_REMOVED lines=60> */
[----:B------:R-:W4:Y:S11]  /*20510*/  LDL.LU.64 R16, [R1+0x2f40] ;  /* 0x002f400001107983 */ /* 0x000f360000300a00 */
[----:B------:R-:W-:Y:S10]  /*20520*/  @!UPT UIADD3 URZ, URZ, URZ, URZ ;  /* 0x0000003f3f3ff290 */ /* 0x000ff4000fffe03f */
[----:B------:R0:W-:Y:S01]  /*20530*/  STL.64 [R1+0x540], R20 ;  /* 0x0005401401007387 */ /* 0x0001e20000100a00 */
[----:B------:R1:W-:Y:S03]  /*20540*/  STL.64 [R1+0x548], R22 ;  /* 0x0005481601007387 */ /* 0x0003e60000100a00 */
[----:B0-----:R-:W2:Y:S01]  /*20550*/  LDL.LU.64 R20, [R1+0xf0] ;  /* 0x0000f00001147983 */ /* 0x001ea20000300a00 */
[----:B-1----:R-:W2:Y:S01]  /*20560*/  LDL.LU.64 R22, [R1+0xf8] ;  /* 0x0000f80001167983 */ /* 0x002ea20000300a00 */
[C---:B----4-:R-:W-:Y:S02]  /*20570*/  HMMA.16816.F32 R16, R24.reuse, R16, R4 ;  /* 0x000000101810723c */ /* 0x050fe40000001804 */
[----:B------:R-:W2:Y:S11]  /*20580*/  LDL.LU.64 R4, [R1+0x2f38] ;  /* 0x002f380001047983 */ /* 0x000eb60000300a00 */
[----:B------:R-:W-:Y:S10]  /*20590*/  @!UPT UIADD3 URZ, URZ, URZ, URZ ;  /* 0x0000003f3f3ff290 */ /* 0x000ff4000fffe03f */
[----:B------:R-:W-:Y:S01]  /*205a0*/  STL.64 [R1+0x530], R16 ;  /* 0x0005301001007387 */ /* 0x000fe20000100a00 */
[----:B------:R0:W-:Y:S03]  /*205b0*/  STL.64 [R1+0x538], R18 ;  /* 0x0005381201007387 */ /* 0x0001e60000100a00 */
[----:B0-----:R-:W4:Y:S01]  /*205c0*/  LDL.LU.64 R18, [R1+0x2f30] ;  /* 0x002f300001127983 */ /* 0x001f220000300a00 */
[----:B------:R-:W2:Y:S02]  /*205d0*/  LDL.LU.64 R16, [R1+0x2f28] ;  /* 0x002f280001107983 */ /* 0x000ea40000300a00 */
[C---:B--2---:R-:W-:Y:S11]  /*205e0*/  HMMA.16816.F32 R12, R24.reuse, R16, R12 ;  /* 0x00000010180c723c */ /* 0x044ff6000000180c */
[----:B------:R-:W-:Y:S11]  /*205f0*/  @!UPT UIADD3 URZ, URZ, URZ, URZ ;  /* 0x0000003f3f3ff290 */ /* 0x000ff6000fffe03f */
[----:B------:R-:W-:Y:S01]  /*20600*/  @!UPT UIADD3 URZ, URZ, URZ, URZ ;  /* 0x0000003f3f3ff290 */ /* 0x000fe2000fffe03f */
[----:B------:R0:W-:Y:S01]  /*20610*/  STL.64 [R1+0x520], R12 ;  /* 0x0005200c01007387 */ /* 0x0001e20000100a00 */
[----:B------:R-:W-:Y:S03]  /*20620*/  STL.64 [R1+0x528], R14 ;  /* 0x0005280e01007387 */ /* 0x000fe60000100a00 */
[----:B0-----:R-:W3:Y:S01]  /*20630*/  LDL.LU.64 R12, [R1+0x2f20] ;  /* 0x002f2000010c7983 */ /* 0x001ee20000300a00 */
[----:B----4-:R-:W-:Y:S02]  /*20640*/  STL.64 [R1+0x2e88], R18 ;  /* 0x002e881201007387 */ /* 0x010fe40000100a00 */
        /* <DEDUP_REMOVED lines=8> */
[----:B------:R-:W-:Y:S02]  /*206d0*/  STL [R1+0x2e5c], R12 ;  /* 0x002e5c0c01007387 */ /* 0x000fe40000100800 */
[----:B------:R0:W-:Y:S02]  /*206e0*/  STL [R1+0x2e58], R13 ;  /* 0x002e580d01007387 */ /* 0x0001e40000100800 */
[----:B0-----:R-:W2:Y:S01]  /*206f0*/  LDL.LU.64 R12, [R1+0x500] ;  /* 0x00050000010c7983 */ /* 0x001ea20000300a00 */
[----:B------:R-:W2:Y:S02]  /*20700*/  LDL.LU.64 R14, [R1+0x508] ;  /* 0x00050800010e7983 */ /* 0x000ea40000300a00 */
[C---:B--2---:R-:W-:Y:S01]  /*20710*/  HMMA.16816.F32 R12, R24.reuse, R8, R12 ;  /* 0x00000008180c723c */ /* 0x044fe2000000180c */
[----:B------:R-:W-:Y:S01]  /*20720*/  STL [R1+0x2e54], R8 ;  /* 0x002e540801007387 */ /* 0x000fe20000100800 */
[----:B------:R0:W-:Y:S11]  /*20730*/  STL [R1+0x2e50], R9 ;  /* 0x002e500901007387 */ /* 0x0001f60000100800 */
[----:B------:R-:W-:Y:S10]  /*20740*/  @!UPT UIADD3 URZ, URZ, URZ, URZ ;  /* 0x0000003f3f3ff290 */ /* 0x000ff4000fffe03f */
[----:B------:R-:W-:Y:S01]  /*20750*/  STL.64 [R1+0x500], R12 ;  /* 0x0005000c01007387 */ /* 0x000fe20000100a00 */
[----:B------:R1:W-:Y:S02]  /*20760*/  STL.64 [R1+0x508], R14 ;  /* 0x0005080e01007387 */ /* 0x0003e40000100a00 */
[----:B0-----:R-:W2:Y:S01]  /*20770*/  LDL.64 R8, [R1+0xa0] ;  /* 0x0000a00001087983 */ /* 0x001ea20000100a00 */
[----:B-1----:R-:W-:Y:S01]  /*20780*/  HMMA.16816.F32 R12, R24, R4, R20 ;  /* 0x00000004180c723c */ /* 0x002fe20000001814 */
[----:B------:R-:W0:Y:S04]  /*20790*/  LDSM.16.MT88.4 R20, [R0+0x200] ;  /* 0x000200000014783b */ /* 0x000e280000004200 */
[----:B------:R-:W1:Y:S04]  /*207a0*/  LDSM.16.MT88.4 R24, [R0+0x280] ;  /* 0x000280000018783b */ /* 0x000e680000004200 */
[----:B--2---:R2:W-:Y:S04]  /*207b0*/  STL.64 [R1+0x2f10], R8 ;  /* 0x002f100801007387 */ /* 0x0045e80000100a00 */
[----:B--2---:R-:W0:Y:S01]  /*207c0*/  LDL.LU.64 R8, [R1+0xb80] ;  /* 0x000b800001087983 */ /* 0x004e220000300a00 */
[----:B------:R-:W0:Y:S09]  /*207d0*/  LDL.LU.64 R10, [R1+0xb88] ;  /* 0x000b8800010a7983 */ /* 0x000e320000300a00 */
[----:B------:R2:W-:Y:S02]  /*207e0*/  STL.64 [R1+0xf0], R12 ;  /* 0x0000f00c01007387 */ /* 0x0005e40000100a00 */
[----:B------:R-:W-:Y:S01]  /*207f0*/  STL.64 [R1+0xf8], R14 ;  /* 0x0000f80e01007387 */ /* 0x000fe20000100a00 */
[----:B--2---:R-:W2:Y:S01]  /*20800*/  LDL.64 R12, [R1+0x80] ;  /* 0x00008000010c7983 */ /* 0x004ea20000100a00 */
[----:B------:R-:W-:-:S02]  /*20810*/  IMAD.MOV.U32 R16, RZ, RZ, R3 ;  /* 0x000000ffff107224 */ /* 0x000fc400078e0003 */
[----:B------:R-:W-:-:S07]  /*20820*/  IMAD.MOV.U32 R17, RZ, RZ, R2 ;  /* 0x000000ffff117224 */ /* 0x000fce00078e0002 */
[C---:B0-----:R-:W-:Y:S01]  /*20830*/  HMMA.16816.F32 R16, R20.reuse, R16, R8 ;  /* 0x000000101410723c */ /* 0x041fe20000001808 */
[----:B--2---:R0:W-:Y:S04]  /*20840*/  STL.64 [R1+0x2f00], R12 ;  /* 0x002f000c01007387 */ /* 0x0041e80000100a00 */
[----:B0-----:R-:W2:Y:S01]  /*20850*/  LDL.64 R12, [R1+0x90] ;  /* 0x00009000010c7983 */ /* 0x001ea20000100a00 */
[----:B------:R-:W-:Y:S02]  /*20860*/  STL [R1+0x2e48], R4 ;  /* 0x002e480401007387 */ /* 0x000fe40000100800 */
[----:B------:R0:W-:Y:S02]  /*20870*/  STL [R1+0x2e44], R5 ;  /* 0x002e440501007387 */ /* 0x0001e40000100800 */
[----:B0-----:R-:W3:Y:S01]  /*20880*/  LDL.LU.64 R4, [R1+0xb60] ;  /* 0x000b600001047983 */ /* 0x001ee20000300a00 */
[----:B------:R-:W3:Y:S02]  /*20890*/  LDL.LU.64 R6, [R1+0xb68] ;  /* 0x000b680001067983 */ /* 0x000ee40000300a00 */
[----:B-1----:R-:W-:Y:S02]  /*208a0*/  STL [R1+0x2e64], R24 ;  /* 0x002e641801007387 */ /* 0x002fe40000100800 */
[----:B------:R0:W-:Y:S01]  /*208b0*/  STL [R1+0x2e60], R25 ;  /* 0x002e601901007387 */ /* 0x0001e20000100800 */
[----:B------:R-:W-:Y:S01]  /*208c0*/  STL [R1+0x2e40], R26 ;  /* 0x002e401a01007387 */ /* 0x000fe20000100800 */
[----:B------:R1:W-:Y:S03]  /*208d0*/  STL [R1+0x2e3c], R27 ;  /* 0x002e3c1b01007387 */ /* 0x0003e60000100800 */
[----:B0-----:R-:W4:Y:S01]  /*208e0*/  LDL.LU.64 R24, [R1+0xb70] ;  /* 0x000b700001187983 */ /* 0x001f220000300a00 */
[----:B-1----:R-:W4:Y:S02]  /*208f0*/  LDL.LU.64 R26, [R1+0xb78] ;  /* 0x000b7800011a7983 */ /* 0x002f240000300a00 */
[----:B------:R-:W-:Y:S02]  /*20900*/  STL [R1+0x2e38], R0 ;  /* 0x002e380001007387 */ /* 0x000fe40000100800 */
[----:B------:R-:W3:Y:S01]  /*20910*/  LDL.LU.64 R8, [R1+0x2f10] ;  /* 0x002f100001087983 */ /* 0x000ee20000300a00 */
[----:B------:R0:W-:Y:S01]  /*20920*/  STL.64 [R1+0xb80], R16 ;  /* 0x000b801001007387 */ /* 0x0001e20000100a00 */
[----:B------:R-:W-:Y:S03]  /*20930*/  STL.64 [R1+0xb88], R18 ;  /* 0x000b881201007387 */ /* 0x000fe60000100a00 */
[----:B0-----:R-:W4:Y:S02]  /*20940*/  LDL.LU.64 R16, [R1+0x2f08] ;  /* 0x002f080001107983 */ /* 0x001f240000300a00 */
[----:B----4-:R-:W-:Y:S01]  /*20950*/  HMMA.16816.F32 R24, R20, R16, R24 ;  /* 0x000000101418723c */ /* 0x010fe20000001818 */
[----:B------:R-:W-:-:S02]  /*20960*/  IMAD.MOV.U32 R3, RZ, RZ, R16 ;  /* 0x000000ffff037224 */ /* 0x000fc400078e0010 */
[----:B------:R-:W-:Y:S11]  /*20970*/  IMAD.MOV.U32 R2, RZ, RZ, R17 ;  /* 0x000000ffff027224 */ /* 0x000ff600078e0011 */
[----:B------:R-:W-:Y:S09]  /*20980*/  @!UPT UIADD3 URZ, URZ, URZ, URZ ;  /* 0x0000003f3f3ff290 */ /* 0x000ff2000fffe03f */
[----:B------:R-:W-:Y:S01]  /*20990*/  STL.64 [R1+0xb70], R24 ;  /* 0x000b701801007387 */ /* 0x000fe20000100a00 */
[----:B------:R-:W-:Y:S02]  /*209a0*/  STL.64 [R1+0xb78], R26 ;  /* 0x000b781a01007387 */ /* 0x000fe40000100a00 */
[----:B------:R-:W4:Y:S02]  /*209b0*/  LDL.64 R16, [R1+0x10] ;  /* 0x0000100001107983 */ /* 0x000f240000100a00 */
[----:B----4-:R0:W-:Y:S04]  /*209c0*/  STL.64 [R1+0x2ea0], R16 ;  /* 0x002ea01001007387 */ /* 0x0101e80000100a00 */
[----:B0-----:R-:W4:Y:S04]  /*209d0*/  LDL.64 R16, [R1+0x20] ;  /* 0x0000200001107983 */ /* 0x001f280000100a00 */
[----:B----4-:R0:W-:Y:S04]  /*209e0*/  STL.64 [R1+0x2eb0], R16 ;  /* 0x002eb01001007387 */ /* 0x0101e80000100a00 */
[----:B0-----:R-:W4:Y:S04]  /*209f0*/  LDL.64 R16, [R1+0x30] ;  /* 0x0000300001107983 */ /* 0x001f280000100a00 */
[----:B----4-:R3:W-:Y:S02]  /*20a00*/  STL.64 [R1+0x2ec8], R16 ;  /* 0x002ec81001007387 */ /* 0x0107e40000100a00 */
[----:B---3--:R-:W-:Y:S02]  /*20a10*/  HMMA.16816.F32 R16, R20, R8, R4 ;  /* 0x000000081410723c */ /* 0x008fe40000001804 */
[----:B------:R-:W-:Y:S05]  /*20a20*/  STL [R1+0x2e68], R3 ;  /* 0x002e680301007387 */ /* 0x000fea0000100800 */
[----:B------:R-:W-:-:S02]  /*20a30*/  IMAD.MOV.U32 R7, RZ, RZ, R8 ;  /* 0x000000ffff077224 */ /* 0x000fc400078e0008 */
[----:B------:R-:W-:Y:S11]  /*20a40*/  IMAD.MOV.U32 R6, RZ, RZ, R9 ;  /* 0x000000ffff067224 */ /* 0x000ff600078e0009 */
[----:B------:R-:W-:Y:S03]  /*20a50*/  @!UPT UIADD3 URZ, URZ, URZ, URZ ;  /* 0x0000003f3f3ff290 */ /* 0x000fe6000fffe03f */
[----:B------:R-:W-:Y:S01]  /*20a60*/  STL.64 [R1+0xb60], R16 ;  /* 0x000b601001007387 */ /* 0x000fe20000100a00 */
[----:B------:R-:W-:Y:S02]  /*20a70*/  STL.64 [R1+0xb68], R18 ;  /* 0x000b681201007387 */ /* 0x000fe40000100a00 */
[----:B------:R-:W2:Y:S02]  /*20a80*/  LDL.LU.64 R8, [R1+0xb50] ;  /* 0x000b500001087983 */ /* 0x000ea40000300a00 */
[----:B------:R-:W2:Y:S01]  /*20a90*/  LDL.LU.64 R10, [R1+0xb58] ;  /* 0x000b5800010a7983 */ /* 0x000ea20000300a00 */
[----:B------:R-:W3:Y:S01]  /*20aa0*/  LDL.LU.64 R24, [R1+0xb20] ;  /* 0x000b200001187983 */ /* 0x000ee20000300a00 */
[----:B------:R-:W4:Y:S03]  /*20ab0*/  LDL.LU.64 R26, [R1+0xb28] ;  /* 0x000b2800011a7983 */ /* 0x000f260000300a00 */
[----:B----4-:R-:W-:Y:S01]  /*20ac0*/  STL.64 [R1+0x2ee8], R26 ;  /* 0x002ee81a01007387 */ /* 0x010fe20000100a00 */
[----:B---3--:R0:W-:Y:S03]  /*20ad0*/  STL.64 [R1+0x2ee0], R24 ;  /* 0x002ee01801007387 */ /* 0x0081e60000100a00 */
[----:B0-----:R-:W3:Y:S01]  /*20ae0*/  LDL.64 R24, [R1+0x70] ;  /* 0x0000700001187983 */ /* 0x001ee20000100a00 */
[----:B--2---:R-:W-:Y:S03]  /*20af0*/  HMMA.16816.F32 R8, R20, R12, R8 ;  /* 0x0000000c1408723c */ /* 0x004fe60000001808 */
[----:B---3--:R0:W-:Y:S04]  /*20b00*/  STL.64 [R1+0x2ef8], R24 ;  /* 0x002ef81801007387 */ /* 0x0081e80000100a00 */
[----:B0-----:R-:W2:Y:S01]  /*20b10*/  LDL.LU.64 R24, [R1+0xb40] ;  /* 0x000b400001187983 */ /* 0x001ea20000300a00 */
[----:B------:R-:W2:Y:S02]  /*20b20*/  LDL.LU.64 R26, [R1+0xb48] ;  /* 0x000b4800011a7983 */ /* 0x000ea40000300a00 */
[----:B------:R-:W-:Y:S02]  /*20b30*/  STL.64 [R1+0x2ed8], R6 ;  /* 0x002ed80601007387 */ /* 0x000fe40000100a00 */
[----:B------:R-:W3:Y:S02]  /*20b40*/  LDL.64 R4, [R1+0x60] ;  /* 0x0000600001047983 */ /* 0x000ee40000100a00 */
[----:B---3--:R0:W-:Y:S04]  /*20b50*/  STL.64 [R1+0x2ef0], R4 ;  /* 0x002ef00401007387 */ /* 0x0081e80000100a00 */
[----:B0-----:R-:W3:Y:S01]  /*20b60*/  LDL.LU.64 R4, [R1+0xb30] ;  /* 0x000b300001047983 */ /* 0x001ee20000300a00 */
[----:B------:R-:W3:Y:S02]  /*20b70*/  LDL.LU.64 R6, [R1+0xb38] ;  /* 0x000b380001067983 */ /* 0x000ee40000300a00 */
[----:B------:R-:W4:Y:S02]  /*20b80*/  LDL.64 R16, [R1+0x40] ;  /* 0x0000400001107983 */ /* 0x000f240000100a00 */
[----:B------:R-:W-:Y:S01]  /*20b90*/  STL.64 [R1+0xb50], R8 ;  /* 0x000b500801007387 */ /* 0x000fe20000100a00 */
[----:B------:R0:W-:Y:S02]  /*20ba0*/  STL.64 [R1+0xb58], R10 ;  /* 0x000b580a01007387 */ /* 0x0001e40000100a00 */
[----:B0-----:R-:W-:-:S02]  /*20bb0*/  IMAD.MOV.U32 R11, RZ, RZ, R12 ;  /* 0x000000ffff0b7224 */ /* 0x001fc400078e000c */
[----:B------:R-:W-:Y:S02]  /*20bc0*/  IMAD.MOV.U32 R10, RZ, RZ, R13 ;  /* 0x000000ffff0a7224 */ /* 0x000fe400078e000d */
[----:B------:R-:W2:Y:S03]  /*20bd0*/  LDL.LU.64 R12, [R1+0x2f00] ;  /* 0x002f0000010c7983 */ /* 0x000ea60000300a00 */
[----:B------:R-:W-:Y:S02]  /*20be0*/  STL.64 [R1+0x2ed0], R10 ;  /* 0x002ed00a01007387 */ /* 0x000fe40000100a00 */
[----:B------:R-:W3:Y:S01]  /*20bf0*/  LDL.64 R8, [R1+0x50] ;  /* 0x0000500001087983 */ /* 0x000ee20000100a00 */
[C---:B--2---:R-:W-:Y:S11]  /*20c00*/  HMMA.16816.F32 R24, R20.reuse, R12, R24 ;  /* 0x0000000c1418723c */ /* 0x044ff60000001818 */
[----:B------:R-:W-:Y:S11]  /*20c10*/  @!UPT UIADD3 URZ, URZ, URZ, URZ ;  /* 0x0000003f3f3ff290 */ /* 0x000ff6000fffe03f */
[----:B------:R-:W-:Y:S01]  /*20c20*/  @!UPT UIADD3 URZ, URZ, URZ, URZ ;  /* 0x0000003f3f3ff290 */ /* 0x000fe2000fffe03f */
[----:B------:R0:W-:Y:S01]  /*20c30*/  STL.64 [R1+0xb40], R24 ;  /* 0x000b401801007387 */ /* 0x0001e20000100a00 */
[----:B------:R-:W-:Y:S03]  /*20c40*/  STL.64 [R1+0xb48], R26 ;  /* 0x000b481a01007387 */ /* 0x000fe60000100a00 */
[----:B0-----:R-:W3:Y:S02]  /*20c50*/  LDL.LU.64 R24, [R1+0x2ef8] ;  /* 0x002ef80001187983 */ /* 0x001ee40000300a00 */
[C---:B---3--:R-:W-:Y:S01]  /*20c60*/  HMMA.16816.F32 R4, R20.reuse, R24, R4 ;  /* 0x000000181404723c */ /* 0x048fe20000001804 */
[----:B------:R-:W-:Y:S02]  /*20c70*/  IMAD.MOV.U32 R0, RZ, RZ, R24 ;  /* 0x000000ffff007224 */ /* 0x000fe400078e0018 */
[----:B------:R-:W-:Y:S11]  /*20c80*/  IMAD.MOV.U32 R29, RZ, RZ, R25 ;  /* 0x000000ffff1d7224 */ /* 0x000ff600078e0019 */
[----:B------:R-:W-:Y:S09]  /*20c90*/  @!UPT UIADD3 URZ, URZ, URZ, URZ ;  /* 0x0000003f3f3ff290 */ /* 0x000ff2000fffe03f */
[----:B------:R0:W-:Y:S01]  /*20ca0*/  STL.64 [R1+0xb30], R4 ;  /* 0x000b300401007387 */ /* 0x0001e20000100a00 */
        /* <DEDUP_REMOVED lines=8> */
[----:B------:R0:W-:Y:S02]  /*20d30*/  STL.64 [R1+0xb28], R26 ;  /* 0x000b281a01007387 */ /* 0x0001e40000100a00 */
[----:B-1----:R-:W2:Y:S02]  /*20d40*/  LDL.LU.64 R6, [R1+0x2ed8] ;  /* 0x002ed80001067983 */ /* 0x002ea40000300a00 */
[----:B0-----:R-:W-:Y:S02]  /*20d50*/  IMAD.MOV.U32 R26, RZ, RZ, R4 ;  /* 0x000000ffff1a7224 */ /* 0x001fe400078e0004 */
[----:B------:R-:W-:-:S05]  /*20d60*/  IMAD.MOV.U32 R27, RZ, RZ, R5 ;  /* 0x000000ffff1b7224 */ /* 0x000fca00078e0005 */
[----:B------:R0:W-:Y:S01]  /*20d70*/  STL.64 [R1+0x2ea8], R26 ;  /* 0x002ea81a01007387 */ /* 0x0001e20000100a00 */
[----:B------:R-:W3:Y:S03]  /*20d80*/  LDL.LU.64 R24, [R1+0xb10] ;  /* 0x000b100001187983 */ /* 0x000ee60000300a00 */
[----:B0-----:R-:W3:Y:S01]  /*20d90*/  LDL.LU.64 R26, [R1+0xb18] ;  /* 0x000b1800011a7983 */ /* 0x001ee20000300a00 */
[----:B------:R-:W-:Y:S02]  /*20da0*/  IMAD.MOV.U32 R4, RZ, RZ, R8 ;  /* 0x000000ffff047224 */ /* 0x000fe400078e0008 */
[----:B------:R-:W-:Y:S01]  /*20db0*/  IMAD.MOV.U32 R5, RZ, RZ, R9 ;  /* 0x000000ffff057224 */ /* 0x000fe200078e0009 */
[C---:B---3--:R-:W-:Y:S11]  /*20dc0*/  HMMA.16816.F32 R24, R20.reuse, R8, R24 ;  /* 0x000000081418723c */ /* 0x048ff60000001818 */
[----:B------:R-:W-:Y:S11]  /*20dd0*/  @!UPT UIADD3 URZ, URZ, URZ, URZ ;  /* 0x0000003f3f3ff290 */ /* 0x000ff6000fffe03f */
[----:B------:R-:W-:Y:S01]  /*20de0*/  @!UPT UIADD3 URZ, URZ, URZ, URZ ;  /* 0x0000003f3f3ff290 */ /* 0x000fe2000fffe03f */
[----:B------:R0:W-:Y:S01]  /*20df0*/  STL.64 [R1+0xb10], R24 ;  /* 0x000b101801007387 */ /* 0x0001e20000100a00 */
[----:B------:R1:W-:Y:S02]  /*20e00*/  STL.64 [R1+0xb18], R26 ;  /* 0x000b181a01007387 */ /* 0x0003e40000100a00 */
[----:B------:R-:W4:Y:S02]  /*20e10*/  LDL.LU.64 R8, [R1+0xb00] ;  /* 0x000b000001087983 */ /* 0x000f240000300a00 */
[----:B------:R-:W4:Y:S01]  /*20e20*/  LDL.LU.64 R10, [R1+0xb08] ;  /* 0x000b0800010a7983 */ /* 0x000f220000300a00 */
[----:B0-----:R-:W3:Y:S01]  /*20e30*/  LDL.LU.64 R24, [R1+0xae0] ;  /* 0x000ae00001187983 */ /* 0x001ee20000300a00 */
[----:B-1----:R-:W2:Y:S03]  /*20e40*/  LDL.LU.64 R26, [R1+0xae8] ;  /* 0x000ae800011a7983 */ /* 0x002ea60000300a00 */
[----:B--2---:R-:W-:Y:S01]  /*20e50*/  STL.64 [R1+0x2ec0], R26 ;  /* 0x002ec01a01007387 */ /* 0x004fe20000100a00 */
[----:B---3--:R0:W-:Y:S03]  /*20e60*/  STL.64 [R1+0x2eb8], R24 ;  /* 0x002eb81801007387 */ /* 0x0081e60000100a00 */
[----:B0-----:R-:W2:Y:S01]  /*20e70*/  LDL.LU.64 R24, [R1+0xaf0] ;  /* 0x000af00001187983 */ /* 0x001ea20000300a00 */
[----:B------:R-:W2:Y:S02]  /*20e80*/  LDL.LU.64 R26, [R1+0xaf8] ;  /* 0x000af800011a7983 */ /* 0x000ea40000300a00 */
[----:B------:R-:W-:Y:S02]  /*20e90*/  STL.64 [R1+0x2e78], R6 ;  /* 0x002e780601007387 */ /* 0x000fe40000100a00 */
[----:B------:R0:W-:Y:S02]  /*20ea0*/  STL.64 [R1+0x2e70], R4 ;  /* 0x002e700401007387 */ /* 0x0001e40000100a00 */
[----:B0-----:R-:W3:Y:S01]  /*20eb0*/  LDL.LU.64 R4, [R1+0xac0] ;  /* 0x000ac00001047983 */ /* 0x001ee20000300a00 */
        /* <DEDUP_REMOVED lines=8> */
[----:B------:R0:W-:Y:S02]  /*20f40*/  STL.64 [R1+0xb00], R8 ;  /* 0x000b000801007387 */ /* 0x0001e40000100a00 */
[----:B------:R1:W-:Y:S02]  /*20f50*/  STL.64 [R1+0xb08], R10 ;  /* 0x000b080a01007387 */ /* 0x0003e40000100a00 */
[----:B0-----:R-:W-:Y:S01]  /*20f60*/  IMAD.MOV.U32 R9, RZ, RZ, R16 ;  /* 0x000000ffff097224 */ /* 0x001fe200078e0010 */
[----:B-1----:R-:W3:Y:S01]  /*20f70*/  LDL.LU.64 R10, [R1+0x2ed0] ;  /* 0x002ed000010a7983 */ /* 0x002ee20000300a00 */
[----:B------:R-:W4:Y:S02]  /*20f80*/  LDL.LU.64 R16, [R1+0x2ec8] ;  /* 0x002ec80001107983 */ /* 0x000f240000300a00 */
[----:B------:R-:W-:Y:S01]  /*20f90*/  IMAD.MOV.U32 R15, RZ, RZ, R13 ;  /* 0x000000ffff0f7224 */ /* 0x000fe200078e000d */
[----:B----4-:R-:W-:Y:S01]  /*20fa0*/  HMMA.16816.F32 R24, R20, R16, R24 ;  /* 0x000000101418723c */ /* 0x010fe20000001818 */
[----:B------:R-:W-:-:S02]  /*20fb0*/  IMAD.MOV.U32 R13, RZ, RZ, R16 ;  /* 0x000000ffff0d7224 */ /* 0x000fc400078e0010 */
[----:B------:R-:W-:Y:S11]  /*20fc0*/  IMAD.MOV.U32 R8, RZ, RZ, R17 ;  /* 0x000000ffff087224 */ /* 0x000ff600078e0011 */
[----:B------:R-:W-:Y:S09]  /*20fd0*/  @!UPT UIADD3 URZ, URZ, URZ, URZ ;  /* 0x0000003f3f3ff290 */ /* 0x000ff2000fffe03f */
[----:B------:R-:W-:Y:S01]  /*20fe0*/  STL.64 [R1+0xaf0], R24 ;  /* 0x000af01801007387 */ /* 0x000fe20000100a00 */
[----:B------:R0:W-:Y:S03]  /*20ff0*/  STL.64 [R1+0xaf8], R26 ;  /* 0x000af81a01007387 */ /* 0x0001e60000100a00 */
[----:B0-----:R-:W4:Y:S01]  /*21000*/  LDL.LU.64 R26, [R1+0x2ec0] ;  /* 0x002ec000011a7983 */ /* 0x001f220000300a00 */
[----:B------:R-:W4:Y:S02]  /*21010*/  LDL.LU.64 R24, [R1+0x2eb8] ;  /* 0x002eb80001187983 */ /* 0x000f240000300a00 */
[----:B------:R-:W4:Y:S02]  /*21020*/  LDL.LU.64 R16, [R1+0x2eb0] ;  /* 0x002eb00001107983 */ /* 0x000f240000300a00 */
[----:B------:R-:W-:Y:S01]  /*21030*/  IMAD.MOV.U32 R28, RZ, RZ, R12 ;  /* 0x000000ffff1c7224 */ /* 0x000fe200078e000c */
[C---:B----4-:R-:W-:Y:S01]  /*21040*/  HMMA.16816.F32 R24, R20.reuse, R16, R24 ;  /* 0x000000101418723c */ /* 0x050fe20000001818 */
[----:B------:R-:W-:Y:S11]  /*21050*/  IMAD.MOV.U32 R12, RZ, RZ, R17 ;  /* 0x000000ffff0c7224 */ /* 0x000ff600078e0011 */
[----:B------:R-:W-:Y:S11]  /*21060*/  @!UPT UIADD3 URZ, URZ, URZ, URZ ;  /* 0x0000003f3f3ff290 */ /* 0x000ff6000fffe03f */
[----:B------:R0:W-:Y:S01]  /*21070*/  STL.64 [R1+0xae0], R24 ;  /* 0x000ae01801007387 */ /* 0x0001e20000100a00 */
[----:B------:R1:W-:Y:S02]  /*21080*/  STL.64 [R1+0xae8], R26 ;  /* 0x000ae81a01007387 */ /* 0x0003e40000100a00 */
[----:B0-----:R-:W-:Y:S01]  /*21090*/  IMAD.MOV.U32 R25, RZ, RZ, R16 ;  /* 0x000000ffff197224 */ /* 0x001fe200078e0010 */
[----:B-1----:R-:W4:Y:S01]  /*210a0*/  LDL.LU.64 R26, [R1+0x2ea8] ;  /* 0x002ea800011a7983 */ /* 0x002f220000300a00 */
        /* <DEDUP_REMOVED lines=16> */
[----:B0-----:R-:W2:Y:S01]  /*211b0*/  LDL.LU.64 R6, [R1+0x2e78] ;  /* 0x002e780001067983 */ /* 0x001ea20000300a00 */
[----:B------:R-:W2:Y:S02]  /*211c0*/  LDL.LU.64 R4, [R1+0x2e70] ;  /* 0x002e700001047983 */ /* 0x000ea40000300a00 */
        /* <DEDUP_REMOVED lines=35> */
[----:B------:R-:W2:Y:S02]  /*21400*/  LDL.LU.64 R18, [R1+0xaa8] ;  /* 0x000aa80001127983 */ /* 0x000ea40000300a00 */
[----:B------:R-:W-:Y:S02]  /*21410*/  STL [R1+0x2d40], R14 ;  /* 0x002d400e01007387 */ /* 0x000fe40000100800 */
[----:B------:R-:W-:Y:S01]  /*21420*/  STL.64 [R1+0x2d38], R12 ;  /* 0x002d380c01007387 */ /* 0x000fe20000100a00 */
[----:B--2---:R-:W-:Y:S11]  /*21430*/  HMMA.16816.F32 R16, R20, R8, R16 ;  /* 0x000000081410723c */ /* 0x004ff60000001810 */
[----:B------:R-:W-:Y:S11]  /*21440*/  @!UPT UIADD3 URZ, URZ, URZ, URZ ;  /* 0x0000003f3f3ff290 */ /* 0x000ff6000fffe03f */
[----:B------:R-:W-:Y:S01]  /*21450*/  @!UPT UIADD3 URZ, URZ, URZ, URZ ;  /* 0x0000003f3f3ff290 */ /* 0x000fe2000fffe03f */
[----:B------:R4:W-:Y:S01]  /*21460*/  STL.64 [R1+0xaa0], R16 ;  /* 0x000aa01001007387 */ /* 0x0009e20000100a00 */
[----:B------:R-:W-:Y:S02]  /*21470*/  STL.64 [R1+0xaa8], R18 ;  /* 0x000aa81201007387 */ /* 0x000fe40000100a00 */
[----:B----4-:R-:W-:Y:S02]  /*21480*/  IMAD.MOV.U32 R16, RZ, RZ, R26 ;  /* 0x000000ffff107224 */ /* 0x010fe400078e001a */
[----:B------:R-:W-:Y:S01]  /*21490*/  IMAD.MOV.U32 R17, RZ, RZ, R27 ;  /* 0x000000ffff117224 */ /* 0x000fe200078e001b */
[----:B------:R-:W2:Y:S01]  /*214a0*/  LDL.LU R26, [R1+0x2e40] ;  /* 0x002e4000011a7983 */ /* 0x000ea20000300800 */
[----:B------:R-:W2:Y:S03]  /*214b0*/  LDL.LU R27, [R1+0x2e3c] ;  /* 0x002e3c00011b7983 */ /* 0x000ea60000300800 */
[----:B------:R0:W-:Y:S04]  /*214c0*/  STL.64 [R1+0x2db8], R16 ;  /* 0x002db81001007387 */ /* 0x0001e80000100a00 */
[----:B0-----:R-:W4:Y:S01]  /*214d0*/  LDL.LU.64 R16, [R1+0x4e0] ;  /* 0x0004e00001107983 */ /* 0x001f220000300a00 */
[----:B------:R-:W4:Y:S02]  /*214e0*/  LDL.LU.64 R18, [R1+0x4e8] ;  /* 0x0004e80001127983 */ /* 0x000f240000300a00 */
[----:B------:R0:W-:Y:S02]  /*214f0*/  STL.64 [R1+0x2d20], R8 ;  /* 0x002d200801007387 */ /* 0x0001e40000100a00 */
[----:B0-----:R-:W-:-:S02]  /*21500*/  IMAD.MOV.U32 R8, RZ, RZ, R28 ;  /* 0x000000ffff087224 */ /* 0x001fc400078e001c */
[----:B------:R-:W-:Y:S01]  /*21510*/  IMAD.MOV.U32 R9, RZ, RZ, R15 ;  /* 0x000000ffff097224 */ /* 0x000fe200078e000f */
[----:B----4-:R-:W-:Y:S07]  /*21520*/  HMMA.16816.F32 R20, R20, R4, R16 ;  /* 0x000000041414723c */ /* 0x010fee0000001810 */
[----:B------:R-:W-:Y:S02]  /*21530*/  IMAD.MOV.U32 R16, RZ, RZ, R0 ;  /* 0x000000ffff107224 */ /* 0x000fe400078e0000 */
[----:B------:R-:W-:Y:S01]  /*21540*/  IMAD.MOV.U32 R17, RZ, RZ, R29 ;  /* 0x000000ffff117224 */ /* 0x000fe200078e001d */
[----:B------:R-:W4:Y:S11]  /*21550*/  LDL.LU R0, [R1+0x2e38] ;  /* 0x002e380001007983 */ /* 0x000f360000300800 */
[----:B------:R-:W-:Y:S02]  /*21560*/  @!UPT UIADD3 URZ, URZ, URZ, URZ ;  /* 0x0000003f3f3ff290 */ /* 0x000fe4000fffe03f */
[----:B------:R-:W-:Y:S01]  /*21570*/  STL.64 [R1+0x4e0], R20 ;  /* 0x0004e01401007387 */ /* 0x000fe20000100a00 */
[----:B------:R-:W-:Y:S02]  /*21580*/  STL.64 [R1+0x4e8], R22 ;  /* 0x0004e81601007387 */ /* 0x000fe40000100a00 */
[----:B------:R-:W-:Y:S02]  /*21590*/  STL.64 [R1+0x2dd0], R16 ;  /* 0x002dd01001007387 */ /* 0x000fe40000100a00 */
[----:B------:R3:W-:Y:S02]  /*215a0*/  STL.64 [R1+0x2dd8], R8 ;  /* 0x002dd80801007387 */ /* 0x0007e40000100a00 */
[----:B---3--:R-:W-:Y:S02]  /*215b0*/  IMAD.MOV.U32 R8, RZ, RZ, R11 ;  /* 0x000000ffff087224 */ /* 0x008fe400078e000b */
[----:B------:R-:W-:-:S05]  /*215c0*/  IMAD.MOV.U32 R9, RZ, RZ, R10 ;  /* 0x000000ffff097224 */ /* 0x000fca00078e000a */
[----:B------:R0:W-:Y:S02]  /*215d0*/  STL.64 [R1+0x2df0], R8 ;  /* 0x002df00801007387 */ /* 0x0001e40000100a00 */
[----:B0-----:R-:W-:Y:S02]  /*215e0*/  IMAD.MOV.U32 R8, RZ, RZ, R7 ;  /* 0x000000ffff087224 */ /* 0x001fe400078e0007 */
[----:B------:R-:W-:-:S05]  /*215f0*/  IMAD.MOV.U32 R9, RZ, RZ, R6 ;  /* 0x000000ffff097224 */ /* 0x000fca00078e0006 */
[----:B------:R0:W-:Y:S02]  /*21600*/  STL.64 [R1+0x2e08], R8 ;  /* 0x002e080801007387 */ /* 0x0001e40000100a00 */
[----:B0-----:R-:W-:Y:S02]  /*21610*/  IMAD.MOV.U32 R8, RZ, RZ, R3 ;  /* 0x000000ffff087224 */ /* 0x001fe400078e0003 */
[----:B------:R-:W-:-:S05]  /*21620*/  IMAD.MOV.U32 R9, RZ, RZ, R2 ;  /* 0x000000ffff097224 */ /* 0x000fca00078e0002 */
[----:B------:R0:W-:Y:S04]  /*21630*/  STL.64 [R1+0x2e20], R8 ;  /* 0x002e200801007387 */ /* 0x0001e80000100a00 */
[----:B0-----:R-:W2:Y:S01]  /*21640*/  LDL.64 R8, [R1+0xc0] ;  /* 0x0000c00001087983 */ /* 0x001ea20000100a00 */
[----:B------:R-:W3:Y:S02]  /*21650*/  LDL.LU.64 R16, [R1+0x3a0] ;  /* 0x0003a00001107983 */ /* 0x000ee40000300a00 */
[----:B------:R-:W2:Y:S02]  /*21660*/  LDL.LU.64 R18, [R1+0x3a8] ;  /* 0x0003a80001127983 */ /* 0x000ea40000300a00 */
[----:B--2---:R-:W-:Y:S01]  /*21670*/  STL.64 [R1+0x2de8], R18 ;  /* 0x002de81201007387 */ /* 0x004fe20000100a00 */
[----:B---3--:R0:W-:Y:S03]  /*21680*/  STL.64 [R1+0x2de0], R16 ;  /* 0x002de01001007387 */ /* 0x0081e60000100a00 */
[----:B0-----:R-:W2:Y:S01]  /*21690*/  LDL.LU.64 R16, [R1+0x3b0] ;  /* 0x0003b00001107983 */ /* 0x001ea20000300a00 */
[----:B------:R-:W3:Y:S03]  /*216a0*/  LDL.LU.64 R18, [R1+0x3b8] ;  /* 0x0003b80001127983 */ /* 0x000ee60000300a00 */
[----:B---3--:R-:W-:Y:S01]  /*216b0*/  STL.64 [R1+0x2e00], R18 ;  /* 0x002e001201007387 */ /* 0x008fe20000100a00 */
[----:B--2---:R0:W-:Y:S03]  /*216c0*/  STL.64 [R1+0x2df8], R16 ;  /* 0x002df81001007387 */ /* 0x0041e60000100a00 */
        /* <DEDUP_REMOVED lines=9> */
[----:B------:R-:W2:Y:S02]  /*21760*/  LDL.LU.64 R18, [R1+0x3e8] ;  /* 0x0003e80001127983 */ /* 0x000ea40000300a00 */
[----:B------:R0:W-:Y:S02]  /*21770*/  STL.64 [R1+0x2d50], R4 ;  /* 0x002d500401007387 */ /* 0x0001e40000100a00 */
[----:B0-----:R-:W3:Y:S01]  /*21780*/  LDL.LU.64 R4, [R1+0x340] ;  /* 0x0003400001047983 */ /* 0x001ee20000300a00 */
[----:B------:R-:W2:Y:S03]  /*21790*/  LDL.LU.64 R6, [R1+0x348] ;  /* 0x0003480001067983 */ /* 0x000ea60000300a00 */
        /* <DEDUP_REMOVED lines=11> */
[----:B------:R-:W3:Y:S01]  /*21850*/  LDL.LU.64 R6, [R1+0x378] ;  /* 0x0003780001067983 */ /* 0x000ee20000300a00 */
[----:B------:R-:W-:Y:S02]  /*21860*/  HMMA.16816.F32 R16, R24, R8, R16 ;  /* 0x000000081810723c */ /* 0x000fe40000001810 */
[----:B---3--:R-:W-:Y:S01]  /*21870*/  STL.64 [R1+0x2db0], R6 ;  /* 0x002db00601007387 */ /* 0x008fe20000100a00 */
[----:B--2---:R0:W-:Y:S03]  /*21880*/  STL.64 [R1+0x2da8], R4 ;  /* 0x002da80401007387 */ /* 0x0041e60000100a00 */
[----:B0-----:R-:W2:Y:S01]  /*21890*/  LDL.LU.64 R4, [R1+0x380] ;  /* 0x0003800001047983 */ /* 0x001ea20000300a00 */
[----:B------:R-:W3:Y:S02]  /*218a0*/  LDL.LU.64 R6, [R1+0x388] ;  /* 0x0003880001067983 */ /* 0x000ee40000300a00 */
[----:B------:R-:W-:-:S02]  /*218b0*/  IMAD.MOV.U32 R3, RZ, RZ, R8 ;  /* 0x000000ffff037224 */ /* 0x000fc400078e0008 */
[----:B------:R-:W-:Y:S01]  /*218c0*/  IMAD.MOV.U32 R2, RZ, RZ, R9 ;  /* 0x000000ffff027224 */ /* 0x000fe200078e0009 */
[----:B---3--:R-:W-:Y:S01]  /*218d0*/  STL.64 [R1+0x2dc8], R6 ;  /* 0x002dc80601007387 */ /* 0x008fe20000100a00 */
[----:B--2---:R0:W-:Y:S03]  /*218e0*/  STL.64 [R1+0x2dc0], R4 ;  /* 0x002dc00401007387 */ /* 0x0041e60000100a00 */
[----:B0-----:R-:W2:Y:S01]  /*218f0*/  LDL.LU.64 R4, [R1+0x390] ;  /* 0x0003900001047983 */ /* 0x001ea20000300a00 */
[----:B------:R-:W2:Y:S02]  /*21900*/  LDL.LU.64 R6, [R1+0x398] ;  /* 0x0003980001067983 */ /* 0x000ea40000300a00 */
[----:B------:R-:W3:Y:S02]  /*21910*/  LDL.LU.64 R12, [R1+0x330] ;  /* 0x00033000010c7983 */ /* 0x000ee40000300a00 */
[----:B------:R-:W3:Y:S01]  /*21920*/  LDL.LU.64 R14, [R1+0x338] ;  /* 0x00033800010e7983 */ /* 0x000ee20000300a00 */
[----:B------:R-:W2:Y:S01]  /*21930*/  LDL.LU.64 R20, [R1+0x320] ;  /* 0x0003200001147983 */ /* 0x000ea20000300a00 */
[----:B------:R-:W2:Y:S02]  /*21940*/  LDL.LU.64 R22, [R1+0x328] ;  /* 0x0003280001167983 */ /* 0x000ea40000300a00 */
[----:B------:R-:W-:Y:S02]  /*21950*/  STL.64 [R1+0x3e0], R16 ;  /* 0x0003e01001007387 */ /* 0x000fe40000100a00 */
[----:B------:R0:W-:Y:S02]  /*21960*/  STL.64 [R1+0x3e8], R18 ;  /* 0x0003e81201007387 */ /* 0x0001e40000100a00 */
[----:B0-----:R-:W2:Y:S01]  /*21970*/  LDL.LU.64 R18, [R1+0x2e30] ;  /* 0x002e300001127983 */ /* 0x001ea20000300a00 */
[----:B------:R-:W2:Y:S02]  /*21980*/  LDL.LU.64 R16, [R1+0x2e28] ;  /* 0x002e280001107983 */ /* 0x000ea40000300a00 */
[----:B------:R-:W2:Y:S02]  /*21990*/  LDL.LU.64 R8, [R1+0x2e20] ;  /* 0x002e200001087983 */ /* 0x000ea40000300a00 */
[C---:B--2---:R-:W-:Y:S01]  /*219a0*/  HMMA.16816.F32 R8, R24.reuse, R8, R16 ;  /* 0x000000081808723c */ /* 0x044fe20000001810 */
[----:B------:R-:W2:Y:S01]  /*219b0*/  LDL.LU.64 R18, [R1+0x2e18] ;  /* 0x002e180001127983 */ /* 0x000ea20000300a00 */
[----:B------:R-:W2:Y:S11]  /*219c0*/  LDL.LU.64 R16, [R1+0x2e10] ;  /* 0x002e100001107983 */ /* 0x000eb60000300a00 */
[----:B------:R-:W-:Y:S10]  /*219d0*/  @!UPT UIADD3 URZ, URZ, URZ, URZ ;  /* 0x0000003f3f3ff290 */ /* 0x000ff4000fffe03f */
        /* <DEDUP_REMOVED lines=64> */
[----:B0-----:R-:W3:Y:S02]  /*21de0*/  LDL.LU.64 R16, [R1+0x2d48] ;  /* 0x002d480001107983 */ /* 0x001ee40000300a00 */
[C---:B---3--:R-:W-:Y:S02]  /*21df0*/  HMMA.16816.F32 R16, R24.reuse, R16, R12 ;  /* 0x000000101810723c */ /* 0x048fe4000000180c */
[----:B------:R-:W3:Y:S01]  /*21e00*/  LDL.LU R14, [R1+0x2d40] ;  /* 0x002d4000010e7983 */ /* 0x000ee20000300800 */
[----:B------:R-:W2:Y:S11]  /*21e10*/  LDL.LU.64 R12, [R1+0x2d38] ;  /* 0x002d3800010c7983 */ /* 0x000eb60000300a00 */
[----:B------:R-:W-:Y:S09]  /*21e20*/  @!UPT UIADD3 URZ, URZ, URZ, URZ ;  /* 0x0000003f3f3ff290 */ /* 0x000ff2000fffe03f */
[----:B------:R-:W-:Y:S01]  /*21e30*/  STL.64 [R1+0x330], R16 ;  /* 0x0003301001007387 */ /* 0x000fe20000100a00 */
[----:B------:R0:W-:Y:S03]  /*21e40*/  STL.64 [R1+0x338], R18 ;  /* 0x0003381201007387 */ /* 0x0001e60000100a00 */
[----:B0-----:R-:W2:Y:S01]  /*21e50*/  LDL.LU.64 R18, [R1+0x2d30] ;  /* 0x002d300001127983 */ /* 0x001ea20000300a00 */
[----:B------:R-:W2:Y:S02]  /*21e60*/  LDL.LU.64 R16, [R1+0x2d28] ;  /* 0x002d280001107983 */ /* 0x000ea40000300a00 */
[C---:B--2---:R-:W-:Y:S11]  /*21e70*/  HMMA.16816.F32 R20, R24.reuse, R16, R20 ;  /* 0x000000101814723c */ /* 0x044ff60000001814 */
[----:B------:R-:W-:Y:S11]  /*21e80*/  @!UPT UIADD3 URZ, URZ, URZ, URZ ;  /* 0x0000003f3f3ff290 */ /* 0x000ff6000fffe03f */
[----:B------:R-:W-:Y:S01]  /*21e90*/  @!UPT UIADD3 URZ, URZ, URZ, URZ ;  /* 0x0000003f3f3ff290 */ /* 0x000fe2000fffe03f */
[----:B------:R0:W-:Y:S01]  /*21ea0*/  STL.64 [R1+0x320], R20 ;  /* 0x0003201401007387 */ /* 0x0001e20000100a00 */
[----:B------:R1:W-:Y:S03]  /*21eb0*/  STL.64 [R1+0x328], R22 ;  /* 0x0003281601007387 */ /* 0x0003e60000100a00 */
[----:B0-----:R-:W2:Y:S01]  /*21ec0*/  LDL.LU.64 R20, [R1] ;  /* 0x0000000001147983 */ /* 0x001ea20000300a00 */
[----:B-1----:R-:W2:Y:S02]  /*21ed0*/  LDL.LU.64 R22, [R1+0x8] ;  /* 0x0000080001167983 */ /* 0x002ea40000300a00 */
[----:B------:R-:W-:Y:S02]  /*21ee0*/  STL.64 [R1+0x2ca0], R18 ;  /* 0x002ca01201007387 */ /* 0x000fe40000100a00 */
[----:B------:R0:W-:Y:S02]  /*21ef0*/  STL.64 [R1+0x2c98], R16 ;  /* 0x002c981001007387 */ /* 0x0001e40000100a00 */
[----:B0-----:R-:W2:Y:S01]  /*21f00*/  LDL.LU.64 R16, [R1+0xb0] ;  /* 0x0000b00001107983 */ /* 0x001ea20000300a00 */
[C---:B------:R-:W-:Y:S03]  /*21f10*/  HMMA.16816.F32 R8, R24.reuse, R12, R8 ;  /* 0x0000000c1808723c */ /* 0x040fe60000001808 */
[----:B--2---:R-:W-:Y:S11]  /*21f20*/  STL.64 [R1+0x2d10], R16 ;  /* 0x002d101001007387 */ /* 0x004ff60000100a00 */
[----:B------:R-:W-:Y:S09]  /*21f30*/  @!UPT UIADD3 URZ, URZ, URZ, URZ ;  /* 0x0000003f3f3ff290 */ /* 0x000ff2000fffe03f */
[----:B------:R0:W-:Y:S02]  /*21f40*/  STL.64 [R1+0x310], R8 ;  /* 0x0003100801007387 */ /* 0x0001e40000100a00 */
[----:B------:R-:W-:Y:S01]  /*21f50*/  STL.64 [R1+0x318], R10 ;  /* 0x0003180a01007387 */ /* 0x000fe20000100a00 */
[----:B0-----:R-:W2:Y:S01]  /*21f60*/  LDL.LU.64 R8, [R1+0x2d20] ;  /* 0x002d200001087983 */ /* 0x001ea20000300a00 */
[----:B---3--:R-:W-:Y:S02]  /*21f70*/  STL [R1+0x2cc0], R14 ;  /* 0x002cc00e01007387 */ /* 0x008fe40000100800 */
[----:B------:R0:W-:Y:S02]  /*21f80*/  STL.64 [R1+0x2cb8], R12 ;  /* 0x002cb80c01007387 */ /* 0x0001e40000100a00 */
[----:B0-----:R-:W3:Y:S04]  /*21f90*/  LDL.LU.64 R12, [R1+0x90] ;  /* 0x00009000010c7983 */ /* 0x001ee80000300a00 */
[----:B---3--:R0:W-:Y:S04]  /*21fa0*/  STL.64 [R1+0x2d08], R12 ;  /* 0x002d080c01007387 */ /* 0x0081e80000100a00 */
[----:B0-----:R-:W3:Y:S01]  /*21fb0*/  LDL.LU.64 R12, [R1+0x300] ;  /* 0x00030000010c7983 */ /* 0x001ee20000300a00 */
[----:B------:R-:W3:Y:S02]  /*21fc0*/  LDL.LU.64 R14, [R1+0x308] ;  /* 0x00030800010e7983 */ /* 0x000ee40000300a00 */
[----:B--2---:R-:W-:Y:S02]  /*21fd0*/  STL [R1+0x2c80], R9 ;  /* 0x002c800901007387 */ /* 0x004fe40000100800 */
[----:B------:R0:W-:Y:S01]  /*21fe0*/  STL [R1+0x2d18], R8 ;  /* 0x002d180801007387 */ /* 0x0001e20000100800 */
[C---:B---3--:R-:W-:Y:S11]  /*21ff0*/  HMMA.16816.F32 R12, R24.reuse, R8, R12 ;  /* 0x00000008180c723c */ /* 0x048ff6000000180c */
[----:B------:R-:W-:Y:S11]  /*22000*/  @!UPT UIADD3 URZ, URZ, URZ, URZ ;  /* 0x0000003f3f3ff290 */ /* 0x000ff6000fffe03f */
[----:B------:R-:W-:Y:S01]  /*22010*/  @!UPT UIADD3 URZ, URZ, URZ, URZ ;  /* 0x0000003f3f3ff290 */ /* 0x000fe2000fffe03f */
[----:B------:R-:W-:Y:S01]  /*22020*/  STL.64 [R1+0x300], R12 ;  /* 0x0003000c01007387 */ /* 0x000fe20000100a00 */
[----:B------:R1:W-:Y:S02]  /*22030*/  STL.64 [R1+0x308], R14 ;  /* 0x0003080e01007387 */ /* 0x0003e40000100a00 */
[----:B0-----:R-:W2:Y:S02]  /*22040*/  LDL.LU.64 R8, [R1+0x9a0] ;  /* 0x0009a00001087983 */ /* 0x001ea40000300a00 */
[----:B------:R-:W2:Y:S01]  /*22050*/  LDL.LU.64 R10, [R1+0x9a8] ;  /* 0x0009a800010a7983 */ /* 0x000ea20000300a00 */
[----:B-1----:R-:W-:Y:S01]  /*22060*/  HMMA.16816.F32 R12, R24, R4, R20 ;  /* 0x00000004180c723c */ /* 0x002fe20000001814 */
[----:B----4-:R-:W-:Y:S04]  /*22070*/  LDSM.16.MT88.4 R20, [R0+0x300] ;  /* 0x000300000014783b */ /* 0x010fe80000004200 */
[----:B------:R-:W0:Y:S01]  /*22080*/  LDSM.16.MT88.4 R24, [R0+0x380] ;  /* 0x000380000018783b */ /* 0x000e220000004200 */
[----:B------:R-:W-:-:S02]  /*22090*/  IMAD.MOV.U32 R16, RZ, RZ, R3 ;  /* 0x000000ffff107224 */ /* 0x000fc400078e0003 */
[----:B------:R-:W-:Y:S01]  /*220a0*/  IMAD.MOV.U32 R17, RZ, RZ, R2 ;  /* 0x000000ffff117224 */ /* 0x000fe200078e0002 */
[----:B------:R-:W-:Y:S01]  /*220b0*/  STL [R1+0x2c4c], R4 ;  /* 0x002c4c0401007387 */ /* 0x000fe20000100800 */
[----:B------:R1:W-:Y:S11]  /*220c0*/  STL [R1+0x2c48], R5 ;  /* 0x002c480501007387 */ /* 0x0003f60000100800 */
[----:B------:R-:W-:Y:S02]  /*220d0*/  @!UPT UIADD3 URZ, URZ, URZ, URZ ;  /* 0x0000003f3f3ff290 */ /* 0x000fe4000fffe03f */
[----:B------:R3:W-:Y:S01]  /*220e0*/  STL.64 [R1+0x10c0], R12 ;  /* 0x0010c00c01007387 */ /* 0x0007e20000100a00 */
[----:B------:R4:W-:Y:S02]  /*220f0*/  STL.64 [R1+0x10c8], R14 ;  /* 0x0010c80e01007387 */ /* 0x0009e40000100a00 */
[----:B-1----:R-:W2:Y:S01]  /*22100*/  LDL.LU.64 R4, [R1+0xa0] ;  /* 0x0000a00001047983 */ /* 0x002ea20000300a00 */
[----:B---3--:R-:W3:Y:S01]  /*22110*/  LDL.LU.64 R12, [R1+0x980] ;  /* 0x00098000010c7983 */ /* 0x008ee20000300a00 */
[----:B----4-:R-:W3:Y:S03]  /*22120*/  LDL.LU.64 R14, [R1+0x988] ;  /* 0x00098800010e7983 */ /* 0x010ee60000300a00 */
[----:B0-----:R-:W-:Y:S01]  /*22130*/  STL [R1+0x2c54], R24 ;  /* 0x002c541801007387 */ /* 0x001fe20000100800 */
[----:B------:R0:W-:Y:S02]  /*22140*/  STL [R1+0x2c50], R25 ;  /* 0x002c501901007387 */ /* 0x0001e40000100800 */
[----:B------:R-:W-:Y:S02]  /*22150*/  STL [R1+0x2c44], R26 ;  /* 0x002c441a01007387 */ /* 0x000fe40000100800 */
[----:B------:R1:W-:Y:S01]  /*22160*/  STL [R1+0x2c40], R27 ;  /* 0x002c401b01007387 */ /* 0x0003e20000100800 */
[----:B0-----:R-:W4:Y:S01]  /*22170*/  LDL.LU.64 R24, [R1+0x990] ;  /* 0x0009900001187983 */ /* 0x001f220000300a00 */
[----:B-1----:R-:W4:Y:S01]  /*22180*/  LDL.LU.64 R26, [R1+0x998] ;  /* 0x00099800011a7983 */ /* 0x002f220000300a00 */
[C---:B--2---:R-:W-:Y:S02]  /*22190*/  HMMA.16816.F32 R16, R20.reuse, R16, R8 ;  /* 0x000000101410723c */ /* 0x044fe40000001808 */
[----:B------:R-:W2:Y:S11]  /*221a0*/  LDL.LU R8, [R1+0x2d18] ;  /* 0x002d180001087983 */ /* 0x000eb60000300800 */
[----:B------:R-:W-:Y:S10]  /*221b0*/  @!UPT UIADD3 URZ, URZ, URZ, URZ ;  /* 0x0000003f3f3ff290 */ /* 0x000ff4000fffe03f */
[----:B------:R0:W-:Y:S01]  /*221c0*/  STL.64 [R1+0x9a0], R16 ;  /* 0x0009a01001007387 */ /* 0x0001e20000100a00 */
[----:B------:R-:W-:Y:S03]  /*221d0*/  STL.64 [R1+0x9a8], R18 ;  /* 0x0009a81201007387 */ /* 0x000fe60000100a00 */
[----:B0-----:R-:W4:Y:S02]  /*221e0*/  LDL.LU.64 R16, [R1+0x2d10] ;  /* 0x002d100001107983 */ /* 0x001f240000300a00 */
        /* <DEDUP_REMOVED lines=8> */
[----:B------:R-:W2:Y:S01]  /*22270*/  LDL.LU.64 R16, [R1+0x50] ;  /* 0x0000500001107983 */ /* 0x000ea20000300a00 */
[----:B---3--:R-:W-:Y:S01]  /*22280*/  HMMA.16816.F32 R12, R20, R4, R12 ;  /* 0x00000004140c723c */ /* 0x008fe2000000180c */
[----:B--2---:R0:W-:Y:S04]  /*22290*/  STL.64 [R1+0x2cf8], R16 ;  /* 0x002cf81001007387 */ /* 0x0041e80000100a00 */
[----:B0-----:R-:W2:Y:S01]  /*222a0*/  LDL.LU.64 R16, [R1+0x70] ;  /* 0x0000700001107983 */ /* 0x001ea20000300a00 */
[----:B------:R-:W-:Y:S02]  /*222b0*/  STL [R1+0x2c5c], R10 ;  /* 0x002c5c0a01007387 */ /* 0x000fe40000100800 */
[----:B------:R-:W-:Y:S02]  /*222c0*/  STL [R1+0x2c58], R11 ;  /* 0x002c580b01007387 */ /* 0x000fe40000100800 */
[----:B------:R0:W-:Y:S02]  /*222d0*/  STL [R1+0x2cf0], R8 ;  /* 0x002cf00801007387 */ /* 0x0001e40000100800 */
[----:B0-----:R-:W3:Y:S11]  /*222e0*/  LDL.LU.64 R8, [R1+0x80] ;  /* 0x0000800001087983 */ /* 0x001ef60000300a00 */
[----:B------:R0:W-:Y:S02]  /*222f0*/  STL.64 [R1+0x980], R12 ;  /* 0x0009800c01007387 */ /* 0x0001e40000100a00 */
[----:B------:R-:W-:Y:S01]  /*22300*/  STL.64 [R1+0x988], R14 ;  /* 0x0009880e01007387 */ /* 0x000fe20000100a00 */
[----:B0-----:R-:W4:Y:S01]  /*22310*/  LDL.LU.64 R12, [R1+0x2d08] ;  /* 0x002d0800010c7983 */ /* 0x001f220000300a00 */
[----:B------:R-:W-:-:S02]  /*22320*/  IMAD.MOV.U32 R0, RZ, RZ, R5 ;  /* 0x000000ffff007224 */ /* 0x000fc400078e0005 */
[----:B------:R-:W-:Y:S02]  /*22330*/  IMAD.MOV.U32 R29, RZ, RZ, R4 ;  /* 0x000000ffff1d7224 */ /* 0x000fe400078e0004 */
[----:B------:R-:W3:Y:S01]  /*22340*/  LDL.LU.64 R4, [R1+0x960] ;  /* 0x0009600001047983 */ /* 0x000ee20000300a00 */
[----:B------:R-:W3:Y:S02]  /*22350*/  LDL.LU.64 R6, [R1+0x968] ;  /* 0x0009680001067983 */ /* 0x000ee40000300a00 */
[----:B------:R-:W-:Y:S02]  /*22360*/  STL [R1+0x2c64], R0 ;  /* 0x002c640001007387 */ /* 0x000fe40000100800 */
[----:B------:R-:W-:Y:S01]  /*22370*/  STL [R1+0x2c60], R29 ;  /* 0x002c601d01007387 */ /* 0x000fe20000100800 */
[C---:B----4-:R-:W-:Y:S11]  /*22380*/  HMMA.16816.F32 R24, R20.reuse, R12, R24 ;  /* 0x0000000c1418723c */ /* 0x050ff60000001818 */
[----:B------:R-:W-:Y:S11]  /*22390*/  @!UPT UIADD3 URZ, URZ, URZ, URZ ;  /* 0x0000003f3f3ff290 */ /* 0x000ff6000fffe03f */
[----:B------:R-:W-:Y:S01]  /*223a0*/  @!UPT UIADD3 URZ, URZ, URZ, URZ ;  /* 0x0000003f3f3ff290 */ /* 0x000fe2000fffe03f */
[----:B------:R-:W-:Y:S01]  /*223b0*/  STL.64 [R1+0x970], R24 ;  /* 0x0009701801007387 */ /* 0x000fe20000100a00 */
[----:B------:R0:W-:Y:S02]  /*223c0*/  STL.64 [R1+0x978], R26 ;  /* 0x0009781a01007387 */ /* 0x0001e40000100a00 */
[----:B0-----:R-:W-:Y:S02]  /*223d0*/  IMAD.MOV.U32 R26, RZ, RZ, R12 ;  /* 0x000000ffff1a7224 */ /* 0x001fe400078e000c */
[----:B------:R-:W-:Y:S02]  /*223e0*/  IMAD.MOV.U32 R27, RZ, RZ, R13 ;  /* 0x000000ffff1b7224 */ /* 0x000fe400078e000d */
[----:B------:R-:W4:Y:S04]  /*223f0*/  LDL.LU.64 R12, [R1+0x20] ;  /* 0x00002000010c7983 */ /* 0x000f280000300a00 */
[----:B----4-:R0:W-:Y:S04]  /*22400*/  STL.64 [R1+0x2cd8], R12 ;  /* 0x002cd80c01007387 */ /* 0x0101e80000100a00 */
[----:B0-----:R-:W4:Y:S01]  /*22410*/  LDL.LU.64 R12, [R1+0x60] ;  /* 0x00006000010c7983 */ /* 0x001f220000300a00 */
[----:B---3--:R-:W-:Y:S03]  /*22420*/  HMMA.16816.F32 R4, R20, R8, R4 ;  /* 0x000000081404723c */ /* 0x008fe60000001804 */
[----:B----4-:R0:W-:Y:S04]  /*22430*/  STL.64 [R1+0x2d00], R12 ;  /* 0x002d000c01007387 */ /* 0x0101e80000100a00 */
[----:B0-----:R-:W3:Y:S01]  /*22440*/  LDL.LU.64 R12, [R1+0x950] ;  /* 0x00095000010c7983 */ /* 0x001ee20000300a00 */
[----:B------:R-:W3:Y:S02]  /*22450*/  LDL.LU.64 R14, [R1+0x958] ;  /* 0x00095800010e7983 */ /* 0x000ee40000300a00 */
[----:B------:R-:W-:Y:S02]  /*22460*/  STL [R1+0x2c6c], R27 ;  /* 0x002c6c1b01007387 */ /* 0x000fe40000100800 */
[----:B------:R0:W-:Y:S01]  /*22470*/  STL [R1+0x2c68], R26 ;  /* 0x002c681a01007387 */ /* 0x0001e20000100800 */
[----:B------:R-:W4:Y:S04]  /*22480*/  LDL.LU.64 R24, [R1+0x940] ;  /* 0x0009400001187983 */ /* 0x000f280000300a00 */
[----:B0-----:R-:W4:Y:S06]  /*22490*/  LDL.LU.64 R26, [R1+0x948] ;  /* 0x00094800011a7983 */ /* 0x001f2c0000300a00 */
[----:B------:R0:W-:Y:S02]  /*224a0*/  STL.64 [R1+0x960], R4 ;  /* 0x0009600401007387 */ /* 0x0001e40000100a00 */
[----:B------:R2:W-:Y:S02]  /*224b0*/  STL.64 [R1+0x968], R6 ;  /* 0x0009680601007387 */ /* 0x0005e40000100a00 */
[----:B0-----:R-:W-:-:S02]  /*224c0*/  IMAD.MOV.U32 R4, RZ, RZ, R8 ;  /* 0x000000ffff047224 */ /* 0x001fc400078e0008 */
[----:B------:R-:W-:Y:S02]  /*224d0*/  IMAD.MOV.U32 R5, RZ, RZ, R9 ;  /* 0x000000ffff057224 */ /* 0x000fe400078e0009 */
[----:B------:R-:W4:Y:S01]  /*224e0*/  LDL.LU.64 R8, [R1+0x930] ;  /* 0x0009300001087983 */ /* 0x000f220000300a00 */
[----:B------:R-:W4:Y:S02]  /*224f0*/  LDL.LU.64 R10, [R1+0x938] ;  /* 0x00093800010a7983 */ /* 0x000f240000300a00 */
[----:B--2---:R-:W-:Y:S02]  /*22500*/  IMAD.MOV.U32 R6, RZ, RZ, R16 ;  /* 0x000000ffff067224 */ /* 0x004fe400078e0010 */
[----:B------:R-:W-:Y:S01]  /*22510*/  IMAD.MOV.U32 R7, RZ, RZ, R17 ;  /* 0x000000ffff077224 */ /* 0x000fe200078e0011 */
[C---:B---3--:R-:W-:Y:S11]  /*22520*/  HMMA.16816.F32 R12, R20.reuse, R16, R12 ;  /* 0x00000010140c723c */ /* 0x048ff6000000180c */
[----:B------:R-:W-:Y:S11]  /*22530*/  @!UPT UIADD3 URZ, URZ, URZ, URZ ;  /* 0x0000003f3f3ff290 */ /* 0x000ff6000fffe03f */
[----:B------:R-:W-:Y:S01]  /*22540*/  @!UPT UIADD3 URZ, URZ, URZ, URZ ;  /* 0x0000003f3f3ff290 */ /* 0x000fe2000fffe03f */
[----:B------:R0:W-:Y:S01]  /*22550*/  STL.64 [R1+0x950], R12 ;  /* 0x0009500c01007387 */ /* 0x0001e20000100a00 */
[----:B------:R-:W-:Y:S03]  /*22560*/  STL.64 [R1+0x958], R14 ;  /* 0x0009580e01007387 */ /* 0x000fe60000100a00 */
[----:B0-----:R-:W4:Y:S01]  /*22570*/  LDL.LU.64 R12, [R1+0x2d00] ;  /* 0x002d0000010c7983 */ /* 0x001f220000300a00 */
[----:B------:R-:W2:Y:S02]  /*22580*/  LDL.LU.64 R16, [R1+0x2cf8] ;  /* 0x002cf80001107983 */ /* 0x000ea40000300a00 */
[----:B------:R-:W-:Y:S02]  /*22590*/  STL.64 [R1+0x2c78], R6 ;  /* 0x002c780601007387 */ /* 0x000fe40000100a00 */
[----:B------:R0:W-:Y:S02]  /*225a0*/  STL.64 [R1+0x2c70], R4 ;  /* 0x002c700401007387 */ /* 0x0001e40000100a00 */
[----:B0-----:R-:W3:Y:S01]  /*225b0*/  LDL.LU.64 R4, [R1+0x30] ;  /* 0x0000300001047983 */ /* 0x001ee20000300a00 */
[C---:B----4-:R-:W-:Y:S08]  /*225c0*/  HMMA.16816.F32 R24, R20.reuse, R12, R24 ;  /* 0x0000000c1418723c */ /* 0x050ff00000001818 */
[----:B--2---:R-:W-:Y:S01]  /*225d0*/  HMMA.16816.F32 R8, R20, R16, R8 ;  /* 0x000000101408723c */ /* 0x004fe20000001808 */
[----:B---3--:R0:W-:Y:S04]  /*225e0*/  STL.64 [R1+0x2ce0], R4 ;  /* 0x002ce00401007387 */ /* 0x0081e80000100a00 */
[----:B0-----:R-:W2:Y:S10]  /*225f0*/  LDL.LU.64 R4, [R1+0x40] ;  /* 0x0000400001047983 */ /* 0x001eb40000300a00 */
[----:B------:R0:W-:Y:S02]  /*22600*/  STL.64 [R1+0x940], R24 ;  /* 0x0009401801007387 */ /* 0x0001e40000100a00 */
[----:B------:R-:W-:Y:S02]  /*22610*/  STL.64 [R1+0x948], R26 ;  /* 0x0009481a01007387 */ /* 0x000fe40000100a00 */
[----:B0-----:R-:W-:-:S02]  /*22620*/  IMAD.MOV.U32 R24, RZ, RZ, R12 ;  /* 0x000000ffff187224 */ /* 0x001fc400078e000c */
[----:B------:R-:W-:-:S05]  /*22630*/  IMAD.MOV.U32 R25, RZ, RZ, R13 ;  /* 0x000000ffff197224 */ /* 0x000fca00078e000d */
[----:B------:R0:W-:Y:S04]  /*22640*/  STL.64 [R1+0x2ce8], R24 ;  /* 0x002ce81801007387 */ /* 0x0001e80000100a00 */
[----:B0-----:R-:W3:Y:S01]  /*22650*/  LDL.LU.64 R24, [R1+0x920] ;  /* 0x0009200001187983 */ /* 0x001ee20000300a00 */
[----:B------:R-:W3:Y:S02]  /*22660*/  LDL.LU.64 R26, [R1+0x928] ;  /* 0x00092800011a7983 */ /* 0x000ee40000300a00 */
[----:B------:R-:W4:Y:S02]  /*22670*/  LDL.LU.64 R12, [R1+0x910] ;  /* 0x00091000010c7983 */ /* 0x000f240000300a00 */
[----:B------:R-:W4:Y:S01]  /*22680*/  LDL.LU.64 R14, [R1+0x918] ;  /* 0x00091800010e7983 */ /* 0x000f220000300a00 */
[----:B------:R0:W-:Y:S01]  /*22690*/  STL.64 [R1+0x930], R8 ;  /* 0x0009300801007387 */ /* 0x0001e20000100a00 */
[----:B------:R1:W-:Y:S03]  /*226a0*/  STL.64 [R1+0x938], R10 ;  /* 0x0009380a01007387 */ /* 0x0003e60000100a00 */
[----:B0-----:R-:W4:Y:S01]  /*226b0*/  LDL.LU R8, [R1+0x2cf0] ;  /* 0x002cf00001087983 */ /* 0x001f220000300800 */
[----:B-1----:R-:W-:-:S02]  /*226c0*/  IMAD.MOV.U32 R10, RZ, RZ, R16 ;  /* 0x000000ffff0a7224 */ /* 0x002fc400078e0010 */
[----:B------:R-:W-:Y:S02]  /*226d0*/  IMAD.MOV.U32 R11, RZ, RZ, R17 ;  /* 0x000000ffff0b7224 */ /* 0x000fe400078e0011 */
[----:B------:R-:W4:Y:S01]  /*226e0*/  LDL.LU.64 R16, [R1+0x8f0] ;  /* 0x0008f00001107983 */ /* 0x000f220000300a00 */
[----:B------:R-:W4:Y:S02]  /*226f0*/  LDL.LU.64 R18, [R1+0x8f8] ;  /* 0x0008f80001127983 */ /* 0x000f240000300a00 */
[----:B--2---:R-:W-:Y:S02]  /*22700*/  IMAD.MOV.U32 R0, RZ, RZ, R4 ;  /* 0x000000ffff007224 */ /* 0x004fe400078e0004 */
[----:B------:R-:W-:Y:S01]  /*22710*/  IMAD.MOV.U32 R29, RZ, RZ, R5 ;  /* 0x000000ffff1d7224 */ /* 0x000fe200078e0005 */
[C---:B---3--:R-:W-:Y:S01]  /*22720*/  HMMA.16816.F32 R24, R20.reuse, R4, R24 ;  /* 0x000000041418723c */ /* 0x048fe20000001818 */
[----:B----4-:R-:W-:Y:S01]  /*22730*/  STL.64 [R1+0x2cd0], R18 ;  /* 0x002cd01201007387 */ /* 0x010fe20000100a00 */
[----:B------:R0:W-:Y:S03]  /*22740*/  STL.64 [R1+0x2cc8], R16 ;  /* 0x002cc81001007387 */ /* 0x0001e60000100a00 */
[----:B0-----:R-:W2:Y:S01]  /*22750*/  LDL.LU.64 R16, [R1+0x900] ;  /* 0x0009000001107983 */ /* 0x001ea20000300a00 */
[----:B------:R-:W2:Y:S02]  /*22760*/  LDL.LU.64 R18, [R1+0x908] ;  /* 0x0009080001127983 */ /* 0x000ea40000300a00 */
[----:B------:R-:W-:Y:S02]  /*22770*/  STL.64 [R1+0x2cb0], R10 ;  /* 0x002cb00a01007387 */ /* 0x000fe40000100a00 */
[----:B------:R0:W-:Y:S02]  /*22780*/  STL [R1+0x2ca8], R8 ;  /* 0x002ca80801007387 */ /* 0x0001e40000100800 */
[----:B0-----:R-:W3:Y:S11]  /*22790*/  LDL.LU.64 R8, [R1+0x10] ;  /* 0x0000100001087983 */ /* 0x001ef60000300a00 */
[----:B------:R0:W-:Y:S02]  /*227a0*/  STL.64 [R1+0x920], R24 ;  /* 0x0009201801007387 */ /* 0x0001e40000100a00 */
[----:B------:R-:W-:Y:S01]  /*227b0*/  STL.64 [R1+0x928], R26 ;  /* 0x0009281a01007387 */ /* 0x000fe20000100a00 */
[----:B0-----:R-:W4:Y:S01]  /*227c0*/  LDL.LU.64 R24, [R1+0x2ce8] ;  /* 0x002ce80001187983 */ /* 0x001f220000300a00 */
[----:B------:R-:W2:Y:S02]  /*227d0*/  LDL.LU.64 R4, [R1+0x2ce0] ;  /* 0x002ce00001047983 */ /* 0x000ea40000300a00 */
[----:B--2---:R-:W-:Y:S11]  /*227e0*/  HMMA.16816.F32 R12, R20, R4, R12 ;  /* 0x00000004140c723c */ /* 0x004ff6000000180c */
[----:B------:R-:W-:Y:S11]  /*227f0*/  @!UPT UIADD3 URZ, URZ, URZ, URZ ;  /* 0x0000003f3f3ff290 */ /* 0x000ff6000fffe03f */
[----:B------:R-:W-:Y:S01]  /*22800*/  @!UPT UIADD3 URZ, URZ, URZ, URZ ;  /* 0x0000003f3f3ff290 */ /* 0x000fe2000fffe03f */
[----:B------:R0:W-:Y:S01]  /*22810*/  STL.64 [R1+0x910], R12 ;  /* 0x0009100c01007387 */ /* 0x0001e20000100a00 */
[----:B------:R-:W-:Y:S03]  /*22820*/  STL.64 [R1+0x918], R14 ;  /* 0x0009180e01007387 */ /* 0x000fe60000100a00 */
[----:B0-----:R-:W2:Y:S01]  /*22830*/  LDL.LU.64 R12, [R1+0x2cd8] ;  /* 0x002cd800010c7983 */ /* 0x001ea20000300a00 */
[----:B------:R-:W-:Y:S02]  /*22840*/  IMAD.MOV.U32 R27, RZ, RZ, R4 ;  /* 0x000000ffff1b7224 */ /* 0x000fe400078e0004 */
[----:B------:R-:W-:-:S05]  /*22850*/  IMAD.MOV.U32 R26, RZ, RZ, R5 ;  /* 0x000000ffff1a7224 */ /* 0x000fca00078e0005 */
[----:B------:R-:W-:Y:S01]  /*22860*/  STL.64 [R1+0x2c90], R26 ;  /* 0x002c901a01007387 */ /* 0x000fe20000100a00 */
[----:B----4-:R0:W-:Y:S03]  /*22870*/  STL.64 [R1+0x2c88], R24 ;  /* 0x002c881801007387 */ /* 0x0101e60000100a00 */
[----:B0-----:R-:W4:Y:S01]  /*22880*/  LDL.LU.64 R24, [R1+0x8e0] ;  /* 0x0008e00001187983 */ /* 0x001f220000300a00 */
[----:B------:R-:W4:Y:S02]  /*22890*/  LDL.LU.64 R26, [R1+0x8e8] ;  /* 0x0008e800011a7983 */ /* 0x000f240000300a00 */
        /* <DEDUP_REMOVED lines=8> */
[----:B------:R-:W2:Y:S02]  /*22920*/  LDL.LU.64 R16, [R1+0x2cc8] ;  /* 0x002cc80001107983 */ /* 0x000ea40000300a00 */
[----:B------:R-:W-:Y:S02]  /*22930*/  IMAD.MOV.U32 R2, RZ, RZ, R12 ;  /* 0x000000ffff027224 */ /* 0x000fe400078e000c */
[----:B------:R-:W-:Y:S01]  /*22940*/  IMAD.MOV.U32 R3, RZ, RZ, R13 ;  /* 0x000000ffff037224 */ /* 0x000fe200078e000d */
[----:B------:R-:W4:Y:S01]  /*22950*/  LDL.LU R14, [R1+0x2cc0] ;  /* 0x002cc000010e7983 */ /* 0x000f220000300800 */
[----:B------:R-:W4:Y:S02]  /*22960*/  LDL.LU.64 R12, [R1+0x2cb8] ;  /* 0x002cb800010c7983 */ /* 0x000f240000300a00 */
[----:B---3--:R-:W-:-:S02]  /*22970*/  IMAD.MOV.U32 R15, RZ, RZ, R8 ;  /* 0x000000ffff0f7224 */ /* 0x008fc400078e0008 */
[----:B------:R-:W3:Y:S01]  /*22980*/  LDL.LU.64 R10, [R1+0x2cb0] ;  /* 0x002cb000010a7983 */ /* 0x000ee20000300a00 */
[C---:B--2---:R-:W-:Y:S01]  /*22990*/  HMMA.16816.F32 R16, R20.reuse, R8, R16 ;  /* 0x000000081410723c */ /* 0x044fe20000001810 */
[----:B------:R-:W2:Y:S11]  /*229a0*/  LDL.LU R8, [R1+0x2ca8] ;  /* 0x002ca80001087983 */ /* 0x000eb60000300800 */
[----:B------:R-:W-:Y:S11]  /*229b0*/  @!UPT UIADD3 URZ, URZ, URZ, URZ ;  /* 0x0000003f3f3ff290 */ /* 0x000ff6000fffe03f */
[----:B------:R-:W-:Y:S01]  /*229c0*/  STL.64 [R1+0x8f0], R16 ;  /* 0x0008f01001007387 */ /* 0x000fe20000100a00 */
[----:B------:R0:W-:Y:S02]  /*229d0*/  STL [R1+0x8f8], R18 ;  /* 0x0008f81201007387 */ /* 0x0001e40000100800 */
[----:B------:R-:W-:Y:S02]  /*229e0*/  IMAD.MOV.U32 R28, RZ, RZ, R19 ;  /* 0x000000ffff1c7224 */ /* 0x000fe400078e0013 */
[----:B0-----:R-:W2:Y:S01]  /*229f0*/  LDL.LU.64 R18, [R1+0x2ca0] ;  /* 0x002ca00001127983 */ /* 0x001ea20000300a00 */
[----:B------:R-:W4:Y:S02]  /*22a00*/  LDL.LU.64 R16, [R1+0x2c98] ;  /* 0x002c980001107983 */ /* 0x000f240000300a00 */
[----:B------:R-:W-:Y:S01]  /*22a10*/  STL [R1+0x1c68], R28 ;  /* 0x001c681c01007387 */ /* 0x000fe20000100800 */
[----:B----4-:R-:W-:Y:S11]  /*22a20*/  HMMA.16816.F32 R24, R20, R16, R24 ;  /* 0x000000101418723c */ /* 0x010ff60000001818 */
[----:B------:R-:W-:Y:S11]  /*22a30*/  @!UPT UIADD3 URZ, URZ, URZ, URZ ;  /* 0x0000003f3f3ff290 */ /* 0x000ff6000fffe03f */
[----:B------:R-:W-:Y:S01]  /*22a40*/  @!UPT UIADD3 URZ, URZ, URZ, URZ ;  /* 0x0000003f3f3ff290 */ /* 0x000fe2000fffe03f */
[----:B------:R-:W-:Y:S01]  /*22a50*/  STL.64 [R1+0x8e0], R24 ;  /* 0x0008e01801007387 */ /* 0x000fe20000100a00 */
[----:B------:R0:W-:Y:S03]  /*22a60*/  STL.64 [R1+0x8e8], R26 ;  /* 0x0008e81a01007387 */ /* 0x0001e60000100a00 */
[----:B0-----:R-:W4:Y:S01]  /*22a70*/  LDL.LU.64 R26, [R1+0x2c90] ;  /* 0x002c9000011a7983 */ /* 0x001f220000300a00 */
[----:B------:R-:W3:Y:S02]  /*22a80*/  LDL.LU.64 R24, [R1+0x2c88] ;  /* 0x002c880001187983 */ /* 0x000ee40000300a00 */
[----:B--2---:R-:W-:Y:S02]  /*22a90*/  STL.64 [R1+0x2b70], R18 ;  /* 0x002b701201007387 */ /* 0x004fe40000100a00 */
[----:B------:R0:W-:Y:S02]  /*22aa0*/  STL.64 [R1+0x2b68], R16 ;  /* 0x002b681001007387 */ /* 0x0001e40000100a00 */
[----:B0-----:R-:W-:-:S02]  /*22ab0*/  IMAD.MOV.U32 R16, RZ, RZ, R15 ;  /* 0x000000ffff107224 */ /* 0x001fc400078e000f */
[----:B------:R-:W-:Y:S01]  /*22ac0*/  IMAD.MOV.U32 R17, RZ, RZ, R9 ;  /* 0x000000ffff117224 */ /* 0x000fe200078e0009 */
[----:B------:R-:W2:Y:S01]  /*22ad0*/  LDL.LU R15, [R1+0x2c84] ;  /* 0x002c8400010f7983 */ /* 0x000ea20000300800 */
[----:B------:R-:W3:Y:S03]  /*22ae0*/  LDL.LU R9, [R1+0x2c80] ;  /* 0x002c800001097983 */ /* 0x000ee60000300800 */
[----:B------:R0:W-:Y:S04]  /*22af0*/  STL.64 [R1+0x2b88], R16 ;  /* 0x002b881001007387 */ /* 0x0001e80000100a00 */
[----:B0-----:R-:W3:Y:S01]  /*22b00*/  LDL.LU.64 R16, [R1+0x8c0] ;  /* 0x0008c00001107983 */ /* 0x001ee20000300a00 */
[----:B------:R-:W3:Y:S01]  /*22b10*/  LDL.LU.64 R18, [R1+0x8c8] ;  /* 0x0008c80001127983 */ /* 0x000ee20000300a00 */
[C---:B------:R-:W-:Y:S11]  /*22b20*/  HMMA.16816.F32 R4, R20.reuse, R12, R4 ;  /* 0x0000000c1404723c */ /* 0x040ff60000001804 */
[----:B------:R-:W-:Y:S11]  /*22b30*/  @!UPT UIADD3 URZ, URZ, URZ, URZ ;  /* 0x0000003f3f3ff290 */ /* 0x000ff6000fffe03f */
[----:B------:R-:W-:Y:S01]  /*22b40*/  @!UPT UIADD3 URZ, URZ, URZ, URZ ;  /* 0x0000003f3f3ff290 */ /* 0x000fe2000fffe03f */
[----:B------:R-:W-:Y:S01]  /*22b50*/  STL.64 [R1+0x8d0], R4 ;  /* 0x0008d00401007387 */ /* 0x000fe20000100a00 */
[----:B------:R0:W-:Y:S03]  /*22b60*/  STL.64 [R1+0x8d8], R6 ;  /* 0x0008d80601007387 */ /* 0x0001e60000100a00 */
[----:B0-----:R-:W4:Y:S01]  /*22b70*/  LDL.LU.64 R6, [R1+0x2c78] ;  /* 0x002c780001067983 */ /* 0x001f220000300a00 */
[----:B------:R-:W4:Y:S03]  /*22b80*/  LDL.LU.64 R4, [R1+0x2c70] ;  /* 0x002c700001047983 */ /* 0x000f260000300a00 */
[----:B--2---:R-:W-:Y:S01]  /*22b90*/  STL.64 [R1+0x2b60], R14 ;  /* 0x002b600e01007387 */ /* 0x004fe20000100a00 */
[----:B------:R3:W-:Y:S02]  /*22ba0*/  STL.64 [R1+0x2b58], R12 ;  /* 0x002b580c01007387 */ /* 0x0007e40000100a00 */
[----:B---3--:R-:W-:Y:S01]  /*22bb0*/  HMMA.16816.F32 R12, R20, R8, R16 ;  /* 0x00000008140c723c */ /* 0x008fe20000001810 */
[----:B------:R4:W-:Y:S06]  /*22bc0*/  STL.64 [R1+0x2b50], R8 ;  /* 0x002b500801007387 */ /* 0x0009ec0000100a00 */
[----:B----4-:R-:W-:-:S02]  /*22bd0*/  IMAD.MOV.U32 R8, RZ, RZ, R27 ;  /* 0x000000ffff087224 */ /* 0x010fc400078e001b */
[----:B------:R-:W-:Y:S11]  /*22be0*/  IMAD.MOV.U32 R9, RZ, RZ, R26 ;  /* 0x000000ffff097224 */ /* 0x000ff600078e001a */
[----:B------:R-:W-:Y:S03]  /*22bf0*/  @!UPT UIADD3 URZ, URZ, URZ, URZ ;  /* 0x0000003f3f3ff290 */ /* 0x000fe6000fffe03f */
[----:B------:R-:W-:Y:S01]  /*22c00*/  STL.64 [R1+0x8c0], R12 ;  /* 0x0008c00c01007387 */ /* 0x000fe20000100a00 */
[----:B------:R-:W-:Y:S02]  /*22c10*/  STL.64 [R1+0x8c8], R14 ;  /* 0x0008c80e01007387 */ /* 0x000fe40000100a00 */
[----:B------:R-:W2:Y:S02]  /*22c20*/  LDL.LU R27, [R1+0x2c6c] ;  /* 0x002c6c00011b7983 */ /* 0x000ea40000300800 */
[----:B------:R-:W3:Y:S01]  /*22c30*/  LDL.LU R26, [R1+0x2c68] ;  /* 0x002c6800011a7983 */ /* 0x000ee20000300800 */
[----:B------:R0:W-:Y:S02]  /*22c40*/  STL.64 [R1+0x2b90], R8 ;  /* 0x002b900801007387 */ /* 0x0001e40000100a00 */
[----:B0-----:R-:W-:Y:S02]  /*22c50*/  IMAD.MOV.U32 R8, RZ, RZ, R0 ;  /* 0x000000ffff087224 */ /* 0x001fe400078e0000 */
[----:B------:R-:W-:Y:S01]  /*22c60*/  IMAD.MOV.U32 R9, RZ, RZ, R29 ;  /* 0x000000ffff097224 */ /* 0x000fe200078e001d */
[----:B------:R-:W4:Y:S01]  /*22c70*/  LDL.LU R0, [R1+0x2c64] ;  /* 0x002c640001007983 */ /* 0x000f220000300800 */
[----:B------:R-:W4:Y:S03]  /*22c80*/  LDL.LU R29, [R1+0x2c60] ;  /* 0x002c6000011d7983 */ /* 0x000f260000300800 */
[----:B------:R0:W-:Y:S01]  /*22c90*/  STL.64 [R1+0x2ba0], R8 ;  /* 0x002ba00801007387 */ /* 0x0001e20000100a00 */
[----:B------:R-:W-:-:S02]  /*22ca0*/  IMAD.MOV.U32 R12, RZ, RZ, R4 ;  /* 0x000000ffff0c7224 */ /* 0x000fc400078e0004 */
[----:B------:R-:W-:Y:S02]  /*22cb0*/  IMAD.MOV.U32 R13, RZ, RZ, R5 ;  /* 0x000000ffff0d7224 */ /* 0x000fe400078e0005 */
        /* <DEDUP_REMOVED lines=8> */
[----:B------:R-:W4:Y:S02]  /*22d40*/  LDL.LU R25, [R1+0x2c50] ;  /* 0x002c500001197983 */ /* 0x000f240000300800 */
[----:B------:R-:W4:Y:S02]  /*22d50*/  LDL.LU R4, [R1+0x2c4c] ;  /* 0x002c4c0001047983 */ /* 0x000f240000300800 */
[----:B------:R-:W4:Y:S01]  /*22d60*/  LDL.LU R5, [R1+0x2c48] ;  /* 0x002c480001057983 */ /* 0x000f220000300800 */
[----:B------:R0:W-:Y:S04]  /*22d70*/  STL.64 [R1+0x2bf0], R12 ;  /* 0x002bf00c01007387 */ /* 0x0001e80000100a00 */
[----:B0-----:R-:W4:Y:S01]  /*22d80*/  LDL.LU R12, [R1+0xc0] ;  /* 0x0000c000010c7983 */ /* 0x001f220000300800 */
[----:B------:R-:W4:Y:S02]  /*22d90*/  LDL.LU R13, [R1+0xc4] ;  /* 0x0000c400010d7983 */ /* 0x000f240000300800 */
[----:B--2---:R-:W-:-:S02]  /*22da0*/  IMAD.MOV.U32 R17, RZ, RZ, R27 ;  /* 0x000000ffff117224 */ /* 0x004fc400078e001b */
[----:B---3--:R-:W-:Y:S02]  /*22db0*/  IMAD.MOV.U32 R16, RZ, RZ, R26 ;  /* 0x000000ffff107224 */ /* 0x008fe400078e001a */
[----:B------:R-:W2:Y:S01]  /*22dc0*/  LDL.LU R26, [R1+0x2c44] ;  /* 0x002c4400011a7983 */ /* 0x000ea20000300800 */
[----:B------:R-:W2:Y:S02]  /*22dd0*/  LDL.LU R27, [R1+0x2c40] ;  /* 0x002c4000011b7983 */ /* 0x000ea40000300800 */
[----:B------:R0:W-:Y:S02]  /*22de0*/  STL.64 [R1+0x2bf8], R16 ;  /* 0x002bf81001007387 */ /* 0x0001e40000100a00 */
        /* <DEDUP_REMOVED lines=8> */
[----:B------:R-:W3:Y:S11]  /*22e70*/  LDL.LU R29, [R1+0x2c3c] ;  /* 0x002c3c00011d7983 */ /* 0x000ef60000300800 */
[----:B------:R-:W-:Y:S02]  /*22e80*/  @!UPT UIADD3 URZ, URZ, URZ, URZ ;  /* 0x0000003f3f3ff290 */ /* 0x000fe4000fffe03f */
[----:B------:R-:W-:Y:S01]  /*22e90*/  STL.64 [R1+0x2e0], R20 ;  /* 0x0002e01401007387 */ /* 0x000fe20000100a00 */
[----:B------:R-:W-:Y:S02]  /*22ea0*/  STL.64 [R1+0x2e8], R22 ;  /* 0x0002e81601007387 */ /* 0x000fe40000100a00 */
[----:B------:R-:W4:Y:S02]  /*22eb0*/  LDL.LU R0, [R1+0x2c38] ;  /* 0x002c380001007983 */ /* 0x000f240000300800 */
[----:B------:R0:W-:Y:S01]  /*22ec0*/  STL.64 [R1+0x2c10], R16 ;  /* 0x002c101001007387 */ /* 0x0001e20000100a00 */
[----:B------:R-:W2:Y:S01]  /*22ed0*/  LDL.LU R6, [R1+0x2c34] ;  /* 0x002c340001067983 */ /* 0x000ea20000300800 */
[----:B------:R-:W2:Y:S02]  /*22ee0*/  LDL.LU R7, [R1+0x2c30] ;  /* 0x002c300001077983 */ /* 0x000ea40000300800 */
[----:B------:R1:W-:Y:S02]  /*22ef0*/  STL.64 [R1+0x2be8], R8 ;  /* 0x002be80801007387 */ /* 0x0003e40000100a00 */
[----:B0-----:R-:W-:-:S02]  /*22f00*/  IMAD.MOV.U32 R16, RZ, RZ, R11 ;  /* 0x000000ffff107224 */ /* 0x001fc400078e000b */
[----:B------:R-:W-:Y:S01]  /*22f10*/  IMAD.MOV.U32 R17, RZ, RZ, R10 ;  /* 0x000000ffff117224 */ /* 0x000fe200078e000a */
[----:B-1----:R-:W3:Y:S01]  /*22f20*/  LDL.LU.64 R8, [R1+0x1e0] ;  /* 0x0001e00001087983 */ /* 0x002ee20000300a00 */
[----:B------:R-:W3:Y:S02]  /*22f30*/  LDL.LU.64 R10, [R1+0x1e8] ;  /* 0x0001e800010a7983 */ /* 0x000ee40000300a00 */
[----:B------:R-:W-:Y:S02]  /*22f40*/  IMAD.MOV.U32 R20, RZ, RZ, R2 ;  /* 0x000000ffff147224 */ /* 0x000fe400078e0002 */
[----:B------:R-:W-:Y:S01]  /*22f50*/  IMAD.MOV.U32 R21, RZ, RZ, R3 ;  /* 0x000000ffff157224 */ /* 0x000fe200078e0003 */
[----:B------:R-:W4:Y:S01]  /*22f60*/  LDL.LU R2, [R1+0x2c2c] ;  /* 0x002c2c0001027983 */ /* 0x000f220000300800 */
[----:B------:R-:W4:Y:S03]  /*22f70*/  LDL.LU R3, [R1+0x2c28] ;  /* 0x002c280001037983 */ /* 0x000f260000300800 */
[----:B------:R-:W-:Y:S04]  /*22f80*/  STL.64 [R1+0x2b98], R20 ;  /* 0x002b981401007387 */ /* 0x000fe80000100a00 */
[----:B--2---:R-:W-:Y:S01]  /*22f90*/  STL.64 [R1+0x2b48], R6 ;  /* 0x002b480601007387 */ /* 0x004fe20000100a00 */
[----:B------:R3:W-:Y:S02]  /*22fa0*/  STL.64 [R1+0x2b40], R4 ;  /* 0x002b400401007387 */ /* 0x0007e40000100a00 */
[C---:B---3--:R-:W-:Y:S01]  /*22fb0*/  HMMA.16816.F32 R4, R24.reuse, R12, R8 ;  /* 0x0000000c1804723c */ /* 0x048fe20000001808 */
[----:B------:R-:W2:Y:S01]  /*22fc0*/  LDL.LU.64 R12, [R1+0x1b0] ;  /* 0x0001b000010c7983 */ /* 0x000ea20000300a00 */
[----:B------:R-:W3:Y:S11]  /*22fd0*/  LDL.LU.64 R14, [R1+0x1b8] ;  /* 0x0001b800010e7983 */ /* 0x000ef60000300a00 */
[----:B------:R-:W-:Y:S10]  /*22fe0*/  @!UPT UIADD3 URZ, URZ, URZ, URZ ;  /* 0x0000003f3f3ff290 */ /* 0x000ff4000fffe03f */
[----:B------:R-:W-:Y:S01]  /*22ff0*/  STL.64 [R1+0x1e0], R4 ;  /* 0x0001e00401007387 */ /* 0x000fe20000100a00 */
[----:B------:R-:W-:Y:S03]  /*23000*/  STL.64 [R1+0x1e8], R6 ;  /* 0x0001e80601007387 */ /* 0x000fe60000100a00 */
        /* <DEDUP_REMOVED lines=10> */
[----:B------:R-:W2:Y:S01]  /*230b0*/  LDL.LU.64 R20, [R1+0x160] ;  /* 0x0001600001147983 */ /* 0x000ea20000300a00 */
[----:B------:R-:W2:Y:S03]  /*230c0*/  LDL.LU.64 R22, [R1+0x168] ;  /* 0x0001680001167983 */ /* 0x000ea60000300a00 */
[----:B--2---:R-:W-:Y:S01]  /*230d0*/  STL.64 [R1+0x2bb0], R22 ;  /* 0x002bb01601007387 */ /* 0x004fe20000100a00 */
[----:B------:R0:W-:Y:S03]  /*230e0*/  STL.64 [R1+0x2ba8], R20 ;  /* 0x002ba81401007387 */ /* 0x0001e60000100a00 */
[----:B0-----:R-:W2:Y:S01]  /*230f0*/  LDL.LU.64 R20, [R1+0x170] ;  /* 0x0001700001147983 */ /* 0x001ea20000300a00 */
[----:B------:R-:W2:Y:S01]  /*23100*/  LDL.LU.64 R22, [R1+0x178] ;  /* 0x0001780001167983 */ /* 0x000ea20000300a00 */
[C---:B------:R-:W-:Y:S02]  /*23110*/  HMMA.16816.F32 R16, R24.reuse, R16, R12 ;  /* 0x000000101810723c */ /* 0x040fe4000000180c */
[----:B--2---:R-:W-:Y:S01]  /*23120*/  STL.64 [R1+0x2bc8], R22 ;  /* 0x002bc81601007387 */ /* 0x004fe20000100a00 */
[----:B------:R0:W-:Y:S03]  /*23130*/  STL.64 [R1+0x2bc0], R20 ;  /* 0x002bc01401007387 */ /* 0x0001e60000100a00 */
[----:B0-----:R-:W2:Y:S01]  /*23140*/  LDL.LU.64 R20, [R1+0x180] ;  /* 0x0001800001147983 */ /* 0x001ea20000300a00 */
[----:B------:R-:W2:Y:S03]  /*23150*/  LDL.LU.64 R22, [R1+0x188] ;  /* 0x0001880001167983 */ /* 0x000ea60000300a00 */
[----:B--2---:R-:W-:Y:S01]  /*23160*/  STL.64 [R1+0x2be0], R22 ;  /* 0x002be01601007387 */ /* 0x004fe20000100a00 */
[----:B------:R0:W-:Y:S03]  /*23170*/  STL.64 [R1+0x2bd8], R20 ;  /* 0x002bd81401007387 */ /* 0x0001e60000100a00 */
[----:B0-----:R-:W2:Y:S01]  /*23180*/  LDL.LU.64 R20, [R1+0x190] ;  /* 0x0001900001147983 */ /* 0x001ea20000300a00 */
[----:B------:R-:W2:Y:S02]  /*23190*/  LDL.LU.64 R22, [R1+0x198] ;  /* 0x0001980001167983 */ /* 0x000ea40000300a00 */
[----:B------:R-:W2:Y:S02]  /*231a0*/  LDL.LU.64 R4, [R1+0x150] ;  /* 0x0001500001047983 */ /* 0x000ea40000300a00 */
[----:B------:R-:W2:Y:S01]  /*231b0*/  LDL.LU.64 R6, [R1+0x158] ;  /* 0x0001580001067983 */ /* 0x000ea20000300a00 */
        /* <DEDUP_REMOVED lines=30> */
[----:B------:R-:W2:Y:S02]  /*233a0*/  LDL.LU.64 R14, [R1+0x8b8] ;  /* 0x0008b800010e7983 */ /* 0x000ea40000300a00 */
[----:B------:R-:W3:Y:S02]  /*233b0*/  LDL.LU.64 R22, [R1+0x2be0] ;  /* 0x002be00001167983 */ /* 0x000ee40000300a00 */
[----:B------:R-:W3:Y:S11]  /*233c0*/  LDL.LU.64 R20, [R1+0x2bd8] ;  /* 0x002bd80001147983 */ /* 0x000ef60000300a00 */
[----:B------:R-:W-:Y:S01]  /*233d0*/  @!UPT UIADD3 URZ, URZ, URZ, URZ ;  /* 0x0000003f3f3ff290 */ /* 0x000fe2000fffe03f */
        /* <DEDUP_REMOVED lines=23> */
[C---:B---3--:R-:W-:Y:S08]  /*23550*/  HMMA.16816.F32 R20, R24.reuse, R20, R16 ;  /* 0x000000141814723c */ /* 0x048ff00000001810 */
[C---:B--2---:R-:W-:Y:S01]  /*23560*/  HMMA.16816.F32 R4, R24.reuse, R8, R4 ;  /* 0x000000081804723c */ /* 0x044fe20000001804 */
[----:B------:R-:W2:Y:S01]  /*23570*/  LDL.LU.64 R8, [R1+0x890] ;  /* 0x0008900001087983 */ /* 0x000ea20000300a00 */
[----:B-1----:R-:W2:Y:S11]  /*23580*/  LDL.LU.64 R10, [R1+0x898] ;  /* 0x00089800010a7983 */ /* 0x002eb60000300a00 */
[----:B------:R-:W-:Y:S10]  /*23590*/  @!UPT UIADD3 URZ, URZ, URZ, URZ ;  /* 0x0000003f3f3ff290 */ /* 0x000ff4000fffe03f */
[----:B------:R0:W-:Y:S01]  /*235a0*/  STL.64 [R1+0x150], R4 ;  /* 0x0001500401007387 */ /* 0x0001e20000100a00 */
[----:B------:R1:W-:Y:S03]  /*235b0*/  STL.64 [R1+0x158], R6 ;  /* 0x0001580601007387 */ /* 0x0003e60000100a00 */
[----:B0-----:R-:W3:Y:S01]  /*235c0*/  LDL.LU.64 R4, [R1+0x880] ;  /* 0x0008800001047983 */ /* 0x001ee20000300a00 */
[----:B-1----:R-:W3:Y:S02]  /*235d0*/  LDL.LU.64 R6, [R1+0x888] ;  /* 0x0008880001067983 */ /* 0x002ee40000300a00 */
[----:B------:R-:W2:Y:S02]  /*235e0*/  LDL.LU.64 R16, [R1+0x2b88] ;  /* 0x002b880001107983 */ /* 0x000ea40000300a00 */
[----:B------:R-:W-:Y:S01]  /*235f0*/  STL.64 [R1+0x140], R20 ;  /* 0x0001401401007387 */ /* 0x000fe20000100a00 */
[----:B------:R-:W-:Y:S02]  /*23600*/  STL.64 [R1+0x148], R22 ;  /* 0x0001481601007387 */ /* 0x000fe40000100a00 */
[----:B------:R-:W0:Y:S02]  /*23610*/  LDSM.16.MT88.4 R20, [R29+0x4000] ;  /* 0x004000001d14783b */ /* 0x000e240000004200 */
[----:B0-----:R-:W-:Y:S02]  /*23620*/  STL.64 [R1+0x2b38], R22 ;  /* 0x002b381601007387 */ /* 0x001fe40000100a00 */
[----:B------:R0:W-:Y:S02]  /*23630*/  STL.64 [R1+0x2b30], R20 ;  /* 0x002b301401007387 */ /* 0x0001e40000100a00 */
[----:B0-----:R-:W3:Y:S01]  /*23640*/  LDL.LU.64 R20, [R1+0x130] ;  /* 0x0001300001147983 */ /* 0x001ee20000300a00 */
[----:B------:R-:W3:Y:S01]  /*23650*/  LDL.LU.64 R22, [R1+0x138] ;  /* 0x0001380001167983 */ /* 0x000ee20000300a00 */
[C---:B--2---:R-:W-:Y:S02]  /*23660*/  HMMA.16816.F32 R16, R24.reuse, R16, R12 ;  /* 0x000000101810723c */ /* 0x044fe4000000180c */
[----:B------:R-:W2:Y:S01]  /*23670*/  LDL.LU.64 R14, [R1+0x2b80] ;  /* 0x002b8000010e7983 */ /* 0x000ea20000300a00 */
        /* <DEDUP_REMOVED lines=9> */
[----:B------:R-:W-:Y:S01]  /*23710*/  STL.64 [R1+0x8a0], R12 ;  /* 0x0008a00c01007387 */ /* 0x000fe20000100a00 */
[----:B------:R0:W-:Y:S03]  /*23720*/  STL.64 [R1+0x8a8], R14 ;  /* 0x0008a80e01007387 */ /* 0x0001e60000100a00 */
[----:B0-----:R-:W2:Y:S01]  /*23730*/  LDL.LU.64 R14, [R1+0x2b60] ;  /* 0x002b6000010e7983 */ /* 0x001ea20000300a00 */
[----:B------:R-:W2:Y:S02]  /*23740*/  LDL.LU.64 R12, [R1+0x2b58] ;  /* 0x002b5800010c7983 */ /* 0x000ea40000300a00 */
[----:B------:R0:W-:Y:S02]  /*23750*/  STL.64 [R1+0x2a80], R18 ;  /* 0x002a801201007387 */ /* 0x0001e40000100a00 */
[----:B0-----:R-:W2:Y:S04]  /*23760*/  LDL.64 R18, [R1+0xa8] ;  /* 0x0000a80001127983 */ /* 0x001ea80000100a00 */
[----:B--2---:R0:W-:Y:S04]  /*23770*/  STL.64 [R1+0x2b20], R18 ;  /* 0x002b201201007387 */ /* 0x0041e80000100a00 */
[----:B0-----:R-:W2:Y:S01]  /*23780*/  LDL.64 R18, [R1+0xb8] ;  /* 0x0000b80001127983 */ /* 0x001ea20000100a00 */
[C---:B------:R-:W-:Y:S03]  /*23790*/  HMMA.16816.F32 R8, R24.reuse, R12, R8 ;  /* 0x0000000c1808723c */ /* 0x040fe60000001808 */
[----:B--2---:R0:W-:Y:S04]  /*237a0*/  STL.64 [R1+0x2b28], R18 ;  /* 0x002b281201007387 */ /* 0x0041e80000100a00 */
[----:B0-----:R-:W2:Y:S11]  /*237b0*/  LDL.64 R18, [R1+0xc8] ;  /* 0x0000c80001127983 */ /* 0x001eb60000100a00 */
[----:B------:R-:W-:Y:S05]  /*237c0*/  @!UPT UIADD3 URZ, URZ, URZ, URZ ;  /* 0x0000003f3f3ff290 */ /* 0x000fea000fffe03f */
[----:B------:R0:W-:Y:S02]  /*237d0*/  STL.64 [R1+0x890], R8 ;  /* 0x0008900801007387 */ /* 0x0001e40000100a00 */
[----:B------:R3:W-:Y:S01]  /*237e0*/  STL.64 [R1+0x898], R10 ;  /* 0x0008980a01007387 */ /* 0x0007e20000100a00 */
[----:B0-----:R-:W3:Y:S01]  /*237f0*/  LDL.LU.64 R8, [R1+0x2b50] ;  /* 0x002b500001087983 */ /* 0x001ee20000300a00 */
[----:B------:R-:W-:Y:S01]  /*23800*/  STL [R1+0x2ab8], R14 ;  /* 0x002ab80e01007387 */ /* 0x000fe20000100800 */
[C---:B---3--:R-:W-:Y:S02]  /*23810*/  HMMA.16816.F32 R8, R24.reuse, R8, R4 ;  /* 0x000000081808723c */ /* 0x048fe40000001804 */
[----:B------:R-:W3:Y:S01]  /*23820*/  LDL.LU.64 R6, [R1+0x2b48] ;  /* 0x002b480001067983 */ /* 0x000ee20000300a00 */
[----:B------:R-:W2:Y:S11]  /*23830*/  LDL.LU.64 R4, [R1+0x2b40] ;  /* 0x002b400001047983 */ /* 0x000eb60000300a00 */
[----:B------:R-:W-:Y:S09]  /*23840*/  @!UPT UIADD3 URZ, URZ, URZ, URZ ;  /* 0x0000003f3f3ff290 */ /* 0x000ff2000fffe03f */
[----:B------:R0:W-:Y:S01]  /*23850*/  STL.64 [R1+0x880], R8 ;  /* 0x0008800801007387 */ /* 0x0001e20000100a00 */
[----:B------:R1:W-:Y:S03]  /*23860*/  STL.64 [R1+0x888], R10 ;  /* 0x0008880a01007387 */ /* 0x0003e60000100a00 */
[----:B0-----:R-:W3:Y:S01]  /*23870*/  LDL.LU R8, [R1+0x10b0] ;  /* 0x0010b00001087983 */ /* 0x001ee20000300800 */
[----:B--2---:R-:W-:Y:S03]  /*23880*/  HMMA.16816.F32 R24, R24, R4, R20 ;  /* 0x000000041818723c */ /* 0x004fe60000001814 */
[----:B------:R-:W2:Y:S01]  /*23890*/  LDL.LU.64 R22, [R1+0x2b38] ;  /* 0x002b380001167983 */ /* 0x000ea20000300a00 */
[----:B------:R-:W2:Y:S02]  /*238a0*/  LDL.LU.64 R20, [R1+0x2b30] ;  /* 0x002b300001147983 */ /* 0x000ea40000300a00 */
[----:B----4-:R-:W-:-:S02]  /*238b0*/  IMAD.MOV.U32 R9, RZ, RZ, R3 ;  /* 0x000000ffff097224 */ /* 0x010fc400078e0003 */
[----:B-1----:R-:W-:Y:S02]  /*238c0*/  IMAD.MOV.U32 R10, RZ, RZ, R2 ;  /* 0x000000ffff0a7224 */ /* 0x002fe400078e0002 */
[----:B------:R-:W-:Y:S11]  /*238d0*/  IMAD.MOV.U32 R11, RZ, RZ, R0 ;  /* 0x000000ffff0b7224 */ /* 0x000ff600078e0000 */
[----:B------:R-:W-:Y:S02]  /*238e0*/  @!UPT UIADD3 URZ, URZ, URZ, URZ ;  /* 0x0000003f3f3ff290 */ /* 0x000fe4000fffe03f */
[----:B------:R-:W-:Y:S01]  /*238f0*/  STL [R1+0x130], R24 ;  /* 0x0001301801007387 */ /* 0x000fe20000100800 */
[----:B------:R-:W-:Y:S02]  /*23900*/  IMAD.MOV.U32 R3, RZ, RZ, R25 ;  /* 0x000000ffff037224 */ /* 0x000fe400078e0019 */
[----:B------:R-:W-:Y:S02]  /*23910*/  IMAD.MOV.U32 R2, RZ, RZ, R26 ;  /* 0x000000ffff027224 */ /* 0x000fe400078e001a */
[----:B------:R-:W-:Y:S02]  /*23920*/  IMAD.MOV.U32 R0, RZ, RZ, R27 ;  /* 0x000000ffff007224 */ /* 0x000fe400078e001b */
[----:B------:R-:W0:Y:S04]  /*23930*/  LDSM.16.MT88.4 R24, [R29+0x4080] ;  /* 0x004080001d18783b */ /* 0x000e280000004200 */
[----:B---3--:R1:W-:Y:S01]  /*23940*/  STL.64 [R1+0x2a20], R6 ;  /* 0x002a200601007387 */ /* 0x0083e20000100a00 */
[----:B------:R-:W3:Y:S02]  /*23950*/  LDL.LU R4, [R1+0x10a0] ;  /* 0x0010a00001047983 */ /* 0x000ee40000300800 */
[----:B------:R-:W3:Y:S01]  /*23960*/  LDL.LU R5, [R1+0x10a4] ;  /* 0x0010a40001057983 */ /* 0x000ee20000300800 */
[----:B-1----:R-:W3:Y:S01]  /*23970*/  LDL.LU R6, [R1+0x10a8] ;  /* 0x0010a80001067983 */ /* 0x002ee20000300800 */
[----:B------:R-:W3:Y:S02]  /*23980*/  LDL.LU R7, [R1+0x10ac] ;  /* 0x0010ac0001077983 */ /* 0x000ee40000300800 */
[----:B------:R-:W-:Y:S02]  /*23990*/  STL [R1+0x1a28], R0 ;  /* 0x001a280001007387 */ /* 0x000fe40000100800 */
[----:B------:R-:W-:Y:S01]  /*239a0*/  STL [R1+0x1a24], R2 ;  /* 0x001a240201007387 */ /* 0x000fe20000100800 */
[----:B------:R1:W-:Y:S01]  /*239b0*/  STL [R1+0x1a20], R3 ;  /* 0x001a200301007387 */ /* 0x0003e20000100800 */
[----:B------:R-:W-:Y:S02]  /*239c0*/  STL [R1+0x2a50], R29 ;  /* 0x002a501d01007387 */ /* 0x000fe40000100800 */
[----:B-1----:R-:W-:Y:S01]  /*239d0*/  IMAD.MOV.U32 R3, RZ, RZ, R19 ;  /* 0x000000ffff037224 */ /* 0x002fe200078e0013 */
[----:B0-----:R-:W-:Y:S01]  /*239e0*/  STL.64 [R1+0x2a18], R26 ;  /* 0x002a181a01007387 */ /* 0x001fe20000100a00 */
[----:B------:R0:W-:Y:S03]  /*239f0*/  STL.64 [R1+0x2a10], R24 ;  /* 0x002a101801007387 */ /* 0x0001e60000100a00 */
[----:B0-----:R-:W4:Y:S01]  /*23a00*/  LDL.LU R24, [R1+0x1080] ;  /* 0x0010800001187983 */ /* 0x001f220000300800 */
[----:B------:R-:W4:Y:S02]  /*23a10*/  LDL.LU R25, [R1+0x1084] ;  /* 0x0010840001197983 */ /* 0x000f240000300800 */
[----:B------:R-:W4:Y:S02]  /*23a20*/  LDL.LU R26, [R1+0x1088] ;  /* 0x00108800011a7983 */ /* 0x000f240000300800 */
[----:B------:R-:W4:Y:S01]  /*23a30*/  LDL.LU R27, [R1+0x108c] ;  /* 0x00108c00011b7983 */ /* 0x000f220000300800 */
[C---:B--2---:R-:W-:Y:S11]  /*23a40*/  HMMA.16816.F32 R8, R20.reuse, R18, R8 ;  /* 0x000000121408723c */ /* 0x044ff60000001808 */
[----:B------:R-:W-:Y:S11]  /*23a50*/  @!UPT UIADD3 URZ, URZ, URZ, URZ ;  /* 0x0000003f3f3ff290 */ /* 0x000ff6000fffe03f */
[----:B------:R-:W-:Y:S01]  /*23a60*/  @!UPT UIADD3 URZ, URZ, URZ, URZ ;  /* 0x0000003f3f3ff290 */ /* 0x000fe2000fffe03f */
[----:B------:R0:W-:Y:S01]  /*23a70*/  STL.64 [R1+0x10b0], R8 ;  /* 0x0010b00801007387 */ /* 0x0001e20000100a00 */
[----:B------:R1:W-:Y:S02]  /*23a80*/  STL.64 [R1+0x10b8], R10 ;  /* 0x0010b80a01007387 */ /* 0x0003e40000100a00 */
[----:B0-----:R-:W-:Y:S02]  /*23a90*/  IMAD.MOV.U32 R8, RZ, RZ, R18 ;  /* 0x000000ffff087224 */ /* 0x001fe400078e0012 */
[----:B------:R-:W3:Y:S01]  /*23aa0*/  LDL.LU.64 R18, [R1+0x2b28] ;  /* 0x002b280001127983 */ /* 0x000ee20000300a00 */
[----:B------:R-:W-:Y:S02]  /*23ab0*/  STL [R1+0x2a58], R3 ;  /* 0x002a580301007387 */ /* 0x000fe40000100800 */
[----:B------:R-:W-:Y:S02]  /*23ac0*/  STL [R1+0x2a54], R8 ;  /* 0x002a540801007387 */ /* 0x000fe40000100800 */
[----:B-1----:R-:W2:Y:S01]  /*23ad0*/  LDL.64 R10, [R1+0x98] ;  /* 0x00009800010a7983 */ /* 0x002ea20000100a00 */
[C---:B---3--:R-:W-:Y:S11]  /*23ae0*/  HMMA.16816.F32 R4, R20.reuse, R18, R4 ;  /* 0x000000121404723c */ /* 0x048ff60000001804 */
[----:B------:R-:W-:Y:S11]  /*23af0*/  @!UPT UIADD3 URZ, URZ, URZ, URZ ;  /* 0x0000003f3f3ff290 */ /* 0x000ff6000fffe03f */
[----:B------:R-:W-:Y:S01]  /*23b00*/  @!UPT UIADD3 URZ, URZ, URZ, URZ ;  /* 0x0000003f3f3ff290 */ /* 0x000fe2000fffe03f */
[----:B------:R0:W-:Y:S01]  /*23b10*/  STL.64 [R1+0x10a0], R4 ;  /* 0x0010a00401007387 */ /* 0x0001e20000100a00 */
[----:B------:R-:W-:Y:S02]  /*23b20*/  STL.64 [R1+0x10a8], R6 ;  /* 0x0010a80601007387 */ /* 0x000fe40000100a00 */
[----:B0-----:R-:W-:Y:S02]  /*23b30*/  IMAD.MOV.U32 R4, RZ, RZ, R19 ;  /* 0x000000ffff047224 */ /* 0x001fe400078e0013 */
[----:B------:R-:W-:Y:S02]  /*23b40*/  IMAD.MOV.U32 R5, RZ, RZ, R18 ;  /* 0x000000ffff057224 */ /* 0x000fe400078e0012 */
[----:B------:R-:W3:Y:S01]  /*23b50*/  LDL.LU.64 R18, [R1+0x2b20] ;  /* 0x002b200001127983 */ /* 0x000ee20000300a00 */
[----:B------:R0:W-:Y:S02]  /*23b60*/  STL [R1+0x2a60], R4 ;  /* 0x002a600401007387 */ /* 0x0001e40000100800 */
[----:B------:R1:W-:Y:S01]  /*23b70*/  STL [R1+0x2a5c], R5 ;  /* 0x002a5c0501007387 */ /* 0x0003e20000100800 */
[----:B0-----:R-:W3:Y:S01]  /*23b80*/  LDL.LU R4, [R1+0x1090] ;  /* 0x0010900001047983 */ /* 0x001ee20000300800 */
[----:B-1----:R-:W3:Y:S02]  /*23b90*/  LDL.LU R5, [R1+0x1094] ;  /* 0x0010940001057983 */ /* 0x002ee40000300800 */
[----:B------:R-:W3:Y:S02]  /*23ba0*/  LDL.LU R6, [R1+0x1098] ;  /* 0x0010980001067983 */ /* 0x000ee40000300800 */
[----:B------:R-:W3:Y:S02]  /*23bb0*/  LDL.LU R7, [R1+0x109c] ;  /* 0x00109c0001077983 */ /* 0x000ee40000300800 */
[----:B---3--:R-:W-:Y:S11]  /*23bc0*/  HMMA.16816.F32 R4, R20, R18, R4 ;  /* 0x000000121404723c */ /* 0x008ff60000001804 */
[----:B------:R-:W-:Y:S11]  /*23bd0*/  @!UPT UIADD3 URZ, URZ, URZ, URZ ;  /* 0x0000003f3f3ff290 */ /* 0x000ff6000fffe03f */
[----:B------:R-:W-:Y:S01]  /*23be0*/  @!UPT UIADD3 URZ, URZ, URZ, URZ ;  /* 0x0000003f3f3ff290 */ /* 0x000fe2000fffe03f */
[----:B------:R-:W-:Y:S01]  /*23bf0*/  STL.64 [R1+0x1090], R4 ;  /* 0x0010900401007387 */ /* 0x000fe20000100a00 */
[----:B------:R0:W-:Y:S02]  /*23c00*/  STL.64 [R1+0x1098], R6 ;  /* 0x0010980601007387 */ /* 0x0001e40000100a00 */
[----:B0-----:R-:W-:Y:S02]  /*23c10*/  IMAD.MOV.U32 R7, RZ, RZ, R18 ;  /* 0x000000ffff077224 */ /* 0x001fe400078e0012 */
[----:B------:R-:W-:-:S05]  /*23c20*/  IMAD.MOV.U32 R6, RZ, RZ, R19 ;  /* 0x000000ffff067224 */ /* 0x000fca00078e0013 */
[----:B------:R0:W-:Y:S01]  /*23c30*/  STL.64 [R1+0x2ad0], R6 ;  /* 0x002ad00601007387 */ /* 0x0001e20000100a00 */
[----:B------:R-:W3:Y:S03]  /*23c40*/  LDL.64 R18, [R1+0x18] ;  /* 0x0000180001127983 */ /* 0x000ee60000100a00 */
[----:B0-----:R-:W4:Y:S01]  /*23c50*/  LDL.64 R6, [R1+0x88] ;  /* 0x0000880001067983 */ /* 0x001f220000100a00 */
[----:B--2---:R-:W-:-:S03]  /*23c60*/  IMAD.MOV.U32 R9, RZ, RZ, R11 ;  /* 0x000000ffff097224 */ /* 0x004fc600078e000b */
[----:B---3--:R4:W-:Y:S02]  /*23c70*/  STL.64 [R1+0x2a98], R18 ;  /* 0x002a981201007387 */ /* 0x0089e40000100a00 */
[----:B----4-:R-:W-:Y:S07]  /*23c80*/  HMMA.16816.F32 R16, R20, R10, R24 ;  /* 0x0000000a1410723c */ /* 0x010fee0000001818 */
[----:B------:R-:W-:Y:S11]  /*23c90*/  IMAD.MOV.U32 R24, RZ, RZ, R10 ;  /* 0x000000ffff187224 */ /* 0x000ff600078e000a */
[----:B------:R-:W-:Y:S05]  /*23ca0*/  @!UPT UIADD3 URZ, URZ, URZ, URZ ;  /* 0x0000003f3f3ff290 */ /* 0x000fea000fffe03f */
[----:B------:R-:W-:Y:S01]  /*23cb0*/  STL.64 [R1+0x1080], R16 ;  /* 0x0010801001007387 */ /* 0x000fe20000100a00 */
[----:B------:R-:W-:Y:S02]  /*23cc0*/  STL.64 [R1+0x1088], R18 ;  /* 0x0010881201007387 */ /* 0x000fe40000100a00 */
[----:B------:R0:W-:Y:S02]  /*23cd0*/  STL [R1+0x2af8], R9 ;  /* 0x002af80901007387 */ /* 0x0001e40000100800 */
[----:B------:R-:W2:Y:S01]  /*23ce0*/  LDL.LU R8, [R1+0xf60] ;  /* 0x000f600001087983 */ /* 0x000ea20000300800 */
[----:B0-----:R-:W2:Y:S01]  /*23cf0*/  LDL.LU R9, [R1+0xf64] ;  /* 0x000f640001097983 */ /* 0x001ea20000300800 */
[----:B------:R-:W2:Y:S02]  /*23d00*/  LDL.LU R10, [R1+0xf68] ;  /* 0x000f6800010a7983 */ /* 0x000ea40000300800 */
[----:B------:R-:W2:Y:S02]  /*23d10*/  LDL.LU R11, [R1+0xf6c] ;  /* 0x000f6c00010b7983 */ /* 0x000ea40000300800 */
[----:B------:R-:W3:Y:S02]  /*23d20*/  LDL.64 R18, [R1+0x28] ;  /* 0x0000280001127983 */ /* 0x000ee40000100a00 */
[----:B------:R-:W-:-:S02]  /*23d30*/  IMAD.MOV.U32 R26, RZ, RZ, R6 ;  /* 0x000000ffff1a7224 */ /* 0x000fc400078e0006 */
[----:B------:R-:W-:Y:S01]  /*23d40*/  IMAD.MOV.U32 R25, RZ, RZ, R7 ;  /* 0x000000ffff197224 */ /* 0x000fe200078e0007 */
[C---:B--2---:R-:W-:Y:S01]  /*23d50*/  HMMA.16816.F32 R8, R20.reuse, R6, R8 ;  /* 0x000000061408723c */ /* 0x044fe20000001808 */
[----:B---3--:R-:W-:Y:S11]  /*23d60*/  STL.64 [R1+0x2ab0], R18 ;  /* 0x002ab01201007387 */ /* 0x008ff60000100a00 */
[----:B------:R-:W-:Y:S11]  /*23d70*/  @!UPT UIADD3 URZ, URZ, URZ, URZ ;  /* 0x0000003f3f3ff290 */ /* 0x000ff6000fffe03f */
[----:B------:R-:W-:Y:S01]  /*23d80*/  STL.64 [R1+0xf60], R8 ;  /* 0x000f600801007387 */ /* 0x000fe20000100a00 */
[----:B------:R-:W-:Y:S02]  /*23d90*/  STL.64 [R1+0xf68], R10 ;  /* 0x000f680a01007387 */ /* 0x000fe40000100a00 */
[----:B------:R0:W-:Y:S02]  /*23da0*/  STL [R1+0x2b08], R26 ;  /* 0x002b081a01007387 */ /* 0x0001e40000100800 */
[----:B------:R-:W-:Y:S01]  /*23db0*/  STL.64 [R1+0x2b00], R24 ;  /* 0x002b001801007387 */ /* 0x000fe20000100a00 */
[----:B0-----:R-:W2:Y:S01]  /*23dc0*/  LDL.64 R26, [R1+0x78] ;  /* 0x00007800011a7983 */ /* 0x001ea20000100a00 */
[----:B------:R-:W3:Y:S02]  /*23dd0*/  LDL.LU R12, [R1+0xf10] ;  /* 0x000f1000010c7983 */ /* 0x000ee40000300800 */
[----:B------:R-:W3:Y:S02]  /*23de0*/  LDL.LU R13, [R1+0xf14] ;  /* 0x000f1400010d7983 */ /* 0x000ee40000300800 */
[----:B------:R-:W4:Y:S01]  /*23df0*/  LDL.LU R14, [R1+0xf18] ;  /* 0x000f1800010e7983 */ /* 0x000f220000300800 */
[----:B------:R-:W2:Y:S01]  /*23e00*/  LDL.LU R4, [R1+0xf20] ;  /* 0x000f200001047983 */ /* 0x000ea20000300800 */
[----:B------:R-:W2:Y:S02]  /*23e10*/  LDL.LU R5, [R1+0xf24] ;  /* 0x000f240001057983 */ /* 0x000ea40000300800 */
[----:B------:R-:W2:Y:S02]  /*23e20*/  LDL.LU R6, [R1+0xf28] ;  /* 0x000f280001067983 */ /* 0x000ea40000300800 */
[----:B------:R-:W2:Y:S01]  /*23e30*/  LDL.LU R7, [R1+0xf2c] ;  /* 0x000f2c0001077983 */ /* 0x000ea20000300800 */
[----:B------:R-:W2:Y:S01]  /*23e40*/  LDL.LU R8, [R1+0xf40] ;  /* 0x000f400001087983 */ /* 0x000ea20000300800 */
[----:B------:R-:W2:Y:S02]  /*23e50*/  LDL.LU R9, [R1+0xf44] ;  /* 0x000f440001097983 */ /* 0x000ea40000300800 */
[----:B------:R-:W2:Y:S02]  /*23e60*/  LDL.LU R10, [R1+0xf48] ;  /* 0x000f4800010a7983 */ /* 0x000ea40000300800 */
[----:B------:R-:W2:Y:S02]  /*23e70*/  LDL.LU R11, [R1+0xf4c] ;  /* 0x000f4c00010b7983 */ /* 0x000ea40000300800 */
[----:B--2---:R-:W-:Y:S01]  /*23e80*/  STL.64 [R1+0x2b18], R10 ;  /* 0x002b180a01007387 */ /* 0x004fe20000100a00 */
[----:B------:R0:W-:Y:S03]  /*23e90*/  STL.64 [R1+0x2b10], R8 ;  /* 0x002b100801007387 */ /* 0x0001e60000100a00 */
[----:B0-----:R-:W2:Y:S01]  /*23ea0*/  LDL.LU R8, [R1+0xf50] ;  /* 0x000f500001087983 */ /* 0x001ea20000300800 */
[----:B------:R-:W2:Y:S02]  /*23eb0*/  LDL.LU R9, [R1+0xf54] ;  /* 0x000f540001097983 */ /* 0x000ea40000300800 */
[----:B------:R-:W2:Y:S02]  /*23ec0*/  LDL.LU R10, [R1+0xf58] ;  /* 0x000f5800010a7983 */ /* 0x000ea40000300800 */
[----:B------:R-:W2:Y:S01]  /*23ed0*/  LDL.LU R11, [R1+0xf5c] ;  /* 0x000f5c00010b7983 */ /* 0x000ea20000300800 */
[----:B------:R0:W-:Y:S01]  /*23ee0*/  STL.64 [R1+0x2ae0], R6 ;  /* 0x002ae00601007387 */ /* 0x0001e20000100a00 */
[----:B------:R-:W-:Y:S03]  /*23ef0*/  STL.64 [R1+0x2ad8], R4 ;  /* 0x002ad80401007387 */ /* 0x000fe60000100a00 */
[----:B0-----:R-:W2:Y:S04]  /*23f00*/  LDL.64 R6, [R1+0x58] ;  /* 0x0000580001067983 */ /* 0x001ea80000100a00 */
[----:B--2---:R0:W-:Y:S04]  /*23f10*/  STL.64 [R1+0x2af0], R6 ;  /* 0x002af00601007387 */ /* 0x0041e80000100a00 */
[----:B0-----:R-:W2:Y:S01]  /*23f20*/  LDL.64 R6, [R1+0x68] ;  /* 0x0000680001067983 */ /* 0x001ea20000100a00 */
[----:B----4-:R0:W-:Y:S02]  /*23f30*/  STL.64 [R1+0x2ac8], R14 ;  /* 0x002ac80e01007387 */ /* 0x0101e40000100a00 */
[----:B---3--:R1:W-:Y:S01]  /*23f40*/  STL.64 [R1+0x2ac0], R12 ;  /* 0x002ac00c01007387 */ /* 0x0083e20000100a00 */
[----:B0-----:R-:W3:Y:S01]  /*23f50*/  LDL.64 R14, [R1+0x48] ;  /* 0x00004800010e7983 */ /* 0x001ee20000100a00 */
[----:B------:R-:W-:Y:S01]  /*23f60*/  HMMA.16816.F32 R8, R20, R26, R8 ;  /* 0x0000001a1408723c */ /* 0x000fe20000001808 */
[----:B------:R-:W-:-:S02]  /*23f70*/  IMAD.MOV.U32 R28, RZ, RZ, R26 ;  /* 0x000000ffff1c7224 */ /* 0x000fc400078e001a */
[----:B---3--:R0:W-:Y:S01]  /*23f80*/  STL.64 [R1+0x2ae8], R14 ;  /* 0x002ae80e01007387 */ /* 0x0081e20000100a00 */
[----:B-1----:R-:W3:Y:S02]  /*23f90*/  LDL.LU R12, [R1+0xf30] ;  /* 0x000f3000010c7983 */ /* 0x002ee40000300800 */
[----:B------:R-:W3:Y:S01]  /*23fa0*/  LDL.LU R13, [R1+0xf34] ;  /* 0x000f3400010d7983 */ /* 0x000ee20000300800 */
[----:B0-----:R-:W3:Y:S01]  /*23fb0*/  LDL.LU R14, [R1+0xf38] ;  /* 0x000f3800010e7983 */ /* 0x001ee20000300800 */
[----:B------:R-:W3:Y:S02]  /*23fc0*/  LDL.LU R15, [R1+0xf3c] ;  /* 0x000f3c00010f7983 */ /* 0x000ee40000300800 */
[----:B------:R-:W4:Y:S11]  /*23fd0*/  LDL.64 R18, [R1+0x38] ;  /* 0x0000380001127983 */ /* 0x000f360000100a00 */
[----:B------:R-:W-:Y:S02]  /*23fe0*/  @!UPT UIADD3 URZ, URZ, URZ, URZ ;  /* 0x0000003f3f3ff290 */ /* 0x000fe4000fffe03f */
[----:B------:R-:W-:Y:S01]  /*23ff0*/  STL.64 [R1+0xf50], R8 ;  /* 0x000f500801007387 */ /* 0x000fe20000100a00 */
[----:B------:R0:W-:Y:S04]  /*24000*/  STL.64 [R1+0xf58], R10 ;  /* 0x000f580a01007387 */ /* 0x0001e80000100a00 */
[----:B0-----:R-:W2:Y:S01]  /*24010*/  LDL.LU.64 R10, [R1+0x2b18] ;  /* 0x002b1800010a7983 */ /* 0x001ea20000300a00 */
[----:B------:R-:W2:Y:S02]  /*24020*/  LDL.LU.64 R8, [R1+0x2b10] ;  /* 0x002b100001087983 */ /* 0x000ea40000300a00 */
[----:B------:R-:W2:Y:S02]  /*24030*/  LDL.LU R26, [R1+0x2b08] ;  /* 0x002b0800011a7983 */ /* 0x000ea40000300800 */
[----:B------:R-:W3:Y:S01]  /*24040*/  LDL.LU.64 R24, [R1+0x2b00] ;  /* 0x002b000001187983 */ /* 0x000ee20000300a00 */
[----:B--2---:R-:W-:Y:S01]  /*24050*/  STL.64 [R1+0x2a78], R26 ;  /* 0x002a781a01007387 */ /* 0x004fe20000100a00 */
[----:B---3--:R0:W-:Y:S03]  /*24060*/  STL.64 [R1+0x2a70], R24 ;  /* 0x002a701801007387 */ /* 0x0081e60000100a00 */
[----:B0-----:R-:W2:Y:S01]  /*24070*/  LDL.LU R24, [R1+0xee0] ;  /* 0x000ee00001187983 */ /* 0x001ea20000300800 */
[----:B------:R-:W2:Y:S02]  /*24080*/  LDL.LU R25, [R1+0xee4] ;  /* 0x000ee40001197983 */ /* 0x000ea40000300800 */
[----:B------:R-:W3:Y:S02]  /*24090*/  LDL.LU R26, [R1+0xee8] ;  /* 0x000ee800011a7983 */ /* 0x000ee40000300800 */
[----:B------:R-:W3:Y:S01]  /*240a0*/  LDL.LU R27, [R1+0xeec] ;  /* 0x000eec00011b7983 */ /* 0x000ee20000300800 */
[----:B------:R-:W-:Y:S01]  /*240b0*/  HMMA.16816.F32 R8, R20, R6, R8 ;  /* 0x000000061408723c */ /* 0x000fe20000001808 */
[----:B---3--:R-:W-:Y:S01]  /*240c0*/  STL.64 [R1+0x2a90], R26 ;  /* 0x002a901a01007387 */ /* 0x008fe20000100a00 */
[----:B--2---:R0:W-:Y:S03]  /*240d0*/  STL.64 [R1+0x2a88], R24 ;  /* 0x002a881801007387 */ /* 0x0041e60000100a00 */
[----:B0-----:R-:W2:Y:S01]  /*240e0*/  LDL.LU R24, [R1+0xef0] ;  /* 0x000ef00001187983 */ /* 0x001ea20000300800 */
[----:B------:R-:W2:Y:S02]  /*240f0*/  LDL.LU R25, [R1+0xef4] ;  /* 0x000ef40001197983 */ /* 0x000ea40000300800 */
[----:B------:R-:W3:Y:S02]  /*24100*/  LDL.LU R26, [R1+0xef8] ;  /* 0x000ef800011a7983 */ /* 0x000ee40000300800 */
[----:B------:R-:W3:Y:S02]  /*24110*/  LDL.LU R27, [R1+0xefc] ;  /* 0x000efc00011b7983 */ /* 0x000ee40000300800 */
[----:B---3--:R-:W-:Y:S01]  /*24120*/  STL.64 [R1+0x2aa8], R26 ;  /* 0x002aa81a01007387 */ /* 0x008fe20000100a00 */
[----:B--2---:R0:W-:Y:S03]  /*24130*/  STL.64 [R1+0x2aa0], R24 ;  /* 0x002aa01801007387 */ /* 0x0041e60000100a00 */
[----:B0-----:R-:W2:Y:S01]  /*24140*/  LDL.LU R24, [R1+0xf00] ;  /* 0x000f000001187983 */ /* 0x001ea20000300800 */
[----:B------:R-:W2:Y:S02]  /*24150*/  LDL.LU R25, [R1+0xf04] ;  /* 0x000f040001197983 */ /* 0x000ea40000300800 */
[----:B------:R-:W2:Y:S02]  /*24160*/  LDL.LU R26, [R1+0xf08] ;  /* 0x000f0800011a7983 */ /* 0x000ea40000300800 */
[----:B------:R-:W2:Y:S02]  /*24170*/  LDL.LU R27, [R1+0xf0c] ;  /* 0x000f0c00011b7983 */ /* 0x000ea40000300800 */
[----:B------:R0:W-:Y:S01]  /*24180*/  STL.64 [R1+0xf40], R8 ;  /* 0x000f400801007387 */ /* 0x0001e20000100a00 */
[----:B------:R1:W-:Y:S03]  /*24190*/  STL.64 [R1+0xf48], R10 ;  /* 0x000f480a01007387 */ /* 0x0003e60000100a00 */
[----:B0-----:R-:W3:Y:S01]  /*241a0*/  LDL.LU R9, [R1+0x2af8] ;  /* 0x002af80001097983 */ /* 0x001ee20000300800 */
[----:B-1----:R-:W-:-:S02]  /*241b0*/  IMAD.MOV.U32 R10, RZ, RZ, R6 ;  /* 0x000000ffff0a7224 */ /* 0x002fc400078e0006 */
[----:B------:R-:W-:Y:S02]  /*241c0*/  IMAD.MOV.U32 R11, RZ, RZ, R7 ;  /* 0x000000ffff0b7224 */ /* 0x000fe400078e0007 */
        /* <DEDUP_REMOVED lines=16> */
[----:B-1----:R-:W2:Y:S01]  /*242d0*/  LDL.LU.64 R6, [R1+0x2ad0] ;  /* 0x002ad00001067983 */ /* 0x002ea20000300a00 */
[----:B------:R-:W4:Y:S02]  /*242e0*/  LDL.LU.64 R14, [R1+0x2ac8] ;  /* 0x002ac800010e7983 */ /* 0x000f240000300a00 */
        /* <DEDUP_REMOVED lines=36> */
[----:B------:R-:W2:Y:S01]  /*24530*/  LDL.LU R16, [R1+0x7e0] ;  /* 0x0007e00001107983 */ /* 0x000ea20000300800 */
[----:B------:R-:W2:Y:S04]  /*24540*/  LDL.LU R17, [R1+0x7e4] ;  /* 0x0007e40001117983 */ /* 0x000ea80000300800 */
[----:B0-----:R-:W2:Y:S01]  /*24550*/  LDL.LU R18, [R1+0x7e8] ;  /* 0x0007e80001127983 */ /* 0x001ea20000300800 */
[----:B----4-:R-:W-:-:S02]  /*24560*/  IMAD.MOV.U32 R19, RZ, RZ, R14 ;  /* 0x000000ffff137224 */ /* 0x010fc400078e000e */
[----:B------:R-:W4:Y:S03]  /*24570*/  LDL.LU R14, [R1+0x2a68] ;  /* 0x002a6800010e7983 */ /* 0x000f260000300800 */
[----:B--2---:R0:W-:Y:S01]  /*24580*/  STL.64 [R1+0x2908], R18 ;  /* 0x0029081201007387 */ /* 0x0041e20000100a00 */
[----:B------:R1:W-:Y:S02]  /*24590*/  STL.64 [R1+0x2900], R16 ;  /* 0x0029001001007387 */ /* 0x0003e40000100a00 */
[----:B0-----:R-:W-:Y:S02]  /*245a0*/  IMAD.MOV.U32 R18, RZ, RZ, R15 ;  /* 0x000000ffff127224 */ /* 0x001fe400078e000f */
[----:B------:R-:W-:Y:S01]  /*245b0*/  IMAD.MOV.U32 R19, RZ, RZ, R4 ;  /* 0x000000ffff137224 */ /* 0x000fe200078e0004 */
[----:B------:R-:W4:Y:S01]  /*245c0*/  LDL.LU R15, [R1+0x2a64] ;  /* 0x002a6400010f7983 */ /* 0x000f220000300800 */
[----:B------:R-:W2:Y:S03]  /*245d0*/  LDL.LU R4, [R1+0x2a60] ;  /* 0x002a600001047983 */ /* 0x000ea60000300800 */
[----:B------:R0:W-:Y:S01]  /*245e0*/  STL.64 [R1+0x2920], R18 ;  /* 0x0029201201007387 */ /* 0x0001e20000100a00 */
[----:B-1----:R-:W4:Y:S02]  /*245f0*/  LDL.LU R16, [R1+0xed0] ;  /* 0x000ed00001107983 */ /* 0x002f240000300800 */
[----:B------:R-:W4:Y:S01]  /*24600*/  LDL.LU R17, [R1+0xed4] ;  /* 0x000ed40001117983 */ /* 0x000f220000300800 */
[----:B0-----:R-:W4:Y:S01]  /*24610*/  LDL.LU R18, [R1+0xed8] ;  /* 0x000ed80001127983 */ /* 0x001f220000300800 */
[----:B------:R-:W4:Y:S02]  /*24620*/  LDL.LU R19, [R1+0xedc] ;  /* 0x000edc0001137983 */ /* 0x000f240000300800 */
[----:B----4-:R-:W-:Y:S11]  /*24630*/  HMMA.16816.F32 R16, R20, R14, R16 ;  /* 0x0000000e1410723c */ /* 0x010ff60000001810 */
[----:B------:R-:W-:Y:S11]  /*24640*/  @!UPT UIADD3 URZ, URZ, URZ, URZ ;  /* 0x0000003f3f3ff290 */ /* 0x000ff6000fffe03f */
[----:B------:R-:W-:Y:S01]  /*24650*/  @!UPT UIADD3 URZ, URZ, URZ, URZ ;  /* 0x0000003f3f3ff290 */ /* 0x000fe2000fffe03f */
[----:B------:R-:W-:Y:S01]  /*24660*/  STL.64 [R1+0xed0], R16 ;  /* 0x000ed01001007387 */ /* 0x000fe20000100a00 */
[----:B------:R0:W-:Y:S02]  /*24670*/  STL.64 [R1+0xed8], R18 ;  /* 0x000ed81201007387 */ /* 0x0001e40000100a00 */
[----:B0-----:R-:W-:Y:S02]  /*24680*/  IMAD.MOV.U32 R18, RZ, RZ, R13 ;  /* 0x000000ffff127224 */ /* 0x001fe400078e000d */
[----:B------:R-:W-:-:S05]  /*24690*/  IMAD.MOV.U32 R19, RZ, RZ, R12 ;  /* 0x000000ffff137224 */ /* 0x000fca00078e000c */
[----:B------:R-:W-:Y:S01]  /*246a0*/  STL.64 [R1+0x2938], R18 ;  /* 0x0029381201007387 */ /* 0x000fe20000100a00 */
[----:B------:R0:W-:Y:S02]  /*246b0*/  STL.64 [R1+0x28f0], R14 ;  /* 0x0028f00e01007387 */ /* 0x0001e40000100a00 */
[----:B------:R-:W4:Y:S02]  /*246c0*/  LDL.LU R12, [R1+0x7d0] ;  /* 0x0007d000010c7983 */ /* 0x000f240000300800 */
[----:B------:R-:W4:Y:S01]  /*246d0*/  LDL.LU R13, [R1+0x7d4] ;  /* 0x0007d400010d7983 */ /* 0x000f220000300800 */
[----:B0-----:R-:W2:Y:S01]  /*246e0*/  LDL.LU R14, [R1+0x7d8] ;  /* 0x0007d800010e7983 */ /* 0x001ea20000300800 */
[----:B------:R-:W2:Y:S02]  /*246f0*/  LDL.LU R15, [R1+0x7dc] ;  /* 0x0007dc00010f7983 */ /* 0x000ea40000300800 */
[----:B------:R-:W-:Y:S02]  /*24700*/  IMAD.MOV.U32 R18, RZ, RZ, R5 ;  /* 0x000000ffff127224 */ /* 0x000fe400078e0005 */
[----:B------:R-:W-:Y:S01]  /*24710*/  IMAD.MOV.U32 R19, RZ, RZ, R3 ;  /* 0x000000ffff137224 */ /* 0x000fe200078e0003 */
[----:B------:R-:W3:Y:S01]  /*24720*/  LDL.LU R5, [R1+0x2a5c] ;  /* 0x002a5c0001057983 */ /* 0x000ee20000300800 */
[----:B------:R-:W3:Y:S03]  /*24730*/  LDL.LU R3, [R1+0x2a58] ;  /* 0x002a580001037983 */ /* 0x000ee60000300800 */
[----:B------:R-:W-:Y:S04]  /*24740*/  STL.64 [R1+0x2950], R18 ;  /* 0x0029501201007387 */ /* 0x000fe80000100a00 */
[----:B--2---:R-:W-:Y:S01]  /*24750*/  STL.64 [R1+0x2918], R14 ;  /* 0x0029180e01007387 */ /* 0x004fe20000100a00 */
[----:B----4-:R0:W-:Y:S03]  /*24760*/  STL.64 [R1+0x2910], R12 ;  /* 0x0029100c01007387 */ /* 0x0101e60000100a00 */
[----:B0-----:R-:W2:Y:S01]  /*24770*/  LDL.LU R12, [R1+0x7f0] ;  /* 0x0007f000010c7983 */ /* 0x001ea20000300800 */
[----:B------:R-:W2:Y:S02]  /*24780*/  LDL.LU R13, [R1+0x7f4] ;  /* 0x0007f400010d7983 */ /* 0x000ea40000300800 */
[----:B------:R-:W4:Y:S02]  /*24790*/  LDL.LU R14, [R1+0x7f8] ;  /* 0x0007f800010e7983 */ /* 0x000f240000300800 */
[----:B------:R-:W4:Y:S02]  /*247a0*/  LDL.LU R15, [R1+0x7fc] ;  /* 0x0007fc00010f7983 */ /* 0x000f240000300800 */
[----:B------:R-:W-:-:S02]  /*247b0*/  IMAD.MOV.U32 R18, RZ, RZ, R8 ;  /* 0x000000ffff127224 */ /* 0x000fc400078e0008 */
[----:B------:R-:W-:Y:S01]  /*247c0*/  IMAD.MOV.U32 R19, RZ, RZ, R29 ;  /* 0x000000ffff137224 */ /* 0x000fe200078e001d */
[----:B------:R-:W3:Y:S01]  /*247d0*/  LDL.LU R8, [R1+0x2a54] ;  /* 0x002a540001087983 */ /* 0x000ee20000300800 */
[----:B------:R-:W3:Y:S03]  /*247e0*/  LDL.LU R29, [R1+0x2a50] ;  /* 0x002a5000011d7983 */ /* 0x000ee60000300800 */
[----:B------:R-:W-:Y:S04]  /*247f0*/  STL.64 [R1+0x2968], R18 ;  /* 0x0029681201007387 */ /* 0x000fe80000100a00 */
[----:B----4-:R-:W-:Y:S01]  /*24800*/  STL.64 [R1+0x2930], R14 ;  /* 0x0029300e01007387 */ /* 0x010fe20000100a00 */
[----:B--2---:R0:W-:Y:S03]  /*24810*/  STL.64 [R1+0x2928], R12 ;  /* 0x0029280c01007387 */ /* 0x0041e60000100a00 */
        /* <DEDUP_REMOVED lines=8> */
[----:B------:R0:W-:Y:S02]  /*248a0*/  STL.64 [R1+0x2980], R18 ;  /* 0x0029801201007387 */ /* 0x0001e40000100a00 */
[----:B0-----:R-:W-:Y:S02]  /*248b0*/  IMAD.MOV.U32 R18, RZ, RZ, R28 ;  /* 0x000000ffff127224 */ /* 0x001fe400078e001c */
[----:B------:R-:W-:-:S05]  /*248c0*/  IMAD.MOV.U32 R19, RZ, RZ, R27 ;  /* 0x000000ffff137224 */ /* 0x000fca00078e001b */
        /* <DEDUP_REMOVED lines=8> */
[----:B------:R-:W-:-:S05]  /*24950*/  IMAD.MOV.U32 R19, RZ, RZ, R25 ;  /* 0x000000ffff137224 */ /* 0x000fca00078e0019 */
[----:B------:R-:W-:Y:S04]  /*24960*/  STL.64 [R1+0x29b0], R18 ;  /* 0x0029b01201007387 */ /* 0x000fe80000100a00 */
[----:B----4-:R-:W-:Y:S01]  /*24970*/  STL.64 [R1+0x2960], R14 ;  /* 0x0029600e01007387 */ /* 0x010fe20000100a00 */
[----:B--2---:R0:W-:Y:S03]  /*24980*/  STL.64 [R1+0x2958], R12 ;  /* 0x0029580c01007387 */ /* 0x0041e60000100a00 */
[----:B0-----:R-:W2:Y:S01]  /*24990*/  LDL.LU R12, [R1+0x820] ;  /* 0x00082000010c7983 */ /* 0x001ea20000300800 */
[----:B------:R-:W2:Y:S02]  /*249a0*/  LDL.LU R13, [R1+0x824] ;  /* 0x00082400010d7983 */ /* 0x000ea40000300800 */
[----:B------:R-:W-:-:S02]  /*249b0*/  IMAD.MOV.U32 R18, RZ, RZ, R24 ;  /* 0x000000ffff127224 */ /* 0x000fc400078e0018 */
[----:B---3--:R-:W-:Y:S02]  /*249c0*/  IMAD.MOV.U32 R19, RZ, RZ, R9 ;  /* 0x000000ffff137224 */ /* 0x008fe400078e0009 */
[----:B------:R-:W-:Y:S02]  /*249d0*/  IMAD.MOV.U32 R14, RZ, RZ, R11 ;  /* 0x000000ffff0e7224 */ /* 0x000fe400078e000b */
[----:B------:R-:W-:Y:S01]  /*249e0*/  IMAD.MOV.U32 R15, RZ, RZ, R10 ;  /* 0x000000ffff0f7224 */ /* 0x000fe200078e000a */
[----:B------:R-:W3:Y:S01]  /*249f0*/  LDL.LU R11, [R1+0x2a44] ;  /* 0x002a4400010b7983 */ /* 0x000ee20000300800 */
[----:B------:R-:W4:Y:S02]  /*24a00*/  LDL.LU R10, [R1+0x2a40] ;  /* 0x002a4000010a7983 */ /* 0x000f240000300800 */
[----:B------:R-:W-:Y:S01]  /*24a10*/  STL.64 [R1+0x29c8], R18 ;  /* 0x0029c81201007387 */ /* 0x000fe20000100a00 */
[----:B------:R-:W-:Y:S04]  /*24a20*/  STL.64 [R1+0x2978], R14 ;  /* 0x0029780e01007387 */ /* 0x000fe80000100a00 */
[----:B--2---:R0:W-:Y:S04]  /*24a30*/  STL.64 [R1+0x2970], R12 ;  /* 0x0029700c01007387 */ /* 0x0041e80000100a00 */
[----:B0-----:R-:W2:Y:S01]  /*24a40*/  LDL.LU R12, [R1+0x830] ;  /* 0x00083000010c7983 */ /* 0x001ea20000300800 */
[----:B------:R-:W2:Y:S02]  /*24a50*/  LDL.LU R13, [R1+0x834] ;  /* 0x00083400010d7983 */ /* 0x000ea40000300800 */
[----:B------:R-:W2:Y:S02]  /*24a60*/  LDL.LU R14, [R1+0x838] ;  /* 0x00083800010e7983 */ /* 0x000ea40000300800 */
[----:B------:R-:W2:Y:S02]  /*24a70*/  LDL.LU R15, [R1+0x83c] ;  /* 0x00083c00010f7983 */ /* 0x000ea40000300800 */
[----:B------:R-:W-:-:S02]  /*24a80*/  IMAD.MOV.U32 R18, RZ, RZ, R7 ;  /* 0x000000ffff127224 */ /* 0x000fc400078e0007 */
[----:B------:R-:W-:-:S05]  /*24a90*/  IMAD.MOV.U32 R19, RZ, RZ, R6 ;  /* 0x000000ffff137224 */ /* 0x000fca00078e0006 */
[----:B------:R-:W-:Y:S04]  /*24aa0*/  STL.64 [R1+0x29e0], R18 ;  /* 0x0029e01201007387 */ /* 0x000fe80000100a00 */
[----:B--2---:R-:W-:Y:S01]  /*24ab0*/  STL.64 [R1+0x2990], R14 ;  /* 0x0029900e01007387 */ /* 0x004fe20000100a00 */
[----:B------:R0:W-:Y:S03]  /*24ac0*/  STL.64 [R1+0x2988], R12 ;  /* 0x0029880c01007387 */ /* 0x0001e60000100a00 */
[----:B0-----:R-:W2:Y:S01]  /*24ad0*/  LDL.LU R12, [R1+0x840] ;  /* 0x00084000010c7983 */ /* 0x001ea20000300800 */
[----:B------:R-:W2:Y:S02]  /*24ae0*/  LDL.LU R13, [R1+0x844] ;  /* 0x00084400010d7983 */ /* 0x000ea40000300800 */
[----:B------:R-:W-:-:S02]  /*24af0*/  IMAD.MOV.U32 R18, RZ, RZ, R5 ;  /* 0x000000ffff127224 */ /* 0x000fc400078e0005 */
[----:B------:R-:W-:Y:S02]  /*24b00*/  IMAD.MOV.U32 R19, RZ, RZ, R4 ;  /* 0x000000ffff137224 */ /* 0x000fe400078e0004 */
[----:B----4-:R-:W-:Y:S02]  /*24b10*/  IMAD.MOV.U32 R14, RZ, RZ, R10 ;  /* 0x000000ffff0e7224 */ /* 0x010fe400078e000a */
[----:B---3--:R-:W-:Y:S01]  /*24b20*/  IMAD.MOV.U32 R15, RZ, RZ, R11 ;  /* 0x000000ffff0f7224 */ /* 0x008fe200078e000b */
        /* <DEDUP_REMOVED lines=8> */
[----:B------:R-:W2:Y:S01]  /*24bb0*/  LDL.LU R15, [R1+0x85c] ;  /* 0x00085c00010f7983 */ /* 0x000ea20000300800 */
[----:B------:R-:W3:Y:S01]  /*24bc0*/  LDL.LU R4, [R1+0xec0] ;  /* 0x000ec00001047983 */ /* 0x000ee20000300800 */
[----:B------:R-:W3:Y:S02]  /*24bd0*/  LDL.LU R5, [R1+0xec4] ;  /* 0x000ec40001057983 */ /* 0x000ee40000300800 */
[----:B------:R-:W3:Y:S02]  /*24be0*/  LDL.LU R6, [R1+0xec8] ;  /* 0x000ec80001067983 */ /* 0x000ee40000300800 */
[----:B------:R-:W3:Y:S01]  /*24bf0*/  LDL.LU R7, [R1+0xecc] ;  /* 0x000ecc0001077983 */ /* 0x000ee20000300800 */
[----:B------:R-:W3:Y:S01]  /*24c00*/  LDL.LU R24, [R1+0x870] ;  /* 0x0008700001187983 */ /* 0x000ee20000300800 */
[----:B------:R-:W3:Y:S02]  /*24c10*/  LDL.LU R25, [R1+0x874] ;  /* 0x0008740001197983 */ /* 0x000ee40000300800 */
[----:B------:R-:W3:Y:S02]  /*24c20*/  LDL.LU R26, [R1+0x878] ;  /* 0x00087800011a7983 */ /* 0x000ee40000300800 */
[----:B------:R-:W3:Y:S01]  /*24c30*/  LDL.LU R27, [R1+0x87c] ;  /* 0x00087c00011b7983 */ /* 0x000ee20000300800 */
[----:B--2---:R-:W-:Y:S01]  /*24c40*/  STL.64 [R1+0x29c0], R14 ;  /* 0x0029c00e01007387 */ /* 0x004fe20000100a00 */
[----:B------:R0:W-:Y:S03]  /*24c50*/  STL.64 [R1+0x29b8], R12 ;  /* 0x0029b80c01007387 */ /* 0x0001e60000100a00 */
[----:B0-----:R-:W2:Y:S01]  /*24c60*/  LDL.LU R12, [R1+0x1000] ;  /* 0x00100000010c7983 */ /* 0x001ea20000300800 */
[----:B------:R-:W2:Y:S02]  /*24c70*/  LDL.LU R13, [R1+0x1004] ;  /* 0x00100400010d7983 */ /* 0x000ea40000300800 */
[----:B----4-:R-:W-:-:S02]  /*24c80*/  IMAD.MOV.U32 R14, RZ, RZ, R11 ;  /* 0x000000ffff0e7224 */ /* 0x010fc400078e000b */
[----:B---3--:R-:W-:Y:S01]  /*24c90*/  IMAD.MOV.U32 R15, RZ, RZ, R10 ;  /* 0x000000ffff0f7224 */ /* 0x008fe200078e000a */
[----:B------:R-:W3:Y:S01]  /*24ca0*/  LDL.LU R11, [R1+0x2a34] ;  /* 0x002a3400010b7983 */ /* 0x000ee20000300800 */
[----:B------:R-:W4:Y:S03]  /*24cb0*/  LDL.LU R10, [R1+0x2a30] ;  /* 0x002a3000010a7983 */ /* 0x000f260000300800 */
[----:B------:R-:W-:Y:S04]  /*24cc0*/  STL.64 [R1+0x29d8], R14 ;  /* 0x0029d80e01007387 */ /* 0x000fe80000100a00 */
[----:B--2---:R0:W-:Y:S04]  /*24cd0*/  STL.64 [R1+0x29d0], R12 ;  /* 0x0029d00c01007387 */ /* 0x0041e80000100a00 */
[----:B0-----:R-:W2:Y:S01]  /*24ce0*/  LDL.LU R12, [R1+0x1010] ;  /* 0x00101000010c7983 */ /* 0x001ea20000300800 */
[----:B------:R-:W2:Y:S02]  /*24cf0*/  LDL.LU R13, [R1+0x1014] ;  /* 0x00101400010d7983 */ /* 0x000ea40000300800 */
[----:B------:R-:W2:Y:S02]  /*24d00*/  LDL.LU R14, [R1+0x1018] ;  /* 0x00101800010e7983 */ /* 0x000ea40000300800 */
[----:B------:R-:W2:Y:S02]  /*24d10*/  LDL.LU R15, [R1+0x101c] ;  /* 0x00101c00010f7983 */ /* 0x000ea40000300800 */
[----:B--2---:R4:W-:Y:S01]  /*24d20*/  STL.64 [R1+0x29f0], R14 ;  /* 0x0029f00e01007387 */ /* 0x0049e20000100a00 */
[----:B------:R0:W-:Y:S02]  /*24d30*/  STL.64 [R1+0x29e8], R12 ;  /* 0x0029e80c01007387 */ /* 0x0001e40000100a00 */
[----:B----4-:R-:W-:Y:S01]  /*24d40*/  IMAD.MOV.U32 R14, RZ, RZ, R10 ;  /* 0x000000ffff0e7224 */ /* 0x010fe200078e000a */
[----:B0-----:R-:W2:Y:S01]  /*24d50*/  LDL.LU R12, [R1+0x1020] ;  /* 0x00102000010c7983 */ /* 0x001ea20000300800 */
[----:B------:R-:W2:Y:S02]  /*24d60*/  LDL.LU R13, [R1+0x1024] ;  /* 0x00102400010d7983 */ /* 0x000ea40000300800 */
[----:B------:R-:W4:Y:S02]  /*24d70*/  LDL.LU R10, [R1+0x2a2c] ;  /* 0x002a2c00010a7983 */ /* 0x000f240000300800 */
[----:B---3--:R-:W-:-:S02]  /*24d80*/  IMAD.MOV.U32 R15, RZ, RZ, R11 ;  /* 0x000000ffff0f7224 */ /* 0x008fc400078e000b */
[----:B------:R-:W4:Y:S03]  /*24d90*/  LDL.LU R11, [R1+0x2a28] ;  /* 0x002a2800010b7983 */ /* 0x000f260000300800 */
[----:B------:R-:W-:Y:S01]  /*24da0*/  STL.64 [R1+0x2a08], R14 ;  /* 0x002a080e01007387 */ /* 0x000fe20000100a00 */
[C---:B----4-:R-:W-:Y:S01]  /*24db0*/  HMMA.16816.F32 R4, R20.reuse, R10, R4 ;  /* 0x0000000a1404723c */ /* 0x050fe20000001804 */
[----:B--2---:R0:W-:Y:S04]  /*24dc0*/  STL.64 [R1+0x2a00], R12 ;  /* 0x002a000c01007387 */ /* 0x0041e80000100a00 */
[----:B0-----:R-:W2:Y:S01]  /*24dd0*/  LDL.LU R12, [R1+0x1030] ;  /* 0x00103000010c7983 */ /* 0x001ea20000300800 */
[----:B------:R-:W2:Y:S02]  /*24de0*/  LDL.LU R13, [R1+0x1034] ;  /* 0x00103400010d7983 */ /* 0x000ea40000300800 */
[----:B------:R-:W2:Y:S02]  /*24df0*/  LDL.LU R14, [R1+0x1038] ;  /* 0x00103800010e7983 */ /* 0x000ea40000300800 */
[----:B------:R-:W2:Y:S11]  /*24e00*/  LDL.LU R15, [R1+0x103c] ;  /* 0x00103c00010f7983 */ /* 0x000eb60000300800 */
[----:B------:R-:W-:Y:S02]  /*24e10*/  @!UPT UIADD3 URZ, URZ, URZ, URZ ;  /* 0x0000003f3f3ff290 */ /* 0x000fe4000fffe03f */
[----:B------:R-:W-:Y:S01]  /*24e20*/  STL.64 [R1+0xec0], R4 ;  /* 0x000ec00401007387 */ /* 0x000fe20000100a00 */
[----:B------:R0:W-:Y:S03]  /*24e30*/  STL.64 [R1+0xec8], R6 ;  /* 0x000ec80601007387 */ /* 0x0001e60000100a00 */
[----:B0-----:R-:W3:Y:S01]  /*24e40*/  LDL.LU.64 R6, [R1+0x2a20] ;  /* 0x002a200001067983 */ /* 0x001ee20000300a00 */
[----:B------:R-:W-:Y:S02]  /*24e50*/  IMAD.MOV.U32 R18, RZ, RZ, R8 ;  /* 0x000000ffff127224 */ /* 0x000fe400078e0008 */
[----:B------:R0:W-:Y:S02]  /*24e60*/  STL.64 [R1+0x28e8], R10 ;  /* 0x0028e80a01007387 */ /* 0x0001e40000100a00 */
[----:B------:R-:W4:Y:S01]  /*24e70*/  LDL.LU R8, [R1+0x7c0] ;  /* 0x0007c00001087983 */ /* 0x000f220000300800 */
[----:B------:R-:W4:Y:S04]  /*24e80*/  LDL.LU R9, [R1+0x7c4] ;  /* 0x0007c40001097983 */ /* 0x000f280000300800 */
[----:B0-----:R-:W4:Y:S01]  /*24e90*/  LDL.LU R10, [R1+0x7c8] ;  /* 0x0007c800010a7983 */ /* 0x001f220000300800 */
[----:B------:R-:W4:Y:S01]  /*24ea0*/  LDL.LU R11, [R1+0x7cc] ;  /* 0x0007cc00010b7983 */ /* 0x000f220000300800 */
[----:B---3--:R-:W-:Y:S02]  /*24eb0*/  HMMA.16816.F32 R20, R20, R6, R24 ;  /* 0x000000061414723c */ /* 0x008fe40000001818 */
[----:B------:R-:W2:Y:S01]  /*24ec0*/  LDL.LU.64 R26, [R1+0x2a18] ;  /* 0x002a1800011a7983 */ /* 0x000ea20000300a00 */
[----:B------:R-:W2:Y:S02]  /*24ed0*/  LDL.LU.64 R24, [R1+0x2a10] ;  /* 0x002a100001187983 */ /* 0x000ea40000300a00 */
[----:B------:R-:W-:Y:S11]  /*24ee0*/  IMAD.MOV.U32 R19, RZ, RZ, R3 ;  /* 0x000000ffff137224 */ /* 0x000ff600078e0003 */
[----:B------:R-:W-:Y:S07]  /*24ef0*/  @!UPT UIADD3 URZ, URZ, URZ, URZ ;  /* 0x0000003f3f3ff290 */ /* 0x000fee000fffe03f */
[----:B------:R-:W-:Y:S01]  /*24f00*/  STL.64 [R1+0x870], R20 ;  /* 0x0008701401007387 */ /* 0x000fe20000100a00 */
[----:B------:R-:W-:Y:S02]  /*24f10*/  STL.64 [R1+0x878], R22 ;  /* 0x0008781601007387 */ /* 0x000fe40000100a00 */
[----:B------:R-:W0:Y:S02]  /*24f20*/  LDSM.16.MT88.4 R20, [R29+0x4100] ;  /* 0x004100001d14783b */ /* 0x000e240000004200 */
[----:B0-----:R-:W-:Y:S02]  /*24f30*/  STL.64 [R1+0x28e0], R22 ;  /* 0x0028e01601007387 */ /* 0x001fe40000100a00 */
[----:B------:R-:W-:Y:S01]  /*24f40*/  STL.64 [R1+0x28d8], R20 ;  /* 0x0028d81401007387 */ /* 0x000fe20000100a00 */
[C---:B--2---:R-:W-:Y:S01]  /*24f50*/  HMMA.16816.F32 R16, R24.reuse, R18, R12 ;  /* 0x000000121810723c */ /* 0x044fe2000000180c */
[----:B------:R-:W2:Y:S01]  /*24f60*/  LDL.LU.64 R14, [R1+0x2a08] ;  /* 0x002a0800010e7983 */ /* 0x000ea20000300a00 */
[----:B------:R-:W2:Y:S11]  /*24f70*/  LDL.LU.64 R12, [R1+0x2a00] ;  /* 0x002a0000010c7983 */ /* 0x000eb60000300a00 */
[----:B------:R-:W-:Y:S10]  /*24f80*/  @!UPT UIADD3 URZ, URZ, URZ, URZ ;  /* 0x0000003f3f3ff290 */ /* 0x000ff4000fffe03f */
[----:B------:R-:W-:Y:S01]  /*24f90*/  STL.64 [R1+0x1030], R16 ;  /* 0x0010301001007387 */ /* 0x000fe20000100a00 */
[----:B------:R0:W-:Y:S03]  /*24fa0*/  STL.64 [R1+0x1038], R18 ;  /* 0x0010381201007387 */ /* 0x0001e60000100a00 */
[----:B0-----:R-:W2:Y:S02]  /*24fb0*/  LDL.LU.64 R18, [R1+0x29f8] ;  /* 0x0029f80001127983 */ /* 0x001ea40000300a00 */
[C---:B--2---:R-:W-:Y:S02]  /*24fc0*/  HMMA.16816.F32 R16, R24.reuse, R18, R12 ;  /* 0x000000121810723c */ /* 0x044fe4000000180c */
[----:B------:R-:W2:Y:S01]  /*24fd0*/  LDL.LU.64 R14, [R1+0x29f0] ;  /* 0x0029f000010e7983 */ /* 0x000ea20000300a00 */
[----:B------:R-:W2:Y:S11]  /*24fe0*/  LDL.LU.64 R12, [R1+0x29e8] ;  /* 0x0029e800010c7983 */ /* 0x000eb60000300a00 */
[----:B------:R-:W-:Y:S09]  /*24ff0*/  @!UPT UIADD3 URZ, URZ, URZ, URZ ;  /* 0x0000003f3f3ff290 */ /* 0x000ff2000fffe03f */
        /* <DEDUP_REMOVED lines=59> */
[----:B--2---:R-:W-:Y:S02]  /*253b0*/  HMMA.16816.F32 R16, R24, R18, R12 ;  /* 0x000000121810723c */ /* 0x004fe4000000180c */
[----:B------:R-:W2:Y:S01]  /*253c0*/  LDL.LU.64 R14, [R1+0x2918] ;  /* 0x00291800010e7983 */ /* 0x000ea20000300a00 */
[----:B------:R-:W2:Y:S11]  /*253d0*/  LDL.LU.64 R12, [R1+0x2910] ;  /* 0x00291000010c7983 */ /* 0x000eb60000300a00 */
[----:B------:R-:W-:Y:S09]  /*253e0*/  @!UPT UIADD3 URZ, URZ, URZ, URZ ;  /* 0x0000003f3f3ff290 */ /* 0x000ff2000fffe03f */
[----:B------:R-:W-:Y:S01]  /*253f0*/  STL.64 [R1+0x7f0], R16 ;  /* 0x0007f01001007387 */ /* 0x000fe20000100a00 */
[----:B------:R0:W-:Y:S03]  /*25400*/  STL.64 [R1+0x7f8], R18 ;  /* 0x0007f81201007387 */ /* 0x0001e60000100a00 */
[----:B0-----:R-:W3:Y:S01]  /*25410*/  LDL.LU.64 R18, [R1+0x2908] ;  /* 0x0029080001127983 */ /* 0x001ee20000300a00 */
[----:B------:R-:W3:Y:S02]  /*25420*/  LDL.LU.64 R16, [R1+0x2900] ;  /* 0x0029000001107983 */ /* 0x000ee40000300a00 */
[----:B------:R-:W-:Y:S02]  /*25430*/  IMAD.MOV.U32 R22, RZ, RZ, R2 ;  /* 0x000000ffff167224 */ /* 0x000fe400078e0002 */
[----:B------:R-:W-:-:S07]  /*25440*/  IMAD.MOV.U32 R23, RZ, RZ, R0 ;  /* 0x000000ffff177224 */ /* 0x000fce00078e0000 */
[C---:B---3--:R-:W-:Y:S01]  /*25450*/  HMMA.16816.F32 R20, R24.reuse, R22, R16 ;  /* 0x000000161814723c */ /* 0x048fe20000001810 */
[----:B------:R-:W2:Y:S11]  /*25460*/  LDL.LU.64 R18, [R1+0x28f8] ;  /* 0x0028f80001127983 */ /* 0x000eb60000300a00 */
[----:B------:R-:W-:Y:S11]  /*25470*/  @!UPT UIADD3 URZ, URZ, URZ, URZ ;  /* 0x0000003f3f3ff290 */ /* 0x000ff6000fffe03f */
[----:B------:R0:W-:Y:S01]  /*25480*/  STL.64 [R1+0x7e0], R20 ;  /* 0x0007e01401007387 */ /* 0x0001e20000100a00 */
[----:B------:R1:W-:Y:S03]  /*25490*/  STL.64 [R1+0x7e8], R22 ;  /* 0x0007e81601007387 */ /* 0x0003e60000100a00 */
[----:B0-----:R-:W3:Y:S01]  /*254a0*/  LDL.LU R20, [R1+0x120] ;  /* 0x0001200001147983 */ /* 0x001ee20000300800 */
[----:B------:R-:W3:Y:S02]  /*254b0*/  LDL.LU R21, [R1+0x124] ;  /* 0x0001240001157983 */ /* 0x000ee40000300800 */
[----:B-1----:R-:W3:Y:S02]  /*254c0*/  LDL.LU R22, [R1+0x128] ;  /* 0x0001280001167983 */ /* 0x002ee40000300800 */
[----:B------:R-:W3:Y:S01]  /*254d0*/  LDL.LU R23, [R1+0x12c] ;  /* 0x00012c0001177983 */ /* 0x000ee20000300800 */
[C---:B--2---:R-:W-:Y:S11]  /*254e0*/  HMMA.16816.F32 R12, R24.reuse, R18, R12 ;  /* 0x00000012180c723c */ /* 0x044ff6000000180c */
[----:B------:R-:W-:Y:S11]  /*254f0*/  @!UPT UIADD3 URZ, URZ, URZ, URZ ;  /* 0x0000003f3f3ff290 */ /* 0x000ff6000fffe03f */
[----:B------:R-:W-:Y:S01]  /*25500*/  @!UPT UIADD3 URZ, URZ, URZ, URZ ;  /* 0x0000003f3f3ff290 */ /* 0x000fe2000fffe03f */
[----:B------:R-:W-:Y:S01]  /*25510*/  STL.64 [R1+0x7d0], R12 ;  /* 0x0007d00c01007387 */ /* 0x000fe20000100a00 */
[----:B------:R0:W-:Y:S03]  /*25520*/  STL.64 [R1+0x7d8], R14 ;  /* 0x0007d80e01007387 */ /* 0x0001e60000100a00 */
[----:B0-----:R-:W4:Y:S01]  /*25530*/  LDL.LU.64 R14, [R1+0x28f0] ;  /* 0x0028f000010e7983 */ /* 0x001f220000300a00 */
[----:B------:R0:W-:Y:S02]  /*25540*/  STL.64 [R1+0x28a0], R18 ;  /* 0x0028a01201007387 */ /* 0x0001e40000100a00 */
[----:B------:R-:W2:Y:S02]  /*25550*/  LDL.LU R16, [R1+0x7b0] ;  /* 0x0007b00001107983 */ /* 0x000ea40000300800 */
[----:B------:R-:W2:Y:S01]  /*25560*/  LDL.LU R17, [R1+0x7b4] ;  /* 0x0007b40001117983 */ /* 0x000ea20000300800 */
[----:B0-----:R-:W2:Y:S01]  /*25570*/  LDL.LU R18, [R1+0x7b8] ;  /* 0x0007b80001127983 */ /* 0x001ea20000300800 */
[----:B------:R-:W2:Y:S01]  /*25580*/  LDL.LU R19, [R1+0x7bc] ;  /* 0x0007bc0001137983 */ /* 0x000ea20000300800 */
[C---:B----4-:R-:W-:Y:S11]  /*25590*/  HMMA.16816.F32 R8, R24.reuse, R14, R8 ;  /* 0x0000000e1808723c */ /* 0x050ff60000001808 */
[----:B------:R-:W-:Y:S11]  /*255a0*/  @!UPT UIADD3 URZ, URZ, URZ, URZ ;  /* 0x0000003f3f3ff290 */ /* 0x000ff6000fffe03f */
[----:B------:R-:W-:Y:S01]  /*255b0*/  @!UPT UIADD3 URZ, URZ, URZ, URZ ;  /* 0x0000003f3f3ff290 */ /* 0x000fe2000fffe03f */
[----:B------:R-:W-:Y:S01]  /*255c0*/  STL.64 [R1+0x7c0], R8 ;  /* 0x0007c00801007387 */ /* 0x000fe20000100a00 */
[----:B------:R0:W-:Y:S03]  /*255d0*/  STL.64 [R1+0x7c8], R10 ;  /* 0x0007c80a01007387 */ /* 0x0001e60000100a00 */
[----:B0-----:R-:W2:Y:S01]  /*255e0*/  LDL.LU.64 R10, [R1+0x28e8] ;  /* 0x0028e800010a7983 */ /* 0x001ea20000300a00 */
[----:B------:R0:W-:Y:S03]  /*255f0*/  STL.64 [R1+0x2828], R14 ;  /* 0x0028280e01007387 */ /* 0x0001e60000100a00 */
[----:B0-----:R-:W4:Y:S04]  /*25600*/  LDL.64 R14, [R1+0x78] ;  /* 0x00007800010e7983 */ /* 0x001f280000100a00 */
[----:B----4-:R0:W-:Y:S04]  /*25610*/  STL.64 [R1+0x28a8], R14 ;  /* 0x0028a80e01007387 */ /* 0x0101e80000100a00 */
[----:B0-----:R-:W4:Y:S04]  /*25620*/  LDL.64 R14, [R1+0x98] ;  /* 0x00009800010e7983 */ /* 0x001f280000100a00 */
[----:B----4-:R0:W-:Y:S04]  /*25630*/  STL.64 [R1+0x28b0], R14 ;  /* 0x0028b00e01007387 */ /* 0x0101e80000100a00 */
[----:B0-----:R-:W4:Y:S01]  /*25640*/  LDL.64 R14, [R1+0xa8] ;  /* 0x0000a800010e7983 */ /* 0x001f220000100a00 */
[C---:B--2---:R-:W-:Y:S03]  /*25650*/  HMMA.16816.F32 R16, R24.reuse, R10, R16 ;  /* 0x0000000a1810723c */ /* 0x044fe60000001810 */
[----:B----4-:R0:W-:Y:S04]  /*25660*/  STL.64 [R1+0x28b8], R14 ;  /* 0x0028b80e01007387 */ /* 0x0101e80000100a00 */
[----:B0-----:R-:W2:Y:S04]  /*25670*/  LDL.64 R14, [R1+0xb8] ;  /* 0x0000b800010e7983 */ /* 0x001ea80000100a00 */
[----:B--2---:R0:W-:Y:S04]  /*25680*/  STL.64 [R1+0x28c0], R14 ;  /* 0x0028c00e01007387 */ /* 0x0041e80000100a00 */
[----:B0-----:R-:W2:Y:S08]  /*25690*/  LDL.64 R14, [R1+0xc8] ;  /* 0x0000c800010e7983 */ /* 0x001eb00000100a00 */
[----:B------:R0:W-:Y:S02]  /*256a0*/  STL.64 [R1+0x7b0], R16 ;  /* 0x0007b01001007387 */ /* 0x0001e40000100a00 */
[----:B------:R1:W-:Y:S01]  /*256b0*/  STL.64 [R1+0x7b8], R18 ;  /* 0x0007b81201007387 */ /* 0x0003e20000100a00 */
[----:B0-----:R-:W4:Y:S01]  /*256c0*/  LDL.LU R16, [R1+0xe00] ;  /* 0x000e000001107983 */ /* 0x001f220000300800 */
[----:B------:R-:W4:Y:S02]  /*256d0*/  LDL.LU R17, [R1+0xe04] ;  /* 0x000e040001117983 */ /* 0x000f240000300800 */
[----:B-1----:R-:W2:Y:S02]  /*256e0*/  LDL.LU R18, [R1+0xe08] ;  /* 0x000e080001127983 */ /* 0x002ea40000300800 */
[----:B------:R-:W2:Y:S01]  /*256f0*/  LDL.LU R19, [R1+0xe0c] ;  /* 0x000e0c0001137983 */ /* 0x000ea20000300800 */
[----:B---3--:R-:W-:Y:S01]  /*25700*/  HMMA.16816.F32 R24, R24, R6, R20 ;  /* 0x000000061818723c */ /* 0x008fe20000001814 */
[----:B--2---:R-:W-:Y:S01]  /*25710*/  STL.64 [R1+0x28d0], R18 ;  /* 0x0028d01201007387 */ /* 0x004fe20000100a00 */
[----:B----4-:R0:W-:Y:S03]  /*25720*/  STL.64 [R1+0x28c8], R16 ;  /* 0x0028c81001007387 */ /* 0x0101e60000100a00 */
[----:B0-----:R-:W2:Y:S01]  /*25730*/  LDL.LU R16, [R1+0xfb0] ;  /* 0x000fb00001107983 */ /* 0x001ea20000300800 */
[----:B------:R-:W2:Y:S02]  /*25740*/  LDL.LU R17, [R1+0xfb4] ;  /* 0x000fb40001117983 */ /* 0x000ea40000300800 */
[----:B------:R-:W2:Y:S02]  /*25750*/  LDL.LU R18, [R1+0xfb8] ;  /* 0x000fb80001127983 */ /* 0x000ea40000300800 */
[----:B------:R-:W2:Y:S01]  /*25760*/  LDL.LU R19, [R1+0xfbc] ;  /* 0x000fbc0001137983 */ /* 0x000ea20000300800 */
[----:B------:R0:W-:Y:S01]  /*25770*/  STL [R1+0x27e4], R10 ;  /* 0x0027e40a01007387 */ /* 0x0001e20000100800 */
[----:B------:R1:W-:Y:S02]  /*25780*/  STL [R1+0x27e0], R11 ;  /* 0x0027e00b01007387 */ /* 0x0003e40000100800 */
[----:B------:R-:W3:Y:S02]  /*25790*/  LDL.LU R8, [R1+0xf80] ;  /* 0x000f800001087983 */ /* 0x000ee40000300800 */
[----:B------:R-:W3:Y:S01]  /*257a0*/  LDL.LU R9, [R1+0xf84] ;  /* 0x000f840001097983 */ /* 0x000ee20000300800 */
[----:B0-----:R-:W3:Y:S01]  /*257b0*/  LDL.LU R10, [R1+0xf88] ;  /* 0x000f8800010a7983 */ /* 0x001ee20000300800 */
[----:B-1----:R-:W3:Y:S02]  /*257c0*/  LDL.LU R11, [R1+0xf8c] ;  /* 0x000f8c00010b7983 */ /* 0x002ee40000300800 */
[----:B------:R-:W2:Y:S02]  /*257d0*/  LDL.LU.64 R22, [R1+0x28e0] ;  /* 0x0028e00001167983 */ /* 0x000ea40000300a00 */
[----:B------:R-:W2:Y:S01]  /*257e0*/  LDL.LU.64 R20, [R1+0x28d8] ;  /* 0x0028d80001147983 */ /* 0x000ea20000300a00 */
[----:B------:R0:W-:Y:S01]  /*257f0*/  STL.64 [R1+0x27d8], R6 ;  /* 0x0027d80601007387 */ /* 0x0001e20000100a00 */
[----:B------:R-:W4:Y:S02]  /*25800*/  LDL.LU R4, [R1+0xfa0] ;  /* 0x000fa00001047983 */ /* 0x000f240000300800 */
[----:B------:R-:W-:Y:S02]  /*25810*/  STL.64 [R1+0x120], R24 ;  /* 0x0001201801007387 */ /* 0x000fe40000100a00 */
[----:B------:R-:W-:Y:S02]  /*25820*/  STL.64 [R1+0x128], R26 ;  /* 0x0001281a01007387 */ /* 0x000fe40000100a00 */
[----:B------:R-:W1:Y:S04]  /*25830*/  LDSM.16.MT88.4 R24, [R29+0x4180] ;  /* 0x004180001d18783b */ /* 0x000e680000004200 */
[----:B------:R-:W4:Y:S04]  /*25840*/  LDL.LU R5, [R1+0xfa4] ;  /* 0x000fa40001057983 */ /* 0x000f280000300800 */
[----:B0-----:R-:W4:Y:S01]  /*25850*/  LDL.LU R6, [R1+0xfa8] ;  /* 0x000fa80001067983 */ /* 0x001f220000300800 */
[----:B------:R-:W4:Y:S02]  /*25860*/  LDL.LU R7, [R1+0xfac] ;  /* 0x000fac0001077983 */ /* 0x000f240000300800 */
[----:B------:R-:W-:Y:S02]  /*25870*/  STL [R1+0x27e8], R29 ;  /* 0x0027e81d01007387 */ /* 0x000fe40000100800 */
[----:B------:R-:W-:-:S02]  /*25880*/  IMAD.MOV.U32 R2, RZ, RZ, R14 ;  /* 0x000000ffff027224 */ /* 0x000fc400078e000e */
[----:B------:R-:W-:Y:S01]  /*25890*/  IMAD.MOV.U32 R0, RZ, RZ, R15 ;  /* 0x000000ffff007224 */ /* 0x000fe200078e000f */
[----:B-1----:R-:W-:Y:S01]  /*258a0*/  STL.64 [R1+0x27d0], R26 ;  /* 0x0027d01a01007387 */ /* 0x002fe20000100a00 */
[----:B------:R0:W-:Y:S03]  /*258b0*/  STL.64 [R1+0x27c8], R24 ;  /* 0x0027c81801007387 */ /* 0x0001e60000100a00 */
[----:B0-----:R-:W3:Y:S01]  /*258c0*/  LDL.LU R24, [R1+0xdf0] ;  /* 0x000df00001187983 */ /* 0x001ee20000300800 */
[----:B------:R-:W3:Y:S02]  /*258d0*/  LDL.LU R25, [R1+0xdf4] ;  /* 0x000df40001197983 */ /* 0x000ee40000300800 */
[----:B------:R-:W3:Y:S02]  /*258e0*/  LDL.LU R26, [R1+0xdf8] ;  /* 0x000df800011a7983 */ /* 0x000ee40000300800 */
[----:B------:R-:W3:Y:S01]  /*258f0*/  LDL.LU R27, [R1+0xdfc] ;  /* 0x000dfc00011b7983 */ /* 0x000ee20000300800 */
[C---:B--2---:R-:W-:Y:S11]  /*25900*/  HMMA.16816.F32 R16, R20.reuse, R14, R16 ;  /* 0x0000000e1410723c */ /* 0x044ff60000001810 */
[----:B------:R-:W-:Y:S11]  /*25910*/  @!UPT UIADD3 URZ, URZ, URZ, URZ ;  /* 0x0000003f3f3ff290 */ /* 0x000ff6000fffe03f */
[----:B------:R-:W-:Y:S01]  /*25920*/  @!UPT UIADD3 URZ, URZ, URZ, URZ ;  /* 0x0000003f3f3ff290 */ /* 0x000fe2000fffe03f */
[----:B------:R-:W-:Y:S01]  /*25930*/  STL.64 [R1+0xfb0], R16 ;  /* 0x000fb01001007387 */ /* 0x000fe20000100a00 */
[----:B------:R0:W-:Y:S03]  /*25940*/  STL.64 [R1+0xfb8], R18 ;  /* 0x000fb81201007387 */ /* 0x0001e60000100a00 */
[----:B0-----:R-:W2:Y:S01]  /*25950*/  LDL.LU.64 R18, [R1+0x28d0] ;  /* 0x0028d00001127983 */ /* 0x001ea20000300a00 */
[----:B------:R-:W2:Y:S02]  /*25960*/  LDL.LU.64 R16, [R1+0x28c8] ;  /* 0x0028c80001107983 */ /* 0x000ea40000300a00 */
[----:B------:R-:W4:Y:S02]  /*25970*/  LDL.LU.64 R14, [R1+0x28c0] ;  /* 0x0028c000010e7983 */ /* 0x000f240000300a00 */
[----:B------:R-:W-:Y:S01]  /*25980*/  STL [R1+0x27f0], R0 ;  /* 0x0027f00001007387 */ /* 0x000fe20000100800 */
[----:B------:R-:W-:Y:S01]  /*25990*/  STL [R1+0x27ec], R2 ;  /* 0x0027ec0201007387 */ /* 0x000fe20000100800 */
[C---:B----4-:R-:W-:Y:S01]  /*259a0*/  HMMA.16816.F32 R4, R20.reuse, R14, R4 ;  /* 0x0000000e1404723c */ /* 0x050fe20000001804 */
[----:B------:R-:W-:Y:S11]  /*259b0*/  IMAD.MOV.U32 R3, RZ, RZ, R15 ;  /* 0x000000ffff037224 */ /* 0x000ff600078e000f */
[----:B------:R-:W-:Y:S11]  /*259c0*/  @!UPT UIADD3 URZ, URZ, URZ, URZ ;  /* 0x0000003f3f3ff290 */ /* 0x000ff6000fffe03f */
[----:B------:R0:W-:Y:S01]  /*259d0*/  STL.64 [R1+0xfa0], R4 ;  /* 0x000fa00401007387 */ /* 0x0001e20000100a00 */
[----:B------:R-:W-:Y:S02]  /*259e0*/  STL.64 [R1+0xfa8], R6 ;  /* 0x000fa80601007387 */ /* 0x000fe40000100a00 */
[----:B0-----:R-:W-:Y:S02]  /*259f0*/  IMAD.MOV.U32 R4, RZ, RZ, R14 ;  /* 0x000000ffff047224 */ /* 0x001fe400078e000e */
[----:B------:R-:W4:Y:S03]  /*25a00*/  LDL.LU.64 R14, [R1+0x28b8] ;  /* 0x0028b800010e7983 */ /* 0x000f260000300a00 */
[----:B------:R0:W-:Y:S02]  /*25a10*/  STL [R1+0x27f4], R4 ;  /* 0x0027f40401007387 */ /* 0x0001e40000100800 */
[----:B0-----:R-:W4:Y:S01]  /*25a20*/  LDL.LU R4, [R1+0xf90] ;  /* 0x000f900001047983 */ /* 0x001f220000300800 */
[----:B------:R-:W4:Y:S02]  /*25a30*/  LDL.LU R5, [R1+0xf94] ;  /* 0x000f940001057983 */ /* 0x000f240000300800 */
[----:B------:R-:W4:Y:S02]  /*25a40*/  LDL.LU R6, [R1+0xf98] ;  /* 0x000f980001067983 */ /* 0x000f240000300800 */
[----:B------:R-:W4:Y:S02]  /*25a50*/  LDL.LU R7, [R1+0xf9c] ;  /* 0x000f9c0001077983 */ /* 0x000f240000300800 */
[C---:B----4-:R-:W-:Y:S11]  /*25a60*/  HMMA.16816.F32 R4, R20.reuse, R14, R4 ;  /* 0x0000000e1404723c */ /* 0x050ff60000001804 */
[----:B------:R-:W-:Y:S11]  /*25a70*/  @!UPT UIADD3 URZ, URZ, URZ, URZ ;  /* 0x0000003f3f3ff290 */ /* 0x000ff6000fffe03f */
[----:B------:R-:W-:Y:S01]  /*25a80*/  @!UPT UIADD3 URZ, URZ, URZ, URZ ;  /* 0x0000003f3f3ff290 */ /* 0x000fe2000fffe03f */
[----:B------:R0:W-:Y:S01]  /*25a90*/  STL.64 [R1+0xf90], R4 ;  /* 0x000f900401007387 */ /* 0x0001e20000100a00 */
[----:B------:R1:W-:Y:S02]  /*25aa0*/  STL.64 [R1+0xf98], R6 ;  /* 0x000f980601007387 */ /* 0x0003e40000100a00 */
[----:B0-----:R-:W-:Y:S02]  /*25ab0*/  IMAD.MOV.U32 R5, RZ, RZ, R15 ;  /* 0x000000ffff057224 */ /* 0x001fe400078e000f */
[----:B-1----:R-:W-:Y:S02]  /*25ac0*/  IMAD.MOV.U32 R6, RZ, RZ, R14 ;  /* 0x000000ffff067224 */ /* 0x002fe400078e000e */
[----:B------:R-:W3:Y:S02]  /*25ad0*/  LDL.LU.64 R14, [R1+0x28b0] ;  /* 0x0028b000010e7983 */ /* 0x000ee40000300a00 */
[C---:B---3--:R-:W-:Y:S01]  /*25ae0*/  HMMA.16816.F32 R8, R20.reuse, R14, R8 ;  /* 0x0000000e1408723c */ /* 0x048fe20000001808 */
[----:B------:R-:W-:Y:S11]  /*25af0*/  IMAD.MOV.U32 R7, RZ, RZ, R15 ;  /* 0x000000ffff077224 */ /* 0x000ff600078e000f */
[----:B------:R-:W-:Y:S11]  /*25b00*/  @!UPT UIADD3 URZ, URZ, URZ, URZ ;  /* 0x0000003f3f3ff290 */ /* 0x000ff6000fffe03f */
[----:B------:R0:W-:Y:S01]  /*25b10*/  STL.64 [R1+0xf80], R8 ;  /* 0x000f800801007387 */ /* 0x0001e20000100a00 */
[----:B------:R-:W-:Y:S02]  /*25b20*/  STL.64 [R1+0xf88], R10 ;  /* 0x000f880a01007387 */ /* 0x000fe40000100a00 */
[----:B0-----:R-:W-:Y:S02]  /*25b30*/  IMAD.MOV.U32 R8, RZ, RZ, R14 ;  /* 0x000000ffff087224 */ /* 0x001fe400078e000e */
[----:B------:R-:W3:Y:S01]  /*25b40*/  LDL.LU.64 R14, [R1+0x28a8] ;  /* 0x0028a800010e7983 */ /* 0x000ee20000300a00 */
[----:B------:R0:W-:Y:S02]  /*25b50*/  STL.64 [R1+0x2848], R6 ;  /* 0x0028480601007387 */ /* 0x0001e40000100a00 */
[----:B------:R-:W-:Y:S01]  /*25b60*/  STL [R1+0x2840], R5 ;  /* 0x0028400501007387 */ /* 0x000fe20000100800 */
[----:B0-----:R-:W2:Y:S02]  /*25b70*/  LDL.64 R6, [R1+0x88] ;  /* 0x0000880001067983 */ /* 0x001ea40000100a00 */
[C---:B--2---:R-:W-:Y:S01]  /*25b80*/  HMMA.16816.F32 R16, R20.reuse, R6, R16 ;  /* 0x000000061410723c */ /* 0x044fe20000001810 */
[----:B------:R-:W-:Y:S11]  /*25b90*/  IMAD.MOV.U32 R9, RZ, RZ, R7 ;  /* 0x000000ffff097224 */ /* 0x000ff600078e0007 */
[----:B------:R-:W-:Y:S11]  /*25ba0*/  @!UPT UIADD3 URZ, URZ, URZ, URZ ;  /* 0x0000003f3f3ff290 */ /* 0x000ff6000fffe03f */
[----:B------:R0:W-:Y:S02]  /*25bb0*/  STL.64 [R1+0xe00], R16 ;  /* 0x000e001001007387 */ /* 0x0001e40000100a00 */
[----:B0-----:R-:W-:Y:S02]  /*25bc0*/  IMAD.MOV.U32 R16, RZ, RZ, R6 ;  /* 0x000000ffff107224 */ /* 0x001fe400078e0006 */
[C---:B---3--:R-:W-:Y:S01]  /*25bd0*/  HMMA.16816.F32 R4, R20.reuse, R14, R24 ;  /* 0x0000000e1404723c */ /* 0x048fe20000001818 */
[----:B------:R0:W-:Y:S06]  /*25be0*/  STL.64 [R1+0xe08], R18 ;  /* 0x000e081201007387 */ /* 0x0001ec0000100a00 */
[----:B------:R-:W-:Y:S01]  /*25bf0*/  IMAD.MOV.U32 R24, RZ, RZ, R14 ;  /* 0x000000ffff187224 */ /* 0x000fe200078e000e */
[----:B0-----:R-:W2:Y:S01]  /*25c00*/  LDL.LU.64 R18, [R1+0x28a0] ;  /* 0x0028a00001127983 */ /* 0x001ea20000300a00 */
[----:B------:R-:W-:Y:S02]  /*25c10*/  STL.64 [R1+0x2870], R8 ;  /* 0x0028700801007387 */ /* 0x000fe40000100a00 */
[----:B------:R-:W-:Y:S11]  /*25c20*/  IMAD.MOV.U32 R17, RZ, RZ, R15 ;  /* 0x000000ffff117224 */ /* 0x000ff600078e000f */
[----:B------:R-:W-:Y:S01]  /*25c30*/  @!UPT UIADD3 URZ, URZ, URZ, URZ ;  /* 0x0000003f3f3ff290 */ /* 0x000fe2000fffe03f */
[----:B------:R0:W-:Y:S01]  /*25c40*/  STL.64 [R1+0xdf0], R4 ;  /* 0x000df00401007387 */ /* 0x0001e20000100a00 */
[----:B------:R1:W-:Y:S02]  /*25c50*/  STL.64 [R1+0xdf8], R6 ;  /* 0x000df80601007387 */ /* 0x0003e40000100a00 */
[----:B------:R3:W-:Y:S02]  /*25c60*/  STL [R1+0x2898], R24 ;  /* 0x0028981801007387 */ /* 0x0007e40000100800 */
[----:B------:R-:W4:Y:S01]  /*25c70*/  LDL.LU R12, [R1+0xd90] ;  /* 0x000d9000010c7983 */ /* 0x000f220000300800 */
[----:B------:R-:W4:Y:S01]  /*25c80*/  LDL.LU R13, [R1+0xd94] ;  /* 0x000d9400010d7983 */ /* 0x000f220000300800 */
[----:B------:R-:W2:Y:S02]  /*25c90*/  LDL.LU R14, [R1+0xd98] ;  /* 0x000d9800010e7983 */ /* 0x000ea40000300800 */
[----:B------:R-:W2:Y:S01]  /*25ca0*/  LDL.LU R15, [R1+0xd9c] ;  /* 0x000d9c00010f7983 */ /* 0x000ea20000300800 */
[----:B0-----:R-:W2:Y:S01]  /*25cb0*/  LDL.LU R4, [R1+0xda0] ;  /* 0x000da00001047983 */ /* 0x001ea20000300800 */
[----:B------:R-:W2:Y:S02]  /*25cc0*/  LDL.LU R5, [R1+0xda4] ;  /* 0x000da40001057983 */ /* 0x000ea40000300800 */
[----:B-1----:R-:W2:Y:S02]  /*25cd0*/  LDL.LU R6, [R1+0xda8] ;  /* 0x000da80001067983 */ /* 0x002ea40000300800 */
[----:B------:R-:W2:Y:S01]  /*25ce0*/  LDL.LU R7, [R1+0xdac] ;  /* 0x000dac0001077983 */ /* 0x000ea20000300800 */
[----:B---3--:R-:W3:Y:S01]  /*25cf0*/  LDL.LU R24, [R1+0xde0] ;  /* 0x000de00001187983 */ /* 0x008ee20000300800 */
[----:B------:R-:W3:Y:S02]  /*25d00*/  LDL.LU R25, [R1+0xde4] ;  /* 0x000de40001197983 */ /* 0x000ee40000300800 */
[----:B------:R-:W3:Y:S02]  /*25d10*/  LDL.LU R26, [R1+0xde8] ;  /* 0x000de800011a7983 */ /* 0x000ee40000300800 */
[----:B------:R-:W3:Y:S01]  /*25d20*/  LDL.LU R27, [R1+0xdec] ;  /* 0x000dec00011b7983 */ /* 0x000ee20000300800 */
[----:B------:R-:W2:Y:S01]  /*25d30*/  LDL.LU R8, [R1+0xdc0] ;  /* 0x000dc00001087983 */ /* 0x000ea20000300800 */
[----:B------:R-:W2:Y:S02]  /*25d40*/  LDL.LU R9, [R1+0xdc4] ;  /* 0x000dc40001097983 */ /* 0x000ea40000300800 */
[----:B------:R-:W2:Y:S02]  /*25d50*/  LDL.LU R10, [R1+0xdc8] ;  /* 0x000dc800010a7983 */ /* 0x000ea40000300800 */
[----:B------:R-:W2:Y:S02]  /*25d60*/  LDL.LU R11, [R1+0xdcc] ;  /* 0x000dcc00010b7983 */ /* 0x000ea40000300800 */
[----:B--2---:R0:W-:Y:S01]  /*25d70*/  STL.64 [R1+0x2880], R10 ;  /* 0x0028800a01007387 */ /* 0x0041e20000100a00 */
[----:B------:R-:W-:Y:S03]  /*25d80*/  STL.64 [R1+0x2878], R8 ;  /* 0x0028780801007387 */ /* 0x000fe60000100a00 */
[----:B0-----:R-:W2:Y:S04]  /*25d90*/  LDL.64 R10, [R1+0x58] ;  /* 0x00005800010a7983 */ /* 0x001ea80000100a00 */
[----:B--2---:R0:W-:Y:S04]  /*25da0*/  STL.64 [R1+0x2890], R10 ;  /* 0x0028900a01007387 */ /* 0x0041e80000100a00 */
[----:B0-----:R-:W3:Y:S01]  /*25db0*/  LDL.64 R10, [R1+0x68] ;  /* 0x00006800010a7983 */ /* 0x001ee20000100a00 */
[----:B------:R0:W-:Y:S02]  /*25dc0*/  STL.64 [R1+0x2858], R6 ;  /* 0x0028580601007387 */ /* 0x0001e40000100a00 */
[----:B------:R-:W-:Y:S01]  /*25dd0*/  STL.64 [R1+0x2850], R4 ;  /* 0x0028500401007387 */ /* 0x000fe20000100a00 */
[----:B0-----:R-:W2:Y:S04]  /*25de0*/  LDL.64 R6, [R1+0x38] ;  /* 0x0000380001067983 */ /* 0x001ea80000100a00 */
[----:B--2---:R0:W-:Y:S04]  /*25df0*/  STL.64 [R1+0x2868], R6 ;  /* 0x0028680601007387 */ /* 0x0041e80000100a00 */
[----:B0-----:R-:W2:Y:S01]  /*25e00*/  LDL.64 R6, [R1+0x48] ;  /* 0x0000480001067983 */ /* 0x001ea20000100a00 */
[----:B---3--:R-:W-:Y:S03]  /*25e10*/  HMMA.16816.F32 R24, R20, R10, R24 ;  /* 0x0000000a1418723c */ /* 0x008fe60000001818 */
[----:B--2---:R0:W-:Y:S01]  /*25e20*/  STL.64 [R1+0x2888], R6 ;  /* 0x0028880601007387 */ /* 0x0041e20000100a00 */
[----:B------:R-:W2:Y:S02]  /*25e30*/  LDL.LU R4, [R1+0xdd0] ;  /* 0x000dd00001047983 */ /* 0x000ea40000300800 */
[----:B------:R-:W2:Y:S01]  /*25e40*/  LDL.LU R5, [R1+0xdd4] ;  /* 0x000dd40001057983 */ /* 0x000ea20000300800 */
[----:B0-----:R-:W2:Y:S01]  /*25e50*/  LDL.LU R6, [R1+0xdd8] ;  /* 0x000dd80001067983 */ /* 0x001ea20000300800 */
[----:B------:R-:W2:Y:S02]  /*25e60*/  LDL.LU R7, [R1+0xddc] ;  /* 0x000ddc0001077983 */ /* 0x000ea40000300800 */
[----:B------:R0:W-:Y:S02]  /*25e70*/  STL.64 [R1+0x2838], R14 ;  /* 0x0028380e01007387 */ /* 0x0001e40000100a00 */
[----:B----4-:R1:W-:Y:S01]  /*25e80*/  STL.64 [R1+0x2830], R12 ;  /* 0x0028300c01007387 */ /* 0x0103e20000100a00 */
[----:B0-----:R-:W3:Y:S04]  /*25e90*/  LDL.64 R14, [R1+0x28] ;  /* 0x00002800010e7983 */ /* 0x001ee80000100a00 */
[----:B---3--:R0:W-:Y:S01]  /*25ea0*/  STL.64 [R1+0x2860], R14 ;  /* 0x0028600e01007387 */ /* 0x0081e20000100a00 */
[----:B-1----:R-:W3:Y:S02]  /*25eb0*/  LDL.LU R12, [R1+0xdb0] ;  /* 0x000db000010c7983 */ /* 0x002ee40000300800 */
[----:B------:R-:W3:Y:S01]  /*25ec0*/  LDL.LU R13, [R1+0xdb4] ;  /* 0x000db400010d7983 */ /* 0x000ee20000300800 */
[----:B0-----:R-:W3:Y:S01]  /*25ed0*/  LDL.LU R14, [R1+0xdb8] ;  /* 0x000db800010e7983 */ /* 0x001ee20000300800 */
[----:B------:R-:W3:Y:S02]  /*25ee0*/  LDL.LU R15, [R1+0xdbc] ;  /* 0x000dbc00010f7983 */ /* 0x000ee40000300800 */
[----:B------:R0:W-:Y:S02]  /*25ef0*/  STL.64 [R1+0x2820], R18 ;  /* 0x0028201201007387 */ /* 0x0001e40000100a00 */
[----:B------:R-:W-:Y:S01]  /*25f00*/  STL.64 [R1+0x2818], R16 ;  /* 0x0028181001007387 */ /* 0x000fe20000100a00 */
[----:B0-----:R-:W4:Y:S01]  /*25f10*/  LDL.64 R18, [R1+0x18] ;  /* 0x0000180001127983 */ /* 0x001f220000100a00 */
[----:B------:R0:W-:Y:S02]  /*25f20*/  STL.64 [R1+0xde0], R24 ;  /* 0x000de01801007387 */ /* 0x0001e40000100a00 */
[----:B------:R1:W-:Y:S01]  /*25f30*/  STL.64 [R1+0xde8], R26 ;  /* 0x000de81a01007387 */ /* 0x0003e20000100a00 */
[----:B0-----:R-:W2:Y:S01]  /*25f40*/  LDL.LU R24, [R1+0x2898] ;  /* 0x0028980001187983 */ /* 0x001ea20000300800 */
        /* <DEDUP_REMOVED lines=12> */
[----:B------:R-:W-:Y:S01]  /*26010*/  STL.64 [R1+0x2800], R26 ;  /* 0x0028001a01007387 */ /* 0x000fe20000100a00 */
[----:B------:R0:W-:Y:S04]  /*26020*/  STL.64 [R1+0x27f8], R24 ;  /* 0x0027f81801007387 */ /* 0x0001e80000100a00 */
[----:B0-----:R-:W3:Y:S01]  /*26030*/  LDL.LU R24, [R1+0xd70] ;  /* 0x000d700001187983 */ /* 0x001ee20000300800 */
[----:B------:R-:W3:Y:S02]  /*26040*/  LDL.LU R25, [R1+0xd74] ;  /* 0x000d740001197983 */ /* 0x000ee40000300800 */
[----:B------:R-:W3:Y:S02]  /*26050*/  LDL.LU R26, [R1+0xd78] ;  /* 0x000d7800011a7983 */ /* 0x000ee40000300800 */
[----:B------:R-:W3:Y:S01]  /*26060*/  LDL.LU R27, [R1+0xd7c] ;  /* 0x000d7c00011b7983 */ /* 0x000ee20000300800 */
[C---:B--2---:R-:W-:Y:S01]  /*26070*/  HMMA.16816.F32 R8, R20.reuse, R6, R8 ;  /* 0x000000061408723c */ /* 0x044fe20000001808 */
[----:B---3--:R-:W-:Y:S01]  /*26080*/  STL.64 [R1+0x2810], R26 ;  /* 0x0028101a01007387 */ /* 0x008fe20000100a00 */
[----:B------:R0:W-:Y:S03]  /*26090*/  STL.64 [R1+0x2808], R24 ;  /* 0x0028081801007387 */ /* 0x0001e60000100a00 */
[----:B0-----:R-:W2:Y:S01]  /*260a0*/  LDL.LU R24, [R1+0xd80] ;  /* 0x000d800001187983 */ /* 0x001ea20000300800 */
[----:B------:R-:W2:Y:S02]  /*260b0*/  LDL.LU R25, [R1+0xd84] ;  /* 0x000d840001197983 */ /* 0x000ea40000300800 */
[----:B------:R-:W2:Y:S02]  /*260c0*/  LDL.LU R26, [R1+0xd88] ;  /* 0x000d8800011a7983 */ /* 0x000ea40000300800 */
[----:B------:R-:W2:Y:S11]  /*260d0*/  LDL.LU R27, [R1+0xd8c] ;  /* 0x000d8c00011b7983 */ /* 0x000eb60000300800 */
[----:B------:R-:W-:Y:S02]  /*260e0*/  @!UPT UIADD3 URZ, URZ, URZ, URZ ;  /* 0x0000003f3f3ff290 */ /* 0x000fe4000fffe03f */
[----:B------:R0:W-:Y:S01]  /*260f0*/  STL.64 [R1+0xdc0], R8 ;  /* 0x000dc00801007387 */ /* 0x0001e20000100a00 */
[----:B------:R1:W-:Y:S03]  /*26100*/  STL.64 [R1+0xdc8], R10 ;  /* 0x000dc80a01007387 */ /* 0x0003e60000100a00 */
[----:B0-----:R-:W3:Y:S01]  /*26110*/  LDL.LU.64 R8, [R1+0x2870] ;  /* 0x0028700001087983 */ /* 0x001ee20000300a00 */
[----:B-1----:R-:W-:Y:S02]  /*26120*/  IMAD.MOV.U32 R10, RZ, RZ, R6 ;  /* 0x000000ffff0a7224 */ /* 0x002fe400078e0006 */
        /* <DEDUP_REMOVED lines=18> */
[----:B------:R-:W2:Y:S02]  /*26250*/  LDL.LU R5, [R1+0x2840] ;  /* 0x0028400001057983 */ /* 0x000ea40000300800 */
        /* <DEDUP_REMOVED lines=8> */
[----:B-1----:R-:W4:Y:S01]  /*262e0*/  LDL.LU.64 R14, [R1+0x2828] ;  /* 0x00282800010e7983 */ /* 0x002f220000300a00 */
[----:B------:R-:W-:Y:S02]  /*262f0*/  IMAD.MOV.U32 R12, RZ, RZ, R19 ;  /* 0x000000ffff0c7224 */ /* 0x000fe400078e0013 */
[----:B------:R-:W2:Y:S02]  /*26300*/  LDL.LU.64 R18, [R1+0x2820] ;  /* 0x0028200001127983 */ /* 0x000ea40000300a00 */
[----:B------:R-:W3:Y:S01]  /*26310*/  LDL.LU.64 R16, [R1+0x2818] ;  /* 0x0028180001107983 */ /* 0x000ee20000300a00 */
[C---:B--2---:R-:W-:Y:S11]  /*26320*/  HMMA.16816.F32 R24, R20.reuse, R18, R24 ;  /* 0x000000121418723c */ /* 0x044ff60000001818 */
[----:B------:R-:W-:Y:S11]  /*26330*/  @!UPT UIADD3 URZ, URZ, URZ, URZ ;  /* 0x0000003f3f3ff290 */ /* 0x000ff6000fffe03f */
[----:B------:R-:W-:Y:S01]  /*26340*/  @!UPT UIADD3 URZ, URZ, URZ, URZ ;  /* 0x0000003f3f3ff290 */ /* 0x000fe2000fffe03f */
[----:B------:R-:W-:Y:S01]  /*26350*/  STL.64 [R1+0xd80], R24 ;  /* 0x000d801801007387 */ /* 0x000fe20000100a00 */
[----:B------:R0:W-:Y:S03]  /*26360*/  STL.64 [R1+0xd88], R26 ;  /* 0x000d881a01007387 */ /* 0x0001e60000100a00 */
[----:B0-----:R-:W4:Y:S01]  /*26370*/  LDL.LU.64 R26, [R1+0x2810] ;  /* 0x00281000011a7983 */ /* 0x001f220000300a00 */
[----:B------:R-:W4:Y:S02]  /*26380*/  LDL.LU.64 R24, [R1+0x2808] ;  /* 0x0028080001187983 */ /* 0x000f240000300a00 */
[----:B------:R0:W-:Y:S02]  /*26390*/  STL.64 [R1+0x26a8], R18 ;  /* 0x0026a81201007387 */ /* 0x0001e40000100a00 */
[----:B0-----:R-:W-:Y:S02]  /*263a0*/  IMAD.MOV.U32 R18, RZ, RZ, R13 ;  /* 0x000000ffff127224 */ /* 0x001fe400078e000d */
[----:B------:R-:W-:Y:S01]  /*263b0*/  IMAD.MOV.U32 R19, RZ, RZ, R12 ;  /* 0x000000ffff137224 */ /* 0x000fe200078e000c */
[----:B----4-:R-:W-:Y:S11]  /*263c0*/  HMMA.16816.F32 R24, R20, R14, R24 ;  /* 0x0000000e1418723c */ /* 0x010ff60000001818 */
[----:B------:R-:W-:Y:S11]  /*263d0*/  @!UPT UIADD3 URZ, URZ, URZ, URZ ;  /* 0x0000003f3f3ff290 */ /* 0x000ff6000fffe03f */
[----:B------:R-:W-:Y:S01]  /*263e0*/  @!UPT UIADD3 URZ, URZ, URZ, URZ ;  /* 0x0000003f3f3ff290 */ /* 0x000fe2000fffe03f */
[----:B------:R-:W-:Y:S01]  /*263f0*/  STL.64 [R1+0xd70], R24 ;  /* 0x000d701801007387 */ /* 0x000fe20000100a00 */
[----:B------:R0:W-:Y:S03]  /*26400*/  STL.64 [R1+0xd78], R26 ;  /* 0x000d781a01007387 */ /* 0x0001e60000100a00 */
[----:B0-----:R-:W2:Y:S01]  /*26410*/  LDL.LU.64 R26, [R1+0x2800] ;  /* 0x00280000011a7983 */ /* 0x001ea20000300a00 */
[----:B------:R-:W4:Y:S02]  /*26420*/  LDL.LU.64 R24, [R1+0x27f8] ;  /* 0x0027f80001187983 */ /* 0x000f240000300a00 */
[----:B------:R-:W-:Y:S02]  /*26430*/  STL.64 [R1+0x26c0], R18 ;  /* 0x0026c01201007387 */ /* 0x000fe40000100a00 */
[----:B------:R0:W-:Y:S01]  /*26440*/  STL.64 [R1+0x26a0], R14 ;  /* 0x0026a00e01007387 */ /* 0x0001e20000100a00 */
[----:B------:R-:W2:Y:S01]  /*26450*/  LDL.LU R12, [R1+0x610] ;  /* 0x00061000010c7983 */ /* 0x000ea20000300800 */
[----:B------:R-:W2:Y:S03]  /*26460*/  LDL.LU R13, [R1+0x614] ;  /* 0x00061400010d7983 */ /* 0x000ea60000300800 */
[----:B0-----:R-:W2:Y:S01]  /*26470*/  LDL.LU R14, [R1+0x618] ;  /* 0x00061800010e7983 */ /* 0x001ea20000300800 */
[----:B------:R-:W2:Y:S02]  /*26480*/  LDL.LU R15, [R1+0x61c] ;  /* 0x00061c00010f7983 */ /* 0x000ea40000300800 */
[----:B------:R-:W-:-:S02]  /*26490*/  IMAD.MOV.U32 R18, RZ, RZ, R4 ;  /* 0x000000ffff127224 */ /* 0x000fc400078e0004 */
        /* <DEDUP_REMOVED lines=8> */
[----:B------:R-:W-:Y:S04]  /*26520*/  STL.64 [R1+0x26f0], R18 ;  /* 0x0026f01201007387 */ /* 0x000fe80000100a00 */
[----:B--2---:R-:W-:Y:S01]  /*26530*/  STL.64 [R1+0x26b8], R14 ;  /* 0x0026b80e01007387 */ /* 0x004fe20000100a00 */
[----:B------:R0:W-:Y:S03]  /*26540*/  STL.64 [R1+0x26b0], R12 ;  /* 0x0026b00c01007387 */ /* 0x0001e60000100a00 */
[----:B0-----:R-:W2:Y:S01]  /*26550*/  LDL.LU R12, [R1+0x620] ;  /* 0x00062000010c7983 */ /* 0x001ea20000300800 */
[----:B------:R-:W2:Y:S02]  /*26560*/  LDL.LU R13, [R1+0x624] ;  /* 0x00062400010d7983 */ /* 0x000ea40000300800 */
[----:B------:R-:W2:Y:S02]  /*26570*/  LDL.LU R14, [R1+0x628] ;  /* 0x00062800010e7983 */ /* 0x000ea40000300800 */
[----:B------:R-:W2:Y:S02]  /*26580*/  LDL.LU R15, [R1+0x62c] ;  /* 0x00062c00010f7983 */ /* 0x000ea40000300800 */
[----:B------:R-:W-:-:S02]  /*26590*/  IMAD.MOV.U32 R18, RZ, RZ, R10 ;  /* 0x000000ffff127224 */ /* 0x000fc400078e000a */
        /* <DEDUP_REMOVED lines=20> */
[----:B----4-:R-:W-:-:S05]  /*266e0*/  IMAD.MOV.U32 R19, RZ, RZ, R25 ;  /* 0x000000ffff137224 */ /* 0x010fca00078e0019 */
[----:B------:R-:W-:Y:S04]  /*266f0*/  STL.64 [R1+0x2738], R18 ;  /* 0x0027381201007387 */ /* 0x000fe80000100a00 */
[----:B--2---:R-:W-:Y:S01]  /*26700*/  STL.64 [R1+0x2700], R14 ;  /* 0x0027000e01007387 */ /* 0x004fe20000100a00 */
[----:B------:R0:W-:Y:S03]  /*26710*/  STL.64 [R1+0x26f8], R12 ;  /* 0x0026f80c01007387 */ /* 0x0001e60000100a00 */
[----:B0-----:R-:W2:Y:S01]  /*26720*/  LDL.LU R12, [R1+0x650] ;  /* 0x00065000010c7983 */ /* 0x001ea20000300800 */
[----:B------:R-:W2:Y:S02]  /*26730*/  LDL.LU R13, [R1+0x654] ;  /* 0x00065400010d7983 */ /* 0x000ea40000300800 */
[----:B------:R-:W4:Y:S02]  /*26740*/  LDL.LU R14, [R1+0x658] ;  /* 0x00065800010e7983 */ /* 0x000f240000300800 */
[----:B------:R-:W4:Y:S02]  /*26750*/  LDL.LU R15, [R1+0x65c] ;  /* 0x00065c00010f7983 */ /* 0x000f240000300800 */
[----:B------:R-:W-:-:S02]  /*26760*/  IMAD.MOV.U32 R18, RZ, RZ, R24 ;  /* 0x000000ffff127224 */ /* 0x000fc400078e0018 */
[----:B---3--:R-:W-:-:S05]  /*26770*/  IMAD.MOV.U32 R19, RZ, RZ, R17 ;  /* 0x000000ffff137224 */ /* 0x008fca00078e0011 */
[----:B------:R-:W-:Y:S04]  /*26780*/  STL.64 [R1+0x2750], R18 ;  /* 0x0027501201007387 */ /* 0x000fe80000100a00 */
[----:B----4-:R-:W-:Y:S01]  /*26790*/  STL.64 [R1+0x2718], R14 ;  /* 0x0027180e01007387 */ /* 0x010fe20000100a00 */
[----:B--2---:R0:W-:Y:S03]  /*267a0*/  STL.64 [R1+0x2710], R12 ;  /* 0x0027100c01007387 */ /* 0x0041e60000100a00 */
[----:B0-----:R-:W2:Y:S01]  /*267b0*/  LDL.LU R12, [R1+0x660] ;  /* 0x00066000010c7983 */ /* 0x001ea20000300800 */
[----:B------:R-:W2:Y:S02]  /*267c0*/  LDL.LU R13, [R1+0x664] ;  /* 0x00066400010d7983 */ /* 0x000ea40000300800 */
[----:B------:R-:W3:Y:S02]  /*267d0*/  LDL.LU R14, [R1+0x668] ;  /* 0x00066800010e7983 */ /* 0x000ee40000300800 */
[----:B------:R-:W3:Y:S02]  /*267e0*/  LDL.LU R15, [R1+0x66c] ;  /* 0x00066c00010f7983 */ /* 0x000ee40000300800 */
[----:B------:R-:W-:-:S02]  /*267f0*/  IMAD.MOV.U32 R18, RZ, RZ, R16 ;  /* 0x000000ffff127224 */ /* 0x000fc400078e0010 */
[----:B------:R-:W-:-:S05]  /*26800*/  IMAD.MOV.U32 R19, RZ, RZ, R9 ;  /* 0x000000ffff137224 */ /* 0x000fca00078e0009 */
[----:B------:R0:W-:Y:S02]  /*26810*/  STL.64 [R1+0x2768], R18 ;  /* 0x0027681201007387 */ /* 0x0001e40000100a00 */
[----:B0-----:R-:W-:Y:S02]  /*26820*/  IMAD.MOV.U32 R18, RZ, RZ, R8 ;  /* 0x000000ffff127224 */ /* 0x001fe400078e0008 */
[----:B------:R-:W-:-:S05]  /*26830*/  IMAD.MOV.U32 R19, RZ, RZ, R7 ;  /* 0x000000ffff137224 */ /* 0x000fca00078e0007 */
[----:B------:R-:W-:Y:S04]  /*26840*/  STL.64 [R1+0x2780], R18 ;  /* 0x0027801201007387 */ /* 0x000fe80000100a00 */
[----:B---3--:R-:W-:Y:S01]  /*26850*/  STL.64 [R1+0x2730], R14 ;  /* 0x0027300e01007387 */ /* 0x008fe20000100a00 */
[----:B--2---:R0:W-:Y:S03]  /*26860*/  STL.64 [R1+0x2728], R12 ;  /* 0x0027280c01007387 */ /* 0x0041e60000100a00 */
[----:B0-----:R-:W2:Y:S01]  /*26870*/  LDL.LU R12, [R1+0x670] ;  /* 0x00067000010c7983 */ /* 0x001ea20000300800 */
[----:B------:R-:W2:Y:S02]  /*26880*/  LDL.LU R13, [R1+0x674] ;  /* 0x00067400010d7983 */ /* 0x000ea40000300800 */
[----:B------:R-:W3:Y:S02]  /*26890*/  LDL.LU R14, [R1+0x678] ;  /* 0x00067800010e7983 */ /* 0x000ee40000300800 */
[----:B------:R-:W3:Y:S02]  /*268a0*/  LDL.LU R15, [R1+0x67c] ;  /* 0x00067c00010f7983 */ /* 0x000ee40000300800 */
[----:B------:R-:W-:-:S02]  /*268b0*/  IMAD.MOV.U32 R18, RZ, RZ, R6 ;  /* 0x000000ffff127224 */ /* 0x000fc400078e0006 */
        /* <DEDUP_REMOVED lines=16> */
[----:B------:R-:W3:Y:S01]  /*269c0*/  LDL.LU R15, [R1+0x69c] ;  /* 0x00069c00010f7983 */ /* 0x000ee20000300800 */
        /* <DEDUP_REMOVED lines=18> */
[----:B------:R-:W3:Y:S02]  /*26af0*/  LDL.LU R14, [R1+0x6b8] ;  /* 0x0006b800010e7983 */ /* 0x000ee40000300800 */
[----:B------:R-:W3:Y:S01]  /*26b00*/  LDL.LU R15, [R1+0x6bc] ;  /* 0x0006bc00010f7983 */ /* 0x000ee20000300800 */
[C---:B----4-:R-:W-:Y:S01]  /*26b10*/  HMMA.16816.F32 R4, R20.reuse, R10, R4 ;  /* 0x0000000a1404723c */ /* 0x050fe20000001804 */
        /* <DEDUP_REMOVED lines=12> */
[----:B------:R-:W-:Y:S01]  /*26be0*/  STL.64 [R1+0xd60], R4 ;  /* 0x000d600401007387 */ /* 0x000fe20000100a00 */
[----:B------:R0:W-:Y:S03]  /*26bf0*/  STL.64 [R1+0xd68], R6 ;  /* 0x000d680601007387 */ /* 0x0001e60000100a00 */
[----:B0-----:R-:W3:Y:S01]  /*26c00*/  LDL.LU.64 R6, [R1+0x27d8] ;  /* 0x0027d80001067983 */ /* 0x001ee20000300a00 */
[----:B------:R0:W-:Y:S02]  /*26c10*/  STL.64 [R1+0x2698], R10 ;  /* 0x0026980a01007387 */ /* 0x0001e40000100a00 */
[----:B------:R-:W4:Y:S02]  /*26c20*/  LDL.LU R8, [R1+0x600] ;  /* 0x0006000001087983 */ /* 0x000f240000300800 */
[----:B------:R-:W4:Y:S01]  /*26c30*/  LDL.LU R9, [R1+0x604] ;  /* 0x0006040001097983 */ /* 0x000f220000300800 */
        /* <DEDUP_REMOVED lines=9> */
[----:B------:R-:W0:Y:S04]  /*26cd0*/  LDSM.16.MT88.4 R20, [R29+0x4200] ;  /* 0x004200001d14783b */ /* 0x000e280000004200 */
[----:B------:R-:W-:Y:S01]  /*26ce0*/  IMAD.MOV.U32 R19, RZ, RZ, R0 ;  /* 0x000000ffff137224 */ /* 0x000fe200078e0000 */
[----:B0-----:R-:W-:Y:S01]  /*26cf0*/  STL.64 [R1+0x2690], R22 ;  /* 0x0026901601007387 */ /* 0x001fe20000100a00 */
[----:B------:R0:W-:Y:S03]  /*26d00*/  STL.64 [R1+0x2688], R20 ;  /* 0x0026881401007387 */ /* 0x0001e60000100a00 */
[----:B0-----:R-:W3:Y:S01]  /*26d10*/  LDL.LU R20, [R1+0x100] ;  /* 0x0001000001147983 */ /* 0x001ee20000300800 */
[----:B------:R-:W3:Y:S02]  /*26d20*/  LDL.LU R21, [R1+0x104] ;  /* 0x0001040001157983 */ /* 0x000ee40000300800 */
[----:B------:R-:W3:Y:S02]  /*26d30*/  LDL.LU R22, [R1+0x108] ;  /* 0x0001080001167983 */ /* 0x000ee40000300800 */
[----:B------:R-:W3:Y:S01]  /*26d40*/  LDL.LU R23, [R1+0x10c] ;  /* 0x00010c0001177983 */ /* 0x000ee20000300800 */
        /* <DEDUP_REMOVED lines=84> */
[C---:B--2---:R-:W-:Y:S11]  /*27290*/  HMMA.16816.F32 R12, R24.reuse, R18, R12 ;  /* 0x00000012180c723c */ /* 0x044ff6000000180c */
[----:B------:R-:W-:Y:S11]  /*272a0*/  @!UPT UIADD3 URZ, URZ, URZ, URZ ;  /* 0x0000003f3f3ff290 */ /* 0x000ff6000fffe03f */
[----:B------:R-:W-:Y:S01]  /*272b0*/  @!UPT UIADD3 URZ, URZ, URZ, URZ ;  /* 0x0000003f3f3ff290 */ /* 0x000fe2000fffe03f */
[----:B------:R-:W-:Y:S01]  /*272c0*/  STL.64 [R1+0x610], R12 ;  /* 0x0006100c01007387 */ /* 0x000fe20000100a00 */
[----:B------:R0:W-:Y:S03]  /*272d0*/  STL.64 [R1+0x618], R14 ;  /* 0x0006180e01007387 */ /* 0x0001e60000100a00 */
[----:B0-----:R-:W4:Y:S01]  /*272e0*/  LDL.LU.64 R14, [R1+0x26a0] ;  /* 0x0026a000010e7983 */ /* 0x001f220000300a00 */
[----:B------:R0:W-:Y:S03]  /*272f0*/  STL.64 [R1+0x25d8], R18 ;  /* 0x0025d81201007387 */ /* 0x0001e60000100a00 */
[----:B0-----:R-:W2:Y:S04]  /*27300*/  LDL.64 R18, [R1+0xa8] ;  /* 0x0000a80001127983 */ /* 0x001ea80000100a00 */
[----:B--2---:R0:W-:Y:S04]  /*27310*/  STL.64 [R1+0x2678], R18 ;  /* 0x0026781201007387 */ /* 0x0041e80000100a00 */
[----:B0-----:R-:W2:Y:S01]  /*27320*/  LDL.64 R18, [R1+0xb8] ;  /* 0x0000b80001127983 */ /* 0x001ea20000100a00 */
[C---:B----4-:R-:W-:Y:S03]  /*27330*/  HMMA.16816.F32 R8, R24.reuse, R14, R8 ;  /* 0x0000000e1808723c */ /* 0x050fe60000001808 */
[----:B--2---:R0:W-:Y:S04]  /*27340*/  STL.64 [R1+0x2680], R18 ;  /* 0x0026801201007387 */ /* 0x0041e80000100a00 */
[----:B0-----:R-:W2:Y:S11]  /*27350*/  LDL.64 R18, [R1+0xc8] ;  /* 0x0000c80001127983 */ /* 0x001eb60000100a00 */
[----:B------:R-:W-:Y:S05]  /*27360*/  @!UPT UIADD3 URZ, URZ, URZ, URZ ;  /* 0x0000003f3f3ff290 */ /* 0x000fea000fffe03f */
[----:B------:R-:W-:Y:S02]  /*27370*/  STL.64 [R1+0x600], R8 ;  /* 0x0006000801007387 */ /* 0x000fe40000100a00 */
[----:B------:R0:W-:Y:S02]  /*27380*/  STL.64 [R1+0x608], R10 ;  /* 0x0006080a01007387 */ /* 0x0001e40000100a00 */
[----:B0-----:R-:W4:Y:S01]  /*27390*/  LDL.LU.64 R10, [R1+0x2698] ;  /* 0x00269800010a7983 */ /* 0x001f220000300a00 */
[----:B------:R-:W-:Y:S02]  /*273a0*/  STL [R1+0x25c4], R15 ;  /* 0x0025c40f01007387 */ /* 0x000fe40000100800 */
[----:B------:R0:W-:Y:S02]  /*273b0*/  STL [R1+0x2610], R14 ;  /* 0x0026100e01007387 */ /* 0x0001e40000100800 */
[----:B------:R-:W4:Y:S01]  /*273c0*/  LDL.LU R12, [R1+0x5f0] ;  /* 0x0005f000010c7983 */ /* 0x000f220000300800 */
[----:B------:R-:W4:Y:S04]  /*273d0*/  LDL.LU R13, [R1+0x5f4] ;  /* 0x0005f400010d7983 */ /* 0x000f280000300800 */
[----:B0-----:R-:W4:Y:S01]  /*273e0*/  LDL.LU R14, [R1+0x5f8] ;  /* 0x0005f800010e7983 */ /* 0x001f220000300800 */
[----:B------:R-:W4:Y:S02]  /*273f0*/  LDL.LU R15, [R1+0x5fc] ;  /* 0x0005fc00010f7983 */ /* 0x000f240000300800 */
[C---:B----4-:R-:W-:Y:S08]  /*27400*/  HMMA.16816.F32 R12, R24.reuse, R10, R12 ;  /* 0x0000000a180c723c */ /* 0x050ff0000000180c */
[----:B---3--:R-:W-:Y:S11]  /*27410*/  HMMA.16816.F32 R24, R24, R6, R20 ;  /* 0x000000061818723c */ /* 0x008ff60000001814 */
[----:B------:R-:W-:Y:S04]  /*27420*/  @!UPT UIADD3 URZ, URZ, URZ, URZ ;  /* 0x0000003f3f3ff290 */ /* 0x000fe8000fffe03f */
[----:B------:R-:W-:Y:S01]  /*27430*/  STL.64 [R1+0x5f0], R12 ;  /* 0x0005f00c01007387 */ /* 0x000fe20000100a00 */
[----:B------:R0:W-:Y:S03]  /*27440*/  STL.64 [R1+0x5f8], R14 ;  /* 0x0005f80e01007387 */ /* 0x0001e60000100a00 */
[----:B0-----:R-:W3:Y:S01]  /*27450*/  LDL.64 R14, [R1+0x88] ;  /* 0x00008800010e7983 */ /* 0x001ee20000100a00 */
[----:B------:R0:W-:Y:S02]  /*27460*/  STL [R1+0x25ac], R10 ;  /* 0x0025ac0a01007387 */ /* 0x0001e40000100800 */
[----:B------:R1:W-:Y:S02]  /*27470*/  STL [R1+0x25a8], R11 ;  /* 0x0025a80b01007387 */ /* 0x0003e40000100800 */
[----:B------:R-:W4:Y:S01]  /*27480*/  LDL.LU R8, [R1+0xc70] ;  /* 0x000c700001087983 */ /* 0x000f220000300800 */
[----:B------:R-:W4:Y:S04]  /*27490*/  LDL.LU R9, [R1+0xc74] ;  /* 0x000c740001097983 */ /* 0x000f280000300800 */
[----:B0-----:R-:W4:Y:S01]  /*274a0*/  LDL.LU R10, [R1+0xc78] ;  /* 0x000c7800010a7983 */ /* 0x001f220000300800 */
[----:B-1----:R-:W4:Y:S02]  /*274b0*/  LDL.LU R11, [R1+0xc7c] ;  /* 0x000c7c00010b7983 */ /* 0x002f240000300800 */
[----:B------:R-:W4:Y:S02]  /*274c0*/  LDL.LU.64 R22, [R1+0x2690] ;  /* 0x0026900001167983 */ /* 0x000f240000300a00 */
[----:B------:R-:W4:Y:S01]  /*274d0*/  LDL.LU.64 R20, [R1+0x2688] ;  /* 0x0026880001147983 */ /* 0x000f220000300a00 */
[----:B------:R0:W-:Y:S01]  /*274e0*/  STL.64 [R1+0x25a0], R6 ;  /* 0x0025a00601007387 */ /* 0x0001e20000100a00 */
[----:B------:R-:W3:Y:S02]  /*274f0*/  LDL.LU R4, [R1+0xc60] ;  /* 0x000c600001047983 */ /* 0x000ee40000300800 */
[----:B------:R-:W-:Y:S02]  /*27500*/  STL.64 [R1+0x100], R24 ;  /* 0x0001001801007387 */ /* 0x000fe40000100a00 */
[----:B------:R-:W-:Y:S02]  /*27510*/  STL.64 [R1+0x108], R26 ;  /* 0x0001081a01007387 */ /* 0x000fe40000100a00 */
[----:B------:R-:W1:Y:S04]  /*27520*/  LDSM.16.MT88.4 R24, [R29+0x4280] ;  /* 0x004280001d18783b */ /* 0x000e680000004200 */
[----:B------:R-:W3:Y:S04]  /*27530*/  LDL.LU R5, [R1+0xc64] ;  /* 0x000c640001057983 */ /* 0x000ee80000300800 */
[----:B0-----:R-:W3:Y:S01]  /*27540*/  LDL.LU R6, [R1+0xc68] ;  /* 0x000c680001067983 */ /* 0x001ee20000300800 */
[----:B------:R-:W3:Y:S02]  /*27550*/  LDL.LU R7, [R1+0xc6c] ;  /* 0x000c6c0001077983 */ /* 0x000ee40000300800 */
[----:B------:R-:W-:Y:S02]  /*27560*/  STL [R1+0x25b0], R29 ;  /* 0x0025b01d01007387 */ /* 0x000fe40000100800 */
[----:B--2---:R-:W-:Y:S01]  /*27570*/  IMAD.MOV.U32 R3, RZ, RZ, R19 ;  /* 0x000000ffff037224 */ /* 0x004fe200078e0013 */
[----:B-1----:R-:W-:Y:S01]  /*27580*/  STL.64 [R1+0x2598], R26 ;  /* 0x0025981a01007387 */ /* 0x002fe20000100a00 */
[----:B------:R0:W-:Y:S03]  /*27590*/  STL.64 [R1+0x2590], R24 ;  /* 0x0025901801007387 */ /* 0x0001e60000100a00 */
[----:B0-----:R-:W2:Y:S01]  /*275a0*/  LDL.LU R24, [R1+0xc40] ;  /* 0x000c400001187983 */ /* 0x001ea20000300800 */
[----:B------:R-:W2:Y:S02]  /*275b0*/  LDL.LU R25, [R1+0xc44] ;  /* 0x000c440001197983 */ /* 0x000ea40000300800 */
[----:B------:R-:W2:Y:S02]  /*275c0*/  LDL.LU R26, [R1+0xc48] ;  /* 0x000c4800011a7983 */ /* 0x000ea40000300800 */
[----:B------:R-:W2:Y:S01]  /*275d0*/  LDL.LU R27, [R1+0xc4c] ;  /* 0x000c4c00011b7983 */ /* 0x000ea20000300800 */
[C---:B----4-:R-:W-:Y:S11]  /*275e0*/  HMMA.16816.F32 R8, R20.reuse, R18, R8 ;  /* 0x000000121408723c */ /* 0x050ff60000001808 */
        /* <DEDUP_REMOVED lines=8> */
[----:B-1----:R-:W4:Y:S01]  /*27670*/  LDL.64 R10, [R1+0x98] ;  /* 0x00009800010a7983 */ /* 0x002f220000100a00 */
        /* <DEDUP_REMOVED lines=22> */
[----:B------:R-:W3:Y:S02]  /*277e0*/  LDL.LU R4, [R1+0xc30] ;  /* 0x000c300001047983 */ /* 0x000ee40000300800 */
[----:B------:R-:W3:Y:S01]  /*277f0*/  LDL.LU R5, [R1+0xc34] ;  /* 0x000c340001057983 */ /* 0x000ee20000300800 */
[----:B0-----:R-:W3:Y:S01]  /*27800*/  LDL.LU R6, [R1+0xc38] ;  /* 0x000c380001067983 */ /* 0x001ee20000300800 */
[----:B------:R-:W3:Y:S02]  /*27810*/  LDL.LU R7, [R1+0xc3c] ;  /* 0x000c3c0001077983 */ /* 0x000ee40000300800 */
[----:B------:R-:W2:Y:S02]  /*27820*/  LDL.64 R18, [R1+0x18] ;  /* 0x0000180001127983 */ /* 0x000ea40000100a00 */
[----:B----4-:R-:W-:Y:S01]  /*27830*/  IMAD.MOV.U32 R9, RZ, RZ, R11 ;  /* 0x000000ffff097224 */ /* 0x010fe200078e000b */
[----:B--2---:R0:W-:Y:S02]  /*27840*/  STL.64 [R1+0x25f0], R18 ;  /* 0x0025f01201007387 */ /* 0x0041e40000100a00 */
[C---:B0-----:R-:W-:Y:S11]  /*27850*/  HMMA.16816.F32 R16, R20.reuse, R10, R24 ;  /* 0x0000000a1410723c */ /* 0x041ff60000001818 */
[----:B------:R-:W-:Y:S11]  /*27860*/  @!UPT UIADD3 URZ, URZ, URZ, URZ ;  /* 0x0000003f3f3ff290 */ /* 0x000ff6000fffe03f */
[----:B------:R-:W-:Y:S01]  /*27870*/  @!UPT UIADD3 URZ, URZ, URZ, URZ ;  /* 0x0000003f3f3ff290 */ /* 0x000fe2000fffe03f */
[----:B------:R-:W-:Y:S01]  /*27880*/  STL.64 [R1+0xc40], R16 ;  /* 0x000c401001007387 */ /* 0x000fe20000100a00 */
[----:B------:R0:W-:Y:S02]  /*27890*/  STL.64 [R1+0xc48], R18 ;  /* 0x000c481201007387 */ /* 0x0001e40000100a00 */
[----:B------:R-:W-:Y:S01]  /*278a0*/  STL [R1+0x2650], R9 ;  /* 0x0026500901007387 */ /* 0x000fe20000100800 */
[----:B0-----:R-:W2:Y:S01]  /*278b0*/  LDL.64 R18, [R1+0x28] ;  /* 0x0000280001127983 */ /* 0x001ea20000100a00 */
[C---:B---3--:R-:W-:Y:S01]  /*278c0*/  HMMA.16816.F32 R4, R20.reuse, R14, R4 ;  /* 0x0000000e1404723c */ /* 0x048fe20000001804 */
[----:B------:R-:W-:Y:S02]  /*278d0*/  IMAD.MOV.U32 R26, RZ, RZ, R14 ;  /* 0x000000ffff1a7224 */ /* 0x000fe400078e000e */
[----:B------:R-:W-:Y:S02]  /*278e0*/  IMAD.MOV.U32 R24, RZ, RZ, R10 ;  /* 0x000000ffff187224 */ /* 0x000fe400078e000a */
[----:B------:R-:W-:Y:S01]  /*278f0*/  IMAD.MOV.U32 R25, RZ, RZ, R15 ;  /* 0x000000ffff197224 */ /* 0x000fe200078e000f */
[----:B--2---:R-:W-:Y:S11]  /*27900*/  STL.64 [R1+0x2608], R18 ;  /* 0x0026081201007387 */ /* 0x004ff60000100a00 */
[----:B------:R-:W-:Y:S06]  /*27910*/  @!UPT UIADD3 URZ, URZ, URZ, URZ ;  /* 0x0000003f3f3ff290 */ /* 0x000fec000fffe03f */
[----:B------:R-:W-:Y:S02]  /*27920*/  STL.64 [R1+0xc30], R4 ;  /* 0x000c300401007387 */ /* 0x000fe40000100a00 */
[----:B------:R-:W-:Y:S02]  /*27930*/  STL.64 [R1+0xc38], R6 ;  /* 0x000c380601007387 */ /* 0x000fe40000100a00 */
[----:B------:R0:W-:Y:S01]  /*27940*/  STL [R1+0x2660], R26 ;  /* 0x0026601a01007387 */ /* 0x0001e20000100800 */
[----:B------:R-:W-:Y:S04]  /*27950*/  STL.64 [R1+0x2658], R24 ;  /* 0x0026581801007387 */ /* 0x000fe80000100a00 */
[----:B0-----:R-:W2:Y:S01]  /*27960*/  LDL.64 R26, [R1+0x78] ;  /* 0x00007800011a7983 */ /* 0x001ea20000100a00 */
[----:B------:R-:W3:Y:S02]  /*27970*/  LDL.LU R12, [R1+0xbe0] ;  /* 0x000be000010c7983 */ /* 0x000ee40000300800 */
[----:B------:R-:W3:Y:S02]  /*27980*/  LDL.LU R13, [R1+0xbe4] ;  /* 0x000be400010d7983 */ /* 0x000ee40000300800 */
[----:B------:R-:W4:Y:S01]  /*27990*/  LDL.LU R14, [R1+0xbe8] ;  /* 0x000be800010e7983 */ /* 0x000f220000300800 */
[----:B------:R-:W4:Y:S01]  /*279a0*/  LDL.LU R15, [R1+0xbec] ;  /* 0x000bec00010f7983 */ /* 0x000f220000300800 */
[----:B------:R-:W2:Y:S02]  /*279b0*/  LDL.LU R4, [R1+0xbf0] ;  /* 0x000bf00001047983 */ /* 0x000ea40000300800 */
[----:B------:R-:W2:Y:S02]  /*279c0*/  LDL.LU R5, [R1+0xbf4] ;  /* 0x000bf40001057983 */ /* 0x000ea40000300800 */
[----:B------:R-:W2:Y:S01]  /*279d0*/  LDL.LU R6, [R1+0xbf8] ;  /* 0x000bf80001067983 */ /* 0x000ea20000300800 */
[----:B------:R-:W2:Y:S01]  /*279e0*/  LDL.LU R7, [R1+0xbfc] ;  /* 0x000bfc0001077983 */ /* 0x000ea20000300800 */
[----:B------:R-:W2:Y:S02]  /*279f0*/  LDL.LU R8, [R1+0xc10] ;  /* 0x000c100001087983 */ /* 0x000ea40000300800 */
[----:B------:R-:W2:Y:S02]  /*27a00*/  LDL.LU R9, [R1+0xc14] ;  /* 0x000c140001097983 */ /* 0x000ea40000300800 */
[----:B------:R-:W2:Y:S01]  /*27a10*/  LDL.LU R10, [R1+0xc18] ;  /* 0x000c1800010a7983 */ /* 0x000ea20000300800 */
[----:B------:R-:W2:Y:S04]  /*27a20*/  LDL.LU R11, [R1+0xc1c] ;  /* 0x000c1c00010b7983 */ /* 0x000ea80000300800 */
        /* <DEDUP_REMOVED lines=110> */
[----:B------:R-:W2:Y:S03]  /*28110*/  LDL.LU R19, [R1+0x42c] ;  /* 0x00042c0001137983 */ /* 0x000ea60000300800 */
[----:B--2---:R0:W-:Y:S01]  /*28120*/  STL.64 [R1+0x2488], R18 ;  /* 0x0024881201007387 */ /* 0x0041e20000100a00 */
[----:B------:R1:W-:Y:S02]  /*28130*/  STL.64 [R1+0x2480], R16 ;  /* 0x0024801001007387 */ /* 0x0003e40000100a00 */
[----:B0-----:R-:W-:-:S02]  /*28140*/  IMAD.MOV.U32 R18, RZ, RZ, R15 ;  /* 0x000000ffff127224 */ /* 0x001fc400078e000f */
        /* <DEDUP_REMOVED lines=113> */
[----:B----4-:R-:W-:Y:S01]  /*28860*/  HMMA.16816.F32 R4, R20, R10, R4 ;  /* 0x0000000a1404723c */ /* 0x010fe20000001804 */
        /* <DEDUP_REMOVED lines=15> */
[----:B------:R-:W-:-:S02]  /*28960*/  IMAD.MOV.U32 R18, RZ, RZ, R8 ;  /* 0x000000ffff127224 */ /* 0x000fc400078e0008 */
        /* <DEDUP_REMOVED lines=42> */
[----:B0-----:R-:W2:Y:S01]  /*28c10*/  LDL.LU.64 R18, [R1+0x2530] ;  /* 0x0025300001127983 */ /* 0x001ea20000300a00 */
[----:B------:R-:W3:Y:S01]  /*28c20*/  LDL R5, [R1+0x10d4] ;  /* 0x0010d40001057983 */ /* 0x000ee20000100800 */
        /* <DEDUP_REMOVED lines=48> */
[----:B0-----:R-:W2:Y:S01]  /*28f30*/  LDL.LU.64 R18, [R1+0x2488] ;  /* 0x0024880001127983 */ /* 0x001ea20000300a00 */
[----:B------:R-:W2:Y:S02]  /*28f40*/  LDL.LU.64 R16, [R1+0x2480] ;  /* 0x0024800001107983 */ /* 0x000ea40000300a00 */
[----:B------:R-:W-:Y:S02]  /*28f50*/  IMAD.MOV.U32 R22, RZ, RZ, R2 ;  /* 0x000000ffff167224 */ /* 0x000fe400078e0002 */
[----:B------:R-:W-:-:S07]  /*28f60*/  IMAD.MOV.U32 R23, RZ, RZ, R0 ;  /* 0x000000ffff177224 */ /* 0x000fce00078e0000 */
[C---:B--2---:R-:W-:Y:S01]  /*28f70*/  HMMA.16816.F32 R20, R24.reuse, R22, R16 ;  /* 0x000000161814723c */ /* 0x044fe20000001810 */
        /* <DEDUP_REMOVED lines=25> */
[----:B------:R2:W-:Y:S02]  /*29110*/  STL.64 [R1+0x23a8], R14 ;  /* 0x0023a80e01007387 */ /* 0x0005e40000100a00 */
[C---:B--2---:R-:W-:Y:S01]  /*29120*/  HMMA.16816.F32 R12, R24.reuse, R10, R16 ;  /* 0x0000000a180c723c */ /* 0x044fe20000001810 */
[----:B------:R-:W2:Y:S11]  /*29130*/  LDL.LU R16, [R1+0xa50] ;  /* 0x000a500001107983 */ /* 0x000eb60000300800 */
[----:B------:R-:W-:Y:S11]  /*29140*/  @!UPT UIADD3 URZ, URZ, URZ, URZ ;  /* 0x0000003f3f3ff290 */ /* 0x000ff6000fffe03f */
[----:B------:R-:W-:Y:S01]  /*29150*/  STL.64 [R1+0x3f0], R12 ;  /* 0x0003f00c01007387 */ /* 0x000fe20000100a00 */
[----:B------:R-:W-:Y:S02]  /*29160*/  STL.64 [R1+0x3f8], R14 ;  /* 0x0003f80e01007387 */ /* 0x000fe40000100a00 */
[----:B------:R-:W2:Y:S02]  /*29170*/  LDL.LU R17, [R1+0xa54] ;  /* 0x000a540001117983 */ /* 0x000ea40000300800 */
[----:B------:R-:W4:Y:S01]  /*29180*/  LDL.LU R18, [R1+0xa58] ;  /* 0x000a580001127983 */ /* 0x000f220000300800 */
[----:B------:R-:W4:Y:S04]  /*29190*/  LDL.LU R19, [R1+0xa5c] ;  /* 0x000a5c0001137983 */ /* 0x000f280000300800 */
[----:B----4-:R0:W-:Y:S01]  /*291a0*/  STL.64 [R1+0x2430], R18 ;  /* 0x0024301201007387 */ /* 0x0101e20000100a00 */
[----:B--2---:R-:W-:Y:S03]  /*291b0*/  STL.64 [R1+0x2428], R16 ;  /* 0x0024281001007387 */ /* 0x004fe60000100a00 */
[----:B0-----:R-:W2:Y:S04]  /*291c0*/  LDL.64 R18, [R1+0x98] ;  /* 0x0000980001127983 */ /* 0x001ea80000100a00 */
[----:B--2---:R0:W-:Y:S04]  /*291d0*/  STL.64 [R1+0x2438], R18 ;  /* 0x0024381201007387 */ /* 0x0041e80000100a00 */
[----:B0-----:R-:W2:Y:S04]  /*291e0*/  LDL.64 R18, [R1+0xa8] ;  /* 0x0000a80001127983 */ /* 0x001ea80000100a00 */
[----:B--2---:R0:W-:Y:S04]  /*291f0*/  STL.64 [R1+0x2440], R18 ;  /* 0x0024401201007387 */ /* 0x0041e80000100a00 */
[----:B0-----:R-:W2:Y:S04]  /*29200*/  LDL.64 R18, [R1+0xb8] ;  /* 0x0000b80001127983 */ /* 0x001ea80000100a00 */
[----:B--2---:R0:W-:Y:S01]  /*29210*/  STL.64 [R1+0x2448], R18 ;  /* 0x0024481201007387 */ /* 0x0041e20000100a00 */
[----:B------:R-:W2:Y:S03]  /*29220*/  LDL.64 R14, [R1+0x78] ;  /* 0x00007800010e7983 */ /* 0x000ea60000100a00 */
[----:B0-----:R-:W4:Y:S01]  /*29230*/  LDL.64 R18, [R1+0xc8] ;  /* 0x0000c80001127983 */ /* 0x001f220000100a00 */
[----:B---3--:R-:W-:Y:S03]  /*29240*/  HMMA.16816.F32 R24, R24, R6, R20 ;  /* 0x000000061818723c */ /* 0x008fe60000001814 */
[----:B--2---:R0:W-:Y:S01]  /*29250*/  STL.64 [R1+0x2450], R14 ;  /* 0x0024500e01007387 */ /* 0x0041e20000100a00 */
[----:B------:R-:W2:Y:S02]  /*29260*/  LDL.LU R12, [R1+0xa90] ;  /* 0x000a9000010c7983 */ /* 0x000ea40000300800 */
[----:B------:R-:W2:Y:S01]  /*29270*/  LDL.LU R13, [R1+0xa94] ;  /* 0x000a9400010d7983 */ /* 0x000ea20000300800 */
[----:B0-----:R-:W2:Y:S01]  /*29280*/  LDL.LU R14, [R1+0xa98] ;  /* 0x000a9800010e7983 */ /* 0x001ea20000300800 */
[----:B------:R-:W2:Y:S02]  /*29290*/  LDL.LU R15, [R1+0xa9c] ;  /* 0x000a9c00010f7983 */ /* 0x000ea40000300800 */
[----:B------:R0:W-:Y:S02]  /*292a0*/  STL [R1+0x2364], R10 ;  /* 0x0023640a01007387 */ /* 0x0001e40000100800 */
[----:B------:R1:W-:Y:S01]  /*292b0*/  STL [R1+0x2360], R11 ;  /* 0x0023600b01007387 */ /* 0x0003e20000100800 */
[----:B------:R-:W3:Y:S01]  /*292c0*/  LDL.LU R8, [R1+0xa60] ;  /* 0x000a600001087983 */ /* 0x000ee20000300800 */
[----:B------:R-:W3:Y:S03]  /*292d0*/  LDL.LU R9, [R1+0xa64] ;  /* 0x000a640001097983 */ /* 0x000ee60000300800 */
[----:B0-----:R-:W3:Y:S01]  /*292e0*/  LDL.LU R10, [R1+0xa68] ;  /* 0x000a6800010a7983 */ /* 0x001ee20000300800 */
[----:B-1----:R-:W3:Y:S02]  /*292f0*/  LDL.LU R11, [R1+0xa6c] ;  /* 0x000a6c00010b7983 */ /* 0x002ee40000300800 */
[----:B------:R-:W2:Y:S02]  /*29300*/  LDL.LU.64 R22, [R1+0x2460] ;  /* 0x0024600001167983 */ /* 0x000ea40000300a00 */
[----:B------:R-:W2:Y:S01]  /*29310*/  LDL.LU.64 R20, [R1+0x2458] ;  /* 0x0024580001147983 */ /* 0x000ea20000300a00 */
[----:B------:R-:W-:Y:S01]  /*29320*/  STL.64 [R1+0x2358], R6 ;  /* 0x0023580601007387 */ /* 0x000fe20000100a00 */
[----:B------:R0:W-:Y:S02]  /*29330*/  STL [R1+0x2350], R5 ;  /* 0x0023500501007387 */ /* 0x0001e40000100800 */
[----:B------:R-:W-:Y:S02]  /*29340*/  STL.64 [R1+0xe0], R24 ;  /* 0x0000e01801007387 */ /* 0x000fe40000100a00 */
[----:B------:R-:W-:Y:S02]  /*29350*/  STL.64 [R1+0xe8], R26 ;  /* 0x0000e81a01007387 */ /* 0x000fe40000100a00 */
[----:B------:R-:W1:Y:S04]  /*29360*/  LDSM.16.MT88.4 R24, [R29+0x4380] ;  /* 0x004380001d18783b */ /* 0x000e680000004200 */
[----:B------:R-:W3:Y:S04]  /*29370*/  LDL.LU R4, [R1+0xa80] ;  /* 0x000a800001047983 */ /* 0x000ee80000300800 */
[----:B0-----:R-:W3:Y:S01]  /*29380*/  LDL.LU R5, [R1+0xa84] ;  /* 0x000a840001057983 */ /* 0x001ee20000300800 */
[----:B------:R-:W3:Y:S02]  /*29390*/  LDL.LU R6, [R1+0xa88] ;  /* 0x000a880001067983 */ /* 0x000ee40000300800 */
[----:B------:R-:W3:Y:S02]  /*293a0*/  LDL.LU R7, [R1+0xa8c] ;  /* 0x000a8c0001077983 */ /* 0x000ee40000300800 */
[----:B----4-:R-:W-:-:S02]  /*293b0*/  IMAD.MOV.U32 R2, RZ, RZ, R18 ;  /* 0x000000ffff027224 */ /* 0x010fc400078e0012 */
[----:B------:R-:W-:Y:S01]  /*293c0*/  IMAD.MOV.U32 R0, RZ, RZ, R19 ;  /* 0x000000ffff007224 */ /* 0x000fe200078e0013 */
[----:B-1----:R-:W-:Y:S01]  /*293d0*/  STL.64 [R1+0x2348], R26 ;  /* 0x0023481a01007387 */ /* 0x002fe20000100a00 */
[----:B------:R0:W-:Y:S03]  /*293e0*/  STL.64 [R1+0x2340], R24 ;  /* 0x0023401801007387 */ /* 0x0001e60000100a00 */
[----:B0-----:R-:W4:Y:S01]  /*293f0*/  LDL.LU R24, [R1+0xa40] ;  /* 0x000a400001187983 */ /* 0x001f220000300800 */
[----:B------:R-:W4:Y:S02]  /*29400*/  LDL.LU R25, [R1+0xa44] ;  /* 0x000a440001197983 */ /* 0x000f240000300800 */
[----:B------:R-:W4:Y:S02]  /*29410*/  LDL.LU R26, [R1+0xa48] ;  /* 0x000a4800011a7983 */ /* 0x000f240000300800 */
[----:B------:R-:W4:Y:S01]  /*29420*/  LDL.LU R27, [R1+0xa4c] ;  /* 0x000a4c00011b7983 */ /* 0x000f220000300800 */
[----:B------:R-:W-:Y:S01]  /*29430*/  STL [R1+0x1884], R29 ;  /* 0x0018841d01007387 */ /* 0x000fe20000100800 */
[C---:B--2---:R-:W-:Y:S11]  /*29440*/  HMMA.16816.F32 R12, R20.reuse, R18, R12 ;  /* 0x00000012140c723c */ /* 0x044ff6000000180c */
[----:B------:R-:W-:Y:S11]  /*29450*/  @!UPT UIADD3 URZ, URZ, URZ, URZ ;  /* 0x0000003f3f3ff290 */ /* 0x000ff6000fffe03f */
[----:B------:R-:W-:Y:S01]  /*29460*/  @!UPT UIADD3 URZ, URZ, URZ, URZ ;  /* 0x0000003f3f3ff290 */ /* 0x000fe2000fffe03f */
[----:B------:R-:W-:Y:S01]  /*29470*/  STL.64 [R1+0xa90], R12 ;  /* 0x000a900c01007387 */ /* 0x000fe20000100a00 */
[----:B------:R0:W-:Y:S03]  /*29480*/  STL.64 [R1+0xa98], R14 ;  /* 0x000a980e01007387 */ /* 0x0001e60000100a00 */
[----:B0-----:R-:W4:Y:S01]  /*29490*/  LDL.LU.64 R14, [R1+0x2450] ;  /* 0x00245000010e7983 */ /* 0x001f220000300a00 */
[----:B------:R-:W3:Y:S02]  /*294a0*/  LDL.LU.64 R18, [R1+0x2448] ;  /* 0x0024480001127983 */ /* 0x000ee40000300a00 */
[----:B------:R-:W-:Y:S02]  /*294b0*/  STL [R1+0x236c], R0 ;  /* 0x00236c0001007387 */ /* 0x000fe40000100800 */
[----:B------:R-:W-:Y:S01]  /*294c0*/  STL [R1+0x2368], R2 ;  /* 0x0023680201007387 */ /* 0x000fe20000100800 */
[C---:B---3--:R-:W-:Y:S01]  /*294d0*/  HMMA.16816.F32 R4, R20.reuse, R18, R4 ;  /* 0x000000121404723c */ /* 0x048fe20000001804 */
[----:B------:R-:W-:Y:S11]  /*294e0*/  IMAD.MOV.U32 R3, RZ, RZ, R19 ;  /* 0x000000ffff037224 */ /* 0x000ff600078e0013 */
[----:B------:R-:W-:Y:S11]  /*294f0*/  @!UPT UIADD3 URZ, URZ, URZ, URZ ;  /* 0x0000003f3f3ff290 */ /* 0x000ff6000fffe03f */
[----:B------:R0:W-:Y:S01]  /*29500*/  STL.64 [R1+0xa80], R4 ;  /* 0x000a800401007387 */ /* 0x0001e20000100a00 */
[----:B------:R-:W-:Y:S02]  /*29510*/  STL.64 [R1+0xa88], R6 ;  /* 0x000a880601007387 */ /* 0x000fe40000100a00 */
[----:B0-----:R-:W-:Y:S02]  /*29520*/  IMAD.MOV.U32 R4, RZ, RZ, R18 ;  /* 0x000000ffff047224 */ /* 0x001fe400078e0012 */
[----:B------:R-:W2:Y:S03]  /*29530*/  LDL.LU.64 R18, [R1+0x2440] ;  /* 0x0024400001127983 */ /* 0x000ea60000300a00 */
[----:B------:R0:W-:Y:S02]  /*29540*/  STL [R1+0x2370], R4 ;  /* 0x0023700401007387 */ /* 0x0001e40000100800 */
[----:B0-----:R-:W2:Y:S01]  /*29550*/  LDL.LU R4, [R1+0xa70] ;  /* 0x000a700001047983 */ /* 0x001ea20000300800 */
[----:B------:R-:W2:Y:S02]  /*29560*/  LDL.LU R5, [R1+0xa74] ;  /* 0x000a740001057983 */ /* 0x000ea40000300800 */
[----:B------:R-:W2:Y:S02]  /*29570*/  LDL.LU R6, [R1+0xa78] ;  /* 0x000a780001067983 */ /* 0x000ea40000300800 */
[----:B------:R-:W2:Y:S02]  /*29580*/  LDL.LU R7, [R1+0xa7c] ;  /* 0x000a7c0001077983 */ /* 0x000ea40000300800 */
[C---:B--2---:R-:W-:Y:S11]  /*29590*/  HMMA.16816.F32 R4, R20.reuse, R18, R4 ;  /* 0x000000121404723c */ /* 0x044ff60000001804 */
[----:B------:R-:W-:Y:S11]  /*295a0*/  @!UPT UIADD3 URZ, URZ, URZ, URZ ;  /* 0x0000003f3f3ff290 */ /* 0x000ff6000fffe03f */
[----:B------:R-:W-:Y:S01]  /*295b0*/  @!UPT UIADD3 URZ, URZ, URZ, URZ ;  /* 0x0000003f3f3ff290 */ /* 0x000fe2000fffe03f */
[----:B------:R0:W-:Y:S01]  /*295c0*/  STL.64 [R1+0xa70], R4 ;  /* 0x000a700401007387 */ /* 0x0001e20000100a00 */
[----:B------:R1:W-:Y:S02]  /*295d0*/  STL.64 [R1+0xa78], R6 ;  /* 0x000a780601007387 */ /* 0x0003e40000100a00 */
[----:B0-----:R-:W-:Y:S02]  /*295e0*/  IMAD.MOV.U32 R5, RZ, RZ, R19 ;  /* 0x000000ffff057224 */ /* 0x001fe400078e0013 */
[----:B-1----:R-:W-:Y:S02]  /*295f0*/  IMAD.MOV.U32 R6, RZ, RZ, R18 ;  /* 0x000000ffff067224 */ /* 0x002fe400078e0012 */
[----:B------:R-:W2:Y:S02]  /*29600*/  LDL.LU.64 R18, [R1+0x2438] ;  /* 0x0024380001127983 */ /* 0x000ea40000300a00 */
[C---:B--2---:R-:W-:Y:S01]  /*29610*/  HMMA.16816.F32 R8, R20.reuse, R18, R8 ;  /* 0x000000121408723c */ /* 0x044fe20000001808 */
[----:B------:R-:W-:Y:S11]  /*29620*/  IMAD.MOV.U32 R7, RZ, RZ, R19 ;  /* 0x000000ffff077224 */ /* 0x000ff600078e0013 */
[----:B------:R-:W-:Y:S11]  /*29630*/  @!UPT UIADD3 URZ, URZ, URZ, URZ ;  /* 0x0000003f3f3ff290 */ /* 0x000ff6000fffe03f */
[----:B------:R0:W-:Y:S01]  /*29640*/  STL.64 [R1+0xa60], R8 ;  /* 0x000a600801007387 */ /* 0x0001e20000100a00 */
[----:B------:R-:W-:Y:S02]  /*29650*/  STL.64 [R1+0xa68], R10 ;  /* 0x000a680a01007387 */ /* 0x000fe40000100a00 */
[----:B0-----:R-:W-:Y:S02]  /*29660*/  IMAD.MOV.U32 R8, RZ, RZ, R18 ;  /* 0x000000ffff087224 */ /* 0x001fe400078e0012 */
[----:B------:R-:W2:Y:S01]  /*29670*/  LDL.LU.64 R18, [R1+0x2430] ;  /* 0x0024300001127983 */ /* 0x000ea20000300a00 */
[----:B------:R-:W2:Y:S02]  /*29680*/  LDL.LU.64 R16, [R1+0x2428] ;  /* 0x0024280001107983 */ /* 0x000ea40000300a00 */
        /* <DEDUP_REMOVED lines=8> */
[C---:B----4-:R-:W-:Y:S01]  /*29710*/  HMMA.16816.F32 R4, R20.reuse, R14, R24 ;  /* 0x0000000e1404723c */ /* 0x050fe20000001818 */
        /* <DEDUP_REMOVED lines=74> */
[----:B------:R-:W-:Y:S01]  /*29bc0*/  IMAD.MOV.U32 R29, RZ, RZ, R7 ;  /* 0x000000ffff1d7224 */ /* 0x000fe200078e0007 */
[----:B---3--:R-:W-:Y:S01]  /*29bd0*/  STL.64 [R1+0x2390], R26 ;  /* 0x0023901a01007387 */ /* 0x008fe20000100a00 */
[----:B------:R0:W-:Y:S03]  /*29be0*/  STL.64 [R1+0x2388], R24 ;  /* 0x0023881801007387 */ /* 0x0001e60000100a00 */
[----:B0-----:R-:W2:Y:S01]  /*29bf0*/  LDL.LU R24, [R1+0x9d0] ;  /* 0x0009d00001187983 */ /* 0x001ea20000300800 */
[----:B------:R-:W2:Y:S02]  /*29c00*/  LDL.LU R25, [R1+0x9d4] ;  /* 0x0009d40001197983 */ /* 0x000ea40000300800 */
[----:B------:R-:W2:Y:S02]  /*29c10*/  LDL.LU R26, [R1+0x9d8] ;  /* 0x0009d800011a7983 */ /* 0x000ea40000300800 */
[----:B------:R-:W2:Y:S11]  /*29c20*/  LDL.LU R27, [R1+0x9dc] ;  /* 0x0009dc00011b7983 */ /* 0x000eb60000300800 */
[----:B------:R-:W-:Y:S01]  /*29c30*/  @!UPT UIADD3 URZ, URZ, URZ, URZ ;  /* 0x0000003f3f3ff290 */ /* 0x000fe2000fffe03f */
[----:B------:R0:W-:Y:S01]  /*29c40*/  STL.64 [R1+0xa10], R8 ;  /* 0x000a100801007387 */ /* 0x0001e20000100a00 */
[----:B------:R1:W-:Y:S03]  /*29c50*/  STL.64 [R1+0xa18], R10 ;  /* 0x000a180a01007387 */ /* 0x0003e60000100a00 */
[----:B0-----:R-:W3:Y:S01]  /*29c60*/  LDL.LU.64 R8, [R1+0x23f0] ;  /* 0x0023f00001087983 */ /* 0x001ee20000300a00 */
[----:B-1----:R-:W-:Y:S02]  /*29c70*/  IMAD.MOV.U32 R11, RZ, RZ, R6 ;  /* 0x000000ffff0b7224 */ /* 0x002fe400078e0006 */
        /* <DEDUP_REMOVED lines=71> */
[----:B------:R-:W3:Y:S04]  /*2a0f0*/  LDL.LU R11, [R1+0x2360] ;  /* 0x00236000010b7983 */ /* 0x000ee80000300800 */
        /* <DEDUP_REMOVED lines=100> */
[----:B------:R-:W4:Y:S02]  /*2a740*/  LDL.LU R5, [R1+0x2350] ;  /* 0x0023500001057983 */ /* 0x000f240000300800 */
[----:B------:R0:W-:Y:S02]  /*2a750*/  STL.64 [R1+0x2210], R10 ;  /* 0x0022100a01007387 */ /* 0x0001e40000100a00 */
[----:B------:R-:W2:Y:S01]  /*2a760*/  LDL.LU R8, [R1+0x200] ;  /* 0x0002000001087983 */ /* 0x000ea20000300800 */
[----:B------:R-:W2:Y:S04]  /*2a770*/  LDL.LU R9, [R1+0x204] ;  /* 0x0002040001097983 */ /* 0x000ea80000300800 */
[----:B0-----:R-:W2:Y:S01]  /*2a780*/  LDL.LU R10, [R1+0x208] ;  /* 0x00020800010a7983 */ /* 0x001ea20000300800 */
[----:B------:R-:W2:Y:S01]  /*2a790*/  LDL.LU R11, [R1+0x20c] ;  /* 0x00020c00010b7983 */ /* 0x000ea20000300800 */
[----:B---3--:R-:W-:Y:S02]  /*2a7a0*/  HMMA.16816.F32 R20, R20, R6, R24 ;  /* 0x000000061414723c */ /* 0x008fe40000001818 */
[----:B------:R-:W2:Y:S01]  /*2a7b0*/  LDL.LU.64 R26, [R1+0x2348] ;  /* 0x00234800011a7983 */ /* 0x000ea20000300a00 */
[----:B------:R-:W2:Y:S02]  /*2a7c0*/  LDL.LU.64 R24, [R1+0x2340] ;  /* 0x0023400001187983 */ /* 0x000ea40000300a00 */
[----:B------:R-:W-:-:S02]  /*2a7d0*/  IMAD.MOV.U32 R18, RZ, RZ, R2 ;  /* 0x000000ffff127224 */ /* 0x000fc400078e0002 */
[----:B------:R-:W-:Y:S11]  /*2a7e0*/  IMAD.MOV.U32 R19, RZ, RZ, R0 ;  /* 0x000000ffff137224 */ /* 0x000ff600078e0000 */
[----:B------:R-:W-:Y:S05]  /*2a7f0*/  @!UPT UIADD3 URZ, URZ, URZ, URZ ;  /* 0x0000003f3f3ff290 */ /* 0x000fea000fffe03f */
[----:B------:R-:W-:Y:S01]  /*2a800*/  STL.64 [R1+0x2f0], R20 ;  /* 0x0002f01401007387 */ /* 0x000fe20000100a00 */
[----:B------:R-:W-:Y:S02]  /*2a810*/  STL.64 [R1+0x2f8], R22 ;  /* 0x0002f81601007387 */ /* 0x000fe40000100a00 */
[----:B------:R-:W-:Y:S02]  /*2a820*/  STL.64 [R1+0x2208], R6 ;  /* 0x0022080601007387 */ /* 0x000fe40000100a00 */
[----:B----4-:R-:W-:Y:S01]  /*2a830*/  STL [R1+0x2200], R5 ;  /* 0x0022000501007387 */ /* 0x010fe20000100800 */
[----:B------:R0:W-:Y:S04]  /*2a840*/  LDSM.16.MT88.4 R20, [R5+0x4000] ;  /* 0x004000000514783b */ /* 0x0001e80000004200 */
[----:B------:R-:W3:Y:S04]  /*2a850*/  LDL.LU R4, [R1+0x1f0] ;  /* 0x0001f00001047983 */ /* 0x000ee80000300800 */
[----:B0-----:R-:W3:Y:S01]  /*2a860*/  LDL.LU R5, [R1+0x1f4] ;  /* 0x0001f40001057983 */ /* 0x001ee20000300800 */
        /* <DEDUP_REMOVED lines=91> */
[----:B0-----:R-:W2:Y:S01]  /*2ae20*/  LDL.LU.64 R14, [R1+0x2218] ;  /* 0x00221800010e7983 */ /* 0x001ea20000300a00 */
[----:B------:R0:W-:Y:S02]  /*2ae30*/  STL.64 [R1+0x21f8], R18 ;  /* 0x0021f81201007387 */ /* 0x0001e40000100a00 */
[----:B------:R-:W4:Y:S02]  /*2ae40*/  LDL.LU R16, [R1+0xd0] ;  /* 0x0000d00001107983 */ /* 0x000f240000300800 */
[----:B------:R-:W4:Y:S01]  /*2ae50*/  LDL.LU R17, [R1+0xd4] ;  /* 0x0000d40001117983 */ /* 0x000f220000300800 */
[----:B0-----:R-:W4:Y:S01]  /*2ae60*/  LDL.LU R18, [R1+0xd8] ;  /* 0x0000d80001127983 */ /* 0x001f220000300800 */
[----:B------:R-:W4:Y:S01]  /*2ae70*/  LDL.LU R19, [R1+0xdc] ;  /* 0x0000dc0001137983 */ /* 0x000f220000300800 */
[C---:B--2---:R-:W-:Y:S11]  /*2ae80*/  HMMA.16816.F32 R8, R24.reuse, R14, R8 ;  /* 0x0000000e1808723c */ /* 0x044ff60000001808 */
[----:B------:R-:W-:Y:S11]  /*2ae90*/  @!UPT UIADD3 URZ, URZ, URZ, URZ ;  /* 0x0000003f3f3ff290 */ /* 0x000ff6000fffe03f */
[----:B------:R-:W-:Y:S01]  /*2aea0*/  @!UPT UIADD3 URZ, URZ, URZ, URZ ;  /* 0x0000003f3f3ff290 */ /* 0x000fe2000fffe03f */
[----:B------:R-:W-:Y:S01]  /*2aeb0*/  STL.64 [R1+0x200], R8 ;  /* 0x0002000801007387 */ /* 0x000fe20000100a00 */
[----:B------:R0:W-:Y:S03]  /*2aec0*/  STL.64 [R1+0x208], R10 ;  /* 0x0002080a01007387 */ /* 0x0001e60000100a00 */
[----:B0-----:R-:W3:Y:S02]  /*2aed0*/  LDL.LU.64 R10, [R1+0x2210] ;  /* 0x00221000010a7983 */ /* 0x001ee40000300a00 */
[C---:B---3--:R-:W-:Y:S11]  /*2aee0*/  HMMA.16816.F32 R4, R24.reuse, R10, R4 ;  /* 0x0000000a1804723c */ /* 0x048ff60000001804 */
[----:B------:R-:W-:Y:S11]  /*2aef0*/  @!UPT UIADD3 URZ, URZ, URZ, URZ ;  /* 0x0000003f3f3ff290 */ /* 0x000ff6000fffe03f */
[----:B------:R-:W-:Y:S01]  /*2af00*/  @!UPT UIADD3 URZ, URZ, URZ, URZ ;  /* 0x0000003f3f3ff290 */ /* 0x000fe2000fffe03f */
[----:B------:R-:W-:Y:S01]  /*2af10*/  STL.64 [R1+0x1f0], R4 ;  /* 0x0001f00401007387 */ /* 0x000fe20000100a00 */
[----:B------:R0:W-:Y:S03]  /*2af20*/  STL.64 [R1+0x1f8], R6 ;  /* 0x0001f80601007387 */ /* 0x0001e60000100a00 */
[----:B0-----:R-:W4:Y:S01]  /*2af30*/  LDL.LU.64 R6, [R1+0x2208] ;  /* 0x0022080001067983 */ /* 0x001f220000300a00 */
[----:B------:R-:W2:Y:S02]  /*2af40*/  LDL.LU R5, [R1+0x2200] ;  /* 0x0022000001057983 */ /* 0x000ea40000300800 */
[----:B------:R-:W-:Y:S02]  /*2af50*/  STL [R1+0x20fc], R10 ;  /* 0x0020fc0a01007387 */ /* 0x000fe40000100800 */
[----:B------:R4:W-:Y:S02]  /*2af60*/  STL [R1+0x20f8], R11 ;  /* 0x0020f80b01007387 */ /* 0x0009e40000100800 */
[----:B----4-:R-:W-:Y:S01]  /*2af70*/  HMMA.16816.F32 R8, R24, R6, R16 ;  /* 0x000000061808723c */ /* 0x010fe20000001810 */
[----:B--2---:R-:W0:Y:S04]  /*2af80*/  LDSM.16.MT88.4 R24, [R5+0x4080] ;  /* 0x004080000518783b */ /* 0x004e280000004200 */
[----:B------:R-:W2:Y:S11]  /*2af90*/  LDL.64 R18, [R1+0xc8] ;  /* 0x0000c80001127983 */ /* 0x000eb60000100a00 */
[----:B------:R-:W-:Y:S07]  /*2afa0*/  @!UPT UIADD3 URZ, URZ, URZ, URZ ;  /* 0x0000003f3f3ff290 */ /* 0x000fee000fffe03f */
[----:B------:R-:W-:Y:S01]  /*2afb0*/  STL.64 [R1+0xd0], R8 ;  /* 0x0000d00801007387 */ /* 0x000fe20000100a00 */
[----:B------:R-:W-:Y:S02]  /*2afc0*/  STL.64 [R1+0xd8], R10 ;  /* 0x0000d80a01007387 */ /* 0x000fe40000100a00 */
[----:B------:R-:W-:Y:S02]  /*2afd0*/  STL.64 [R1+0x20f0], R6 ;  /* 0x0020f00601007387 */ /* 0x000fe40000100a00 */
[----:B------:R1:W-:Y:S01]  /*2afe0*/  STL [R1+0x20e8], R5 ;  /* 0x0020e80501007387 */ /* 0x0003e20000100800 */
[----:B------:R-:W3:Y:S04]  /*2aff0*/  LDL.LU R4, [R1+0x1060] ;  /* 0x0010600001047983 */ /* 0x000ee80000300800 */
[----:B-1----:R-:W3:Y:S01]  /*2b000*/  LDL.LU R5, [R1+0x1064] ;  /* 0x0010640001057983 */ /* 0x002ee20000300800 */
[----:B------:R-:W3:Y:S02]  /*2b010*/  LDL.LU R6, [R1+0x1068] ;  /* 0x0010680001067983 */ /* 0x000ee40000300800 */
[----:B------:R-:W3:Y:S01]  /*2b020*/  LDL.LU R7, [R1+0x106c] ;  /* 0x00106c0001077983 */ /* 0x000ee20000300800 */
[----:B0-----:R-:W-:Y:S01]  /*2b030*/  STL.64 [R1+0x20e0], R26 ;  /* 0x0020e01a01007387 */ /* 0x001fe20000100a00 */
[----:B------:R0:W-:Y:S03]  /*2b040*/  STL.64 [R1+0x20d8], R24 ;  /* 0x0020d81801007387 */ /* 0x0001e60000100a00 */
[----:B0-----:R-:W4:Y:S01]  /*2b050*/  LDL.LU R24, [R1+0xea0] ;  /* 0x000ea00001187983 */ /* 0x001f220000300800 */
[----:B------:R-:W4:Y:S02]  /*2b060*/  LDL.LU R25, [R1+0xea4] ;  /* 0x000ea40001197983 */ /* 0x000f240000300800 */
[----:B------:R-:W2:Y:S02]  /*2b070*/  LDL.LU R26, [R1+0xea8] ;  /* 0x000ea800011a7983 */ /* 0x000ea40000300800 */
[----:B------:R-:W2:Y:S01]  /*2b080*/  LDL.LU R27, [R1+0xeac] ;  /* 0x000eac00011b7983 */ /* 0x000ea20000300800 */
[----:B------:R-:W2:Y:S01]  /*2b090*/  LDL.LU R8, [R1+0x1040] ;  /* 0x0010400001087983 */ /* 0x000ea20000300800 */
[----:B------:R-:W2:Y:S02]  /*2b0a0*/  LDL.LU R9, [R1+0x1044] ;  /* 0x0010440001097983 */ /* 0x000ea40000300800 */
[----:B------:R-:W2:Y:S02]  /*2b0b0*/  LDL.LU R10, [R1+0x1048] ;  /* 0x00104800010a7983 */ /* 0x000ea40000300800 */
[----:B------:R-:W2:Y:S02]  /*2b0c0*/  LDL.LU R11, [R1+0x104c] ;  /* 0x00104c00010b7983 */ /* 0x000ea40000300800 */
[----:B--2---:R0:W-:Y:S01]  /*2b0d0*/  STL.64 [R1+0x21e0], R10 ;  /* 0x0021e00a01007387 */ /* 0x0041e20000100a00 */
[----:B------:R1:W-:Y:S03]  /*2b0e0*/  STL.64 [R1+0x21d8], R8 ;  /* 0x0021d80801007387 */ /* 0x0003e60000100a00 */
[----:B0-----:R-:W2:Y:S04]  /*2b0f0*/  LDL.64 R10, [R1+0xa8] ;  /* 0x0000a800010a7983 */ /* 0x001ea80000100a00 */
[----:B--2---:R0:W-:Y:S01]  /*2b100*/  STL.64 [R1+0x21e8], R10 ;  /* 0x0021e80a01007387 */ /* 0x0041e20000100a00 */
[----:B-1----:R-:W2:Y:S02]  /*2b110*/  LDL.LU R8, [R1+0x1070] ;  /* 0x0010700001087983 */ /* 0x002ea40000300800 */
[----:B------:R-:W2:Y:S01]  /*2b120*/  LDL.LU R9, [R1+0x1074] ;  /* 0x0010740001097983 */ /* 0x000ea20000300800 */
[----:B0-----:R-:W2:Y:S01]  /*2b130*/  LDL.LU R10, [R1+0x1078] ;  /* 0x00107800010a7983 */ /* 0x001ea20000300800 */
[----:B------:R-:W2:Y:S02]  /*2b140*/  LDL.LU R11, [R1+0x107c] ;  /* 0x00107c00010b7983 */ /* 0x000ea40000300800 */
[----:B------:R-:W-:Y:S02]  /*2b150*/  STL.64 [R1+0x21c0], R26 ;  /* 0x0021c01a01007387 */ /* 0x000fe40000100a00 */
[----:B----4-:R0:W-:Y:S02]  /*2b160*/  STL.64 [R1+0x21b8], R24 ;  /* 0x0021b81801007387 */ /* 0x0101e40000100a00 */
[----:B0-----:R-:W4:Y:S01]  /*2b170*/  LDL.LU R24, [R1+0xeb0] ;  /* 0x000eb00001187983 */ /* 0x001f220000300800 */
[----:B------:R-:W4:Y:S02]  /*2b180*/  LDL.LU R25, [R1+0xeb4] ;  /* 0x000eb40001197983 */ /* 0x000f240000300800 */
[----:B------:R-:W2:Y:S02]  /*2b190*/  LDL.LU R26, [R1+0xeb8] ;  /* 0x000eb800011a7983 */ /* 0x000ea40000300800 */
[----:B------:R-:W2:Y:S02]  /*2b1a0*/  LDL.LU R27, [R1+0xebc] ;  /* 0x000ebc00011b7983 */ /* 0x000ea40000300800 */
[----:B--2---:R0:W-:Y:S01]  /*2b1b0*/  STL.64 [R1+0x21d0], R26 ;  /* 0x0021d01a01007387 */ /* 0x0041e20000100a00 */
[----:B----4-:R-:W-:Y:S03]  /*2b1c0*/  STL.64 [R1+0x21c8], R24 ;  /* 0x0021c81801007387 */ /* 0x010fe60000100a00 */
[----:B0-----:R-:W2:Y:S01]  /*2b1d0*/  LDL.64 R26, [R1+0x98] ;  /* 0x00009800011a7983 */ /* 0x001ea20000100a00 */
[----:B------:R-:W-:Y:S01]  /*2b1e0*/  HMMA.16816.F32 R8, R20, R18, R8 ;  /* 0x000000121408723c */ /* 0x000fe20000001808 */
[----:B------:R-:W-:-:S02]  /*2b1f0*/  IMAD.MOV.U32 R2, RZ, RZ, R18 ;  /* 0x000000ffff027224 */ /* 0x000fc400078e0012 */
[----:B------:R-:W-:Y:S01]  /*2b200*/  IMAD.MOV.U32 R0, RZ, RZ, R19 ;  /* 0x000000ffff007224 */ /* 0x000fe200078e0013 */
[----:B--2---:R0:W-:Y:S04]  /*2b210*/  STL.64 [R1+0x21f0], R26 ;  /* 0x0021f01a01007387 */ /* 0x0041e80000100a00 */
[----:B0-----:R-:W3:Y:S01]  /*2b220*/  LDL.64 R26, [R1+0xb8] ;  /* 0x0000b800011a7983 */ /* 0x001ee20000100a00 */
[----:B------:R-:W2:Y:S11]  /*2b230*/  LDL.LU.64 R18, [R1+0x21f8] ;  /* 0x0021f80001127983 */ /* 0x000eb60000300a00 */
[----:B------:R-:W-:Y:S03]  /*2b240*/  @!UPT UIADD3 URZ, URZ, URZ, URZ ;  /* 0x0000003f3f3ff290 */ /* 0x000fe6000fffe03f */
[----:B------:R-:W-:Y:S02]  /*2b250*/  STL.64 [R1+0x1070], R8 ;  /* 0x0010700801007387 */ /* 0x000fe40000100a00 */
[----:B------:R-:W-:Y:S01]  /*2b260*/  IMAD.MOV.U32 R12, RZ, RZ, R10 ;  /* 0x000000ffff0c7224 */ /* 0x000fe200078e000a */
[----:B------:R3:W-:Y:S01]  /*2b270*/  STL.64 [R1+0x1078], R10 ;  /* 0x0010780a01007387 */ /* 0x0007e20000100a00 */
[----:B------:R-:W-:Y:S02]  /*2b280*/  IMAD.MOV.U32 R16, RZ, RZ, R8 ;  /* 0x000000ffff107224 */ /* 0x000fe400078e0008 */
[----:B------:R-:W-:Y:S02]  /*2b290*/  STL [R1+0x2104], R0 ;  /* 0x0021040001007387 */ /* 0x000fe40000100800 */
[----:B------:R-:W-:Y:S01]  /*2b2a0*/  STL [R1+0x2100], R2 ;  /* 0x0021000201007387 */ /* 0x000fe20000100800 */
[----:B------:R-:W-:Y:S01]  /*2b2b0*/  STL [R1+0x188c], R16 ;  /* 0x00188c1001007387 */ /* 0x000fe20000100800 */
[----:B------:R-:W-:Y:S01]  /*2b2c0*/  STL [R1+0x1888], R12 ;  /* 0x0018880c01007387 */ /* 0x000fe20000100800 */
[----:B---3--:R-:W-:Y:S01]  /*2b2d0*/  HMMA.16816.F32 R8, R20, R26, R4 ;  /* 0x0000001a1408723c */ /* 0x008fe20000001804 */
[----:B------:R-:W-:-:S06]  /*2b2e0*/  IMAD.MOV.U32 R3, RZ, RZ, R27 ;  /* 0x000000ffff037224 */ /* 0x000fcc00078e001b */
[----:B------:R-:W-:Y:S02]  /*2b2f0*/  IMAD.MOV.U32 R4, RZ, RZ, R26 ;  /* 0x000000ffff047224 */ /* 0x000fe400078e001a */
[----:B------:R-:W3:Y:S11]  /*2b300*/  LDL.LU.64 R26, [R1+0x21f0] ;  /* 0x0021f000011a7983 */ /* 0x000ef60000300a00 */
[----:B------:R-:W-:Y:S03]  /*2b310*/  @!UPT UIADD3 URZ, URZ, URZ, URZ ;  /* 0x0000003f3f3ff290 */ /* 0x000fe6000fffe03f */
[----:B------:R-:W-:Y:S01]  /*2b320*/  STL.64 [R1+0x1060], R8 ;  /* 0x0010600801007387 */ /* 0x000fe20000100a00 */
[----:B------:R-:W-:Y:S02]  /*2b330*/  IMAD.MOV.U32 R13, RZ, RZ, R10 ;  /* 0x000000ffff0d7224 */ /* 0x000fe400078e000a */
[----:B------:R0:W-:Y:S02]  /*2b340*/  STL.64 [R1+0x1068], R10 ;  /* 0x0010680a01007387 */ /* 0x0001e40000100a00 */
[----:B0-----:R-:W4:Y:S01]  /*2b350*/  LDL.LU.64 R10, [R1+0x21e8] ;  /* 0x0021e800010a7983 */ /* 0x001f220000300a00 */
[----:B------:R0:W-:Y:S03]  /*2b360*/  STL [R1+0x2108], R4 ;  /* 0x0021080401007387 */ /* 0x0001e60000100800 */
[----:B0-----:R-:W4:Y:S01]  /*2b370*/  LDL.LU R4, [R1+0x1050] ;  /* 0x0010500001047983 */ /* 0x001f220000300800 */
[----:B------:R-:W4:Y:S02]  /*2b380*/  LDL.LU R5, [R1+0x1054] ;  /* 0x0010540001057983 */ /* 0x000f240000300800 */
[----:B------:R-:W4:Y:S02]  /*2b390*/  LDL.LU R6, [R1+0x1058] ;  /* 0x0010580001067983 */ /* 0x000f240000300800 */
[----:B------:R-:W4:Y:S02]  /*2b3a0*/  LDL.LU R7, [R1+0x105c] ;  /* 0x00105c0001077983 */ /* 0x000f240000300800 */
[----:B------:R-:W-:-:S05]  /*2b3b0*/  IMAD.MOV.U32 R17, RZ, RZ, R8 ;  /* 0x000000ffff117224 */ /* 0x000fca00078e0008 */
[----:B------:R-:W-:Y:S01]  /*2b3c0*/  STL [R1+0x1894], R17 ;  /* 0x0018941101007387 */ /* 0x000fe20000100800 */
[----:B------:R-:W-:Y:S02]  /*2b3d0*/  STL [R1+0x1890], R13 ;  /* 0x0018900d01007387 */ /* 0x000fe40000100800 */
[----:B------:R0:W-:Y:S02]  /*2b3e0*/  STL.64 [R1+0x2140], R14 ;  /* 0x0021400e01007387 */ /* 0x0001e40000100a00 */
[----:B0-----:R-:W2:Y:S01]  /*2b3f0*/  LDL.64 R14, [R1+0x78] ;  /* 0x00007800010e7983 */ /* 0x001ea20000100a00 */
[C---:B----4-:R-:W-:Y:S11]  /*2b400*/  HMMA.16816.F32 R4, R20.reuse, R10, R4 ;  /* 0x0000000a1404723c */ /* 0x050ff60000001804 */
[----:B------:R-:W-:Y:S11]  /*2b410*/  @!UPT UIADD3 URZ, URZ, URZ, URZ ;  /* 0x0000003f3f3ff290 */ /* 0x000ff6000fffe03f */
[----:B------:R-:W-:Y:S01]  /*2b420*/  @!UPT UIADD3 URZ, URZ, URZ, URZ ;  /* 0x0000003f3f3ff290 */ /* 0x000fe2000fffe03f */
[----:B------:R0:W-:Y:S01]  /*2b430*/  STL.64 [R1+0x1050], R4 ;  /* 0x0010500401007387 */ /* 0x0001e20000100a00 */
[----:B------:R1:W-:Y:S02]  /*2b440*/  STL.64 [R1+0x1058], R6 ;  /* 0x0010580601007387 */ /* 0x0003e40000100a00 */
[----:B0-----:R-:W-:Y:S02]  /*2b450*/  IMAD.MOV.U32 R5, RZ, RZ, R11 ;  /* 0x000000ffff057224 */ /* 0x001fe400078e000b */
[----:B-1----:R-:W-:Y:S02]  /*2b460*/  IMAD.MOV.U32 R6, RZ, RZ, R10 ;  /* 0x000000ffff067224 */ /* 0x002fe400078e000a */
[----:B------:R-:W4:Y:S01]  /*2b470*/  LDL.LU.64 R10, [R1+0x21e0] ;  /* 0x0021e000010a7983 */ /* 0x000f220000300a00 */
[----:B------:R-:W4:Y:S02]  /*2b480*/  LDL.LU.64 R8, [R1+0x21d8] ;  /* 0x0021d80001087983 */ /* 0x000f240000300a00 */
[----:B---3--:R-:W-:Y:S01]  /*2b490*/  IMAD.MOV.U32 R7, RZ, RZ, R27 ;  /* 0x000000ffff077224 */ /* 0x008fe200078e001b */
[C---:B----4-:R-:W-:Y:S11]  /*2b4a0*/  HMMA.16816.F32 R8, R20.reuse, R26, R8 ;  /* 0x0000001a1408723c */ /* 0x050ff60000001808 */
[----:B------:R-:W-:Y:S11]  /*2b4b0*/  @!UPT UIADD3 URZ, URZ, URZ, URZ ;  /* 0x0000003f3f3ff290 */ /* 0x000ff6000fffe03f */
[----:B------:R-:W-:Y:S01]  /*2b4c0*/  @!UPT UIADD3 URZ, URZ, URZ, URZ ;  /* 0x0000003f3f3ff290 */ /* 0x000fe2000fffe03f */
[----:B------:R0:W-:Y:S01]  /*2b4d0*/  STL.64 [R1+0x1040], R8 ;  /* 0x0010400801007387 */ /* 0x0001e20000100a00 */
[----:B------:R-:W-:Y:S02]  /*2b4e0*/  STL.64 [R1+0x1048], R10 ;  /* 0x0010480a01007387 */ /* 0x000fe40000100a00 */
[----:B0-----:R-:W-:Y:S02]  /*2b4f0*/  IMAD.MOV.U32 R8, RZ, RZ, R26 ;  /* 0x000000ffff087224 */ /* 0x001fe400078e001a */
[----:B------:R-:W3:Y:S01]  /*2b500*/  LDL.LU.64 R26, [R1+0x21d0] ;  /* 0x0021d000011a7983 */ /* 0x000ee20000300a00 */
[----:B------:R-:W3:Y:S02]  /*2b510*/  LDL.LU.64 R24, [R1+0x21c8] ;  /* 0x0021c80001187983 */ /* 0x000ee40000300a00 */
[----:B------:R0:W-:Y:S02]  /*2b520*/  STL.64 [R1+0x2160], R6 ;  /* 0x0021600601007387 */ /* 0x0001e40000100a00 */
[----:B------:R-:W-:Y:S01]  /*2b530*/  STL [R1+0x2158], R5 ;  /* 0x0021580501007387 */ /* 0x000fe20000100800 */
[----:B0-----:R-:W3:Y:S02]  /*2b540*/  LDL.64 R6, [R1+0x88] ;  /* 0x0000880001067983 */ /* 0x001ee40000100a00 */
[----:B---3--:R-:W-:Y:S11]  /*2b550*/  HMMA.16816.F32 R24, R20, R6, R24 ;  /* 0x000000061418723c */ /* 0x008ff60000001818 */
[----:B------:R-:W-:Y:S11]  /*2b560*/  @!UPT UIADD3 URZ, URZ, URZ, URZ ;  /* 0x0000003f3f3ff290 */ /* 0x000ff6000fffe03f */
[----:B------:R-:W-:Y:S01]  /*2b570*/  @!UPT UIADD3 URZ, URZ, URZ, URZ ;  /* 0x0000003f3f3ff290 */ /* 0x000fe2000fffe03f */
[----:B------:R-:W-:Y:S01]  /*2b580*/  STL.64 [R1+0xeb0], R24 ;  /* 0x000eb01801007387 */ /* 0x000fe20000100a00 */
[----:B------:R0:W-:Y:S03]  /*2b590*/  STL.64 [R1+0xeb8], R26 ;  /* 0x000eb81a01007387 */ /* 0x0001e60000100a00 */
[----:B0-----:R-:W3:Y:S01]  /*2b5a0*/  LDL.LU.64 R26, [R1+0x21c0] ;  /* 0x0021c000011a7983 */ /* 0x001ee20000300a00 */
[----:B------:R-:W3:Y:S02]  /*2b5b0*/  LDL.LU.64 R24, [R1+0x21b8] ;  /* 0x0021b80001187983 */ /* 0x000ee40000300a00 */
[----:B------:R-:W-:Y:S02]  /*2b5c0*/  IMAD.MOV.U32 R16, RZ, RZ, R6 ;  /* 0x000000ffff107224 */ /* 0x000fe400078e0006 */
[----:B------:R-:W-:-:S05]  /*2b5d0*/  IMAD.MOV.U32 R9, RZ, RZ, R7 ;  /* 0x000000ffff097224 */ /* 0x000fca00078e0007 */
[----:B------:R-:W-:Y:S01]  /*2b5e0*/  STL.64 [R1+0x2188], R8 ;  /* 0x0021880801007387 */ /* 0x000fe20000100a00 */
[----:B--2---:R-:W-:Y:S01]  /*2b5f0*/  IMAD.MOV.U32 R17, RZ, RZ, R15 ;  /* 0x000000ffff117224 */ /* 0x004fe200078e000f */
[C---:B---3--:R-:W-:Y:S07]  /*2b600*/  HMMA.16816.F32 R4, R20.reuse, R14, R24 ;  /* 0x0000000e1404723c */ /* 0x048fee0000001818 */
[----:B------:R-:W-:Y:S11]  /*2b610*/  IMAD.MOV.U32 R24, RZ, RZ, R14 ;  /* 0x000000ffff187224 */ /* 0x000ff600078e000e */
[----:B------:R-:W-:Y:S05]  /*2b620*/  @!UPT UIADD3 URZ, URZ, URZ, URZ ;  /* 0x0000003f3f3ff290 */ /* 0x000fea000fffe03f */
[----:B------:R0:W-:Y:S01]  /*2b630*/  STL.64 [R1+0xea0], R4 ;  /* 0x000ea00401007387 */ /* 0x0001e20000100a00 */
[----:B------:R1:W-:Y:S02]  /*2b640*/  STL.64 [R1+0xea8], R6 ;  /* 0x000ea80601007387 */ /* 0x0003e40000100a00 */
[----:B------:R2:W-:Y:S02]  /*2b650*/  STL [R1+0x21b0], R24 ;  /* 0x0021b01801007387 */ /* 0x0005e40000100800 */
[----:B------:R-:W3:Y:S01]  /*2b660*/  LDL.LU R12, [R1+0xe40] ;  /* 0x000e4000010c7983 */ /* 0x000ee20000300800 */
[----:B------:R-:W3:Y:S01]  /*2b670*/  LDL.LU R13, [R1+0xe44] ;  /* 0x000e4400010d7983 */ /* 0x000ee20000300800 */
[----:B------:R-:W4:Y:S02]  /*2b680*/  LDL.LU R14, [R1+0xe48] ;  /* 0x000e4800010e7983 */ /* 0x000f240000300800 */
[----:B------:R-:W4:Y:S01]  /*2b690*/  LDL.LU R15, [R1+0xe4c] ;  /* 0x000e4c00010f7983 */ /* 0x000f220000300800 */
[----:B0-----:R-:W3:Y:S01]  /*2b6a0*/  LDL.LU R4, [R1+0xe50] ;  /* 0x000e500001047983 */ /* 0x001ee20000300800 */
[----:B------:R-:W3:Y:S02]  /*2b6b0*/  LDL.LU R5, [R1+0xe54] ;  /* 0x000e540001057983 */ /* 0x000ee40000300800 */
[----:B-1----:R-:W3:Y:S02]  /*2b6c0*/  LDL.LU R6, [R1+0xe58] ;  /* 0x000e580001067983 */ /* 0x002ee40000300800 */
[----:B------:R-:W3:Y:S01]  /*2b6d0*/  LDL.LU R7, [R1+0xe5c] ;  /* 0x000e5c0001077983 */ /* 0x000ee20000300800 */
[----:B--2---:R-:W2:Y:S01]  /*2b6e0*/  LDL.LU R24, [R1+0xe90] ;  /* 0x000e900001187983 */ /* 0x004ea20000300800 */
[----:B------:R-:W2:Y:S02]  /*2b6f0*/  LDL.LU R25, [R1+0xe94] ;  /* 0x000e940001197983 */ /* 0x000ea40000300800 */
[----:B------:R-:W2:Y:S02]  /*2b700*/  LDL.LU R26, [R1+0xe98] ;  /* 0x000e9800011a7983 */ /* 0x000ea40000300800 */
[----:B------:R-:W2:Y:S01]  /*2b710*/  LDL.LU R27, [R1+0xe9c] ;  /* 0x000e9c00011b7983 */ /* 0x000ea20000300800 */
        /* <DEDUP_REMOVED lines=8> */
[----:B0-----:R-:W2:Y:S01]  /*2b7a0*/  LDL.64 R10, [R1+0x68] ;  /* 0x00006800010a7983 */ /* 0x001ea20000100a00 */
[----:B---3--:R0:W-:Y:S02]  /*2b7b0*/  STL.64 [R1+0x2170], R6 ;  /* 0x0021700601007387 */ /* 0x0081e40000100a00 */
[----:B------:R-:W-:Y:S01]  /*2b7c0*/  STL.64 [R1+0x2168], R4 ;  /* 0x0021680401007387 */ /* 0x000fe20000100a00 */
[----:B0-----:R-:W3:Y:S04]  /*2b7d0*/  LDL.64 R6, [R1+0x38] ;  /* 0x0000380001067983 */ /* 0x001ee80000100a00 */
[----:B---3--:R0:W-:Y:S04]  /*2b7e0*/  STL.64 [R1+0x2180], R6 ;  /* 0x0021800601007387 */ /* 0x0081e80000100a00 */
[----:B0-----:R-:W3:Y:S01]  /*2b7f0*/  LDL.64 R6, [R1+0x48] ;  /* 0x0000480001067983 */ /* 0x001ee20000100a00 */
[----:B--2---:R-:W-:Y:S03]  /*2b800*/  HMMA.16816.F32 R24, R20, R10, R24 ;  /* 0x0000000a1418723c */ /* 0x004fe60000001818 */
[----:B---3--:R0:W-:Y:S01]  /*2b810*/  STL.64 [R1+0x21a0], R6 ;  /* 0x0021a00601007387 */ /* 0x0081e20000100a00 */
[----:B------:R-:W2:Y:S02]  /*2b820*/  LDL.LU R4, [R1+0xe80] ;  /* 0x000e800001047983 */ /* 0x000ea40000300800 */
[----:B------:R-:W2:Y:S01]  /*2b830*/  LDL.LU R5, [R1+0xe84] ;  /* 0x000e840001057983 */ /* 0x000ea20000300800 */
[----:B0-----:R-:W2:Y:S01]  /*2b840*/  LDL.LU R6, [R1+0xe88] ;  /* 0x000e880001067983 */ /* 0x001ea20000300800 */
[----:B------:R-:W2:Y:S02]  /*2b850*/  LDL.LU R7, [R1+0xe8c] ;  /* 0x000e8c0001077983 */ /* 0x000ea40000300800 */
[----:B----4-:R0:W-:Y:S02]  /*2b860*/  STL.64 [R1+0x2150], R14 ;  /* 0x0021500e01007387 */ /* 0x0101e40000100a00 */
[----:B------:R1:W-:Y:S01]  /*2b870*/  STL.64 [R1+0x2148], R12 ;  /* 0x0021480c01007387 */ /* 0x0003e20000100a00 */
        /* <DEDUP_REMOVED lines=224> */
[----:B------:R-:W-:Y:S11]  /*2c680*/  IMAD.MOV.U32 R18, RZ, RZ, R2 ;  /* 0x000000ffff127224 */ /* 0x000ff600078e0002 */
[----:B------:R-:W-:Y:S07]  /*2c690*/  @!UPT UIADD3 URZ, URZ, URZ, URZ ;  /* 0x0000003f3f3ff290 */ /* 0x000fee000fffe03f */
[----:B------:R-:W-:Y:S01]  /*2c6a0*/  STL.64 [R1+0x860], R20 ;  /* 0x0008601401007387 */ /* 0x000fe20000100a00 */
[----:B------:R-:W-:Y:S02]  /*2c6b0*/  STL.64 [R1+0x868], R22 ;  /* 0x0008681601007387 */ /* 0x000fe40000100a00 */
[----:B----4-:R-:W0:Y:S04]  /*2c6c0*/  LDSM.16.MT88.4 R20, [R5+0x4100] ;  /* 0x004100000514783b */ /* 0x010e280000004200 */
        /* <DEDUP_REMOVED lines=100> */
[----:B0-----:R-:W4:Y:S01]  /*2cd10*/  LDL.64 R18, [R1+0xb8] ;  /* 0x0000b80001127983 */ /* 0x001f220000100a00 */
[C---:B--2---:R-:W-:Y:S03]  /*2cd20*/  HMMA.16816.F32 R8, R24.reuse, R14, R8 ;  /* 0x0000000e1808723c */ /* 0x044fe60000001808 */
[----:B----4-:R0:W-:Y:S04]  /*2cd30*/  STL.64 [R1+0x1f90], R18 ;  /* 0x001f901201007387 */ /* 0x0101e80000100a00 */
        /* <DEDUP_REMOVED lines=25> */
[----:B------:R-:W-:Y:S01]  /*2ced0*/  STL.64 [R1+0x110], R24 ;  /* 0x0001101801007387 */ /* 0x000fe20000100a00 */
[----:B------:R-:W-:Y:S02]  /*2cee0*/  STL.64 [R1+0x118], R26 ;  /* 0x0001181a01007387 */ /* 0x000fe40000100a00 */
[----:B------:R-:W0:Y:S04]  /*2cef0*/  LDSM.16.MT88.4 R24, [R5+0x4180] ;  /* 0x004180000518783b */ /* 0x000e280000004200 */
[----:B------:R-:W-:Y:S01]  /*2cf00*/  STL.64 [R1+0x1eb0], R6 ;  /* 0x001eb00601007387 */ /* 0x000fe20000100a00 */
[----:B------:R1:W-:Y:S01]  /*2cf10*/  STL [R1+0x1ea8], R5 ;  /* 0x001ea80501007387 */ /* 0x0003e20000100800 */
[----:B------:R-:W3:Y:S03]  /*2cf20*/  LDL.LU R4, [R1+0xd50] ;  /* 0x000d500001047983 */ /* 0x000ee60000300800 */
[----:B-1----:R-:W3:Y:S01]  /*2cf30*/  LDL.LU R5, [R1+0xd54] ;  /* 0x000d540001057983 */ /* 0x002ee20000300800 */
[----:B------:R-:W3:Y:S02]  /*2cf40*/  LDL.LU R6, [R1+0xd58] ;  /* 0x000d580001067983 */ /* 0x000ee40000300800 */
[----:B------:R-:W3:Y:S02]  /*2cf50*/  LDL.LU R7, [R1+0xd5c] ;  /* 0x000d5c0001077983 */ /* 0x000ee40000300800 */
[----:B--2---:R-:W-:Y:S01]  /*2cf60*/  IMAD.MOV.U32 R3, RZ, RZ, R19 ;  /* 0x000000ffff037224 */ /* 0x004fe200078e0013 */
[----:B0-----:R-:W-:Y:S01]  /*2cf70*/  STL.64 [R1+0x1ea0], R26 ;  /* 0x001ea01a01007387 */ /* 0x001fe20000100a00 */
        /* <DEDUP_REMOVED lines=116> */
[----:B------:R-:W-:Y:S01]  /*2d6c0*/  IMAD.MOV.U32 R29, RZ, RZ, R7 ;  /* 0x000000ffff1d7224 */ /* 0x000fe200078e0007 */
[----:B---3--:R-:W-:Y:S01]  /*2d6d0*/  STL.64 [R1+0x1f10], R26 ;  /* 0x001f101a01007387 */ /* 0x008fe20000100a00 */
[----:B--2---:R0:W-:Y:S03]  /*2d6e0*/  STL.64 [R1+0x1f08], R24 ;  /* 0x001f081801007387 */ /* 0x0041e60000100a00 */
[----:B0-----:R-:W2:Y:S01]  /*2d6f0*/  LDL.LU R24, [R1+0xcc0] ;  /* 0x000cc00001187983 */ /* 0x001ea20000300800 */
[----:B------:R-:W2:Y:S02]  /*2d700*/  LDL.LU R25, [R1+0xcc4] ;  /* 0x000cc40001197983 */ /* 0x000ea40000300800 */
[----:B------:R-:W2:Y:S02]  /*2d710*/  LDL.LU R26, [R1+0xcc8] ;  /* 0x000cc800011a7983 */ /* 0x000ea40000300800 */
[----:B------:R-:W2:Y:S01]  /*2d720*/  LDL.LU R27, [R1+0xccc] ;  /* 0x000ccc00011b7983 */ /* 0x000ea20000300800 */
[----:B------:R0:W-:Y:S01]  /*2d730*/  STL.64 [R1+0xd00], R8 ;  /* 0x000d000801007387 */ /* 0x0001e20000100a00 */
[----:B------:R1:W-:Y:S03]  /*2d740*/  STL.64 [R1+0xd08], R10 ;  /* 0x000d080a01007387 */ /* 0x0003e60000100a00 */
[----:B0-----:R-:W3:Y:S01]  /*2d750*/  LDL.LU R9, [R1+0x1f60] ;  /* 0x001f600001097983 */ /* 0x001ee20000300800 */
        /* <DEDUP_REMOVED lines=107> */
[----:B------:R-:W3:Y:S04]  /*2de10*/  LDL.LU R11, [R1+0x1eb8] ;  /* 0x001eb800010b7983 */ /* 0x000ee80000300800 */
        /* <DEDUP_REMOVED lines=83> */
[----:B------:R-:W-:-:S02]  /*2e350*/  IMAD.MOV.U32 R18, RZ, RZ, R8 ;  /* 0x000000ffff127224 */ /* 0x000fc400078e0008 */
[----:B------:R0:W-:Y:S01]  /*2e360*/  STL.64 [R1+0x1d70], R10 ;  /* 0x001d700a01007387 */ /* 0x0001e20000100a00 */
[----:B------:R-:W2:Y:S01]  /*2e370*/  LDL.LU R8, [R1+0x510] ;  /* 0x0005100001087983 */ /* 0x000ea20000300800 */
[----:B------:R-:W2:Y:S03]  /*2e380*/  LDL.LU R9, [R1+0x514] ;  /* 0x0005140001097983 */ /* 0x000ea60000300800 */
        /* <DEDUP_REMOVED lines=9> */
[----:B----4-:R-:W0:Y:S02]  /*2e420*/  LDSM.16.MT88.4 R20, [R5+0x4200] ;  /* 0x004200000514783b */ /* 0x010e240000004200 */
        /* <DEDUP_REMOVED lines=111> */
[----:B0-----:R-:W2:Y:S04]  /*2eb20*/  LDL.64 R14, [R1+0x98] ;  /* 0x00009800010e7983 */ /* 0x001ea80000100a00 */
[----:B--2---:R0:W-:Y:S04]  /*2eb30*/  STL.64 [R1+0x1d38], R14 ;  /* 0x001d380e01007387 */ /* 0x0041e80000100a00 */
[----:B0-----:R-:W2:Y:S01]  /*2eb40*/  LDL.64 R14, [R1+0xa8] ;  /* 0x0000a800010e7983 */ /* 0x001ea20000100a00 */
[C---:B----4-:R-:W-:Y:S03]  /*2eb50*/  HMMA.16816.F32 R16, R24.reuse, R10, R16 ;  /* 0x0000000a1810723c */ /* 0x050fe60000001810 */
[----:B--2---:R0:W-:Y:S04]  /*2eb60*/  STL.64 [R1+0x1d40], R14 ;  /* 0x001d400e01007387 */ /* 0x0041e80000100a00 */
        /* <DEDUP_REMOVED lines=24> */
[----:B------:R-:W-:Y:S01]  /*2ecf0*/  STL.64 [R1+0xf0], R24 ;  /* 0x0000f01801007387 */ /* 0x000fe20000100a00 */
[----:B------:R-:W-:Y:S02]  /*2ed00*/  STL.64 [R1+0xf8], R26 ;  /* 0x0000f81a01007387 */ /* 0x000fe40000100a00 */
[----:B------:R-:W0:Y:S04]  /*2ed10*/  LDSM.16.MT88.4 R24, [R5+0x4280] ;  /* 0x004280000518783b */ /* 0x000e280000004200 */
[----:B------:R-:W-:Y:S01]  /*2ed20*/  STL.64 [R1+0x1c60], R6 ;  /* 0x001c600601007387 */ /* 0x000fe20000100a00 */
[----:B------:R1:W-:Y:S01]  /*2ed30*/  STL [R1+0x1c58], R5 ;  /* 0x001c580501007387 */ /* 0x0003e20000100800 */
[----:B------:R-:W4:Y:S03]  /*2ed40*/  LDL.LU R4, [R1+0xb70] ;  /* 0x000b700001047983 */ /* 0x000f260000300800 */
[----:B-1----:R-:W4:Y:S01]  /*2ed50*/  LDL.LU R5, [R1+0xb74] ;  /* 0x000b740001057983 */ /* 0x002f220000300800 */
[----:B------:R-:W4:Y:S02]  /*2ed60*/  LDL.LU R6, [R1+0xb78] ;  /* 0x000b780001067983 */ /* 0x000f240000300800 */
[----:B------:R-:W4:Y:S02]  /*2ed70*/  LDL.LU R7, [R1+0xb7c] ;  /* 0x000b7c0001077983 */ /* 0x000f240000300800 */
[----:B------:R-:W-:-:S02]  /*2ed80*/  IMAD.MOV.U32 R2, RZ, RZ, R14 ;  /* 0x000000ffff027224 */ /* 0x000fc400078e000e */
[----:B------:R-:W-:Y:S01]  /*2ed90*/  IMAD.MOV.U32 R0, RZ, RZ, R15 ;  /* 0x000000ffff007224 */ /* 0x000fe200078e000f */
[----:B0-----:R-:W-:Y:S01]  /*2eda0*/  STL.64 [R1+0x1c50], R26 ;  /* 0x001c501a01007387 */ /* 0x001fe20000100a00 */
        /* <DEDUP_REMOVED lines=219> */
[----:B------:R0:W-:Y:S02]  /*2fb60*/  STL.64 [R1+0x1ba0], R18 ;  /* 0x001ba01201007387 */ /* 0x0001e40000100a00 */
[----:B0-----:R-:W-:Y:S02]  /*2fb70*/  IMAD.MOV.U32 R18, RZ, RZ, R26 ;  /* 0x000000ffff127224 */ /* 0x001fe400078e001a */
        /* <DEDUP_REMOVED lines=56> */
[----:B------:R-:W3:Y:S01]  /*2ff00*/  LDL.LU R15, [R1+0x3ac] ;  /* 0x0003ac00010f7983 */ /* 0x000ee20000300800 */
[----:B------:R-:W2:Y:S01]  /*2ff10*/  LDL.LU R24, [R1+0x4e0] ;  /* 0x0004e00001187983 */ /* 0x000ea20000300800 */
        /* <DEDUP_REMOVED lines=45> */
[----:B----4-:R-:W-:Y:S01]  /*301f0*/  LDSM.16.MT88.4 R20, [R5+0x4300] ;  /* 0x004300000514783b */ /* 0x010fe20000004200 */
[C---:B--2---:R-:W-:Y:S01]  /*30200*/  HMMA.16816.F32 R16, R24.reuse, R18, R12 ;  /* 0x000000121810723c */ /* 0x044fe2000000180c */
[----:B------:R-:W2:Y:S02]  /*30210*/  LDL.LU.64 R14, [R1+0x1c40] ;  /* 0x001c4000010e7983 */ /* 0x000ea40000300a00 */
        /* <DEDUP_REMOVED lines=40> */
[----:B------:R-:W-:Y:S02]  /*304a0*/  IMAD.MOV.U32 R4, RZ, RZ, R24 ;  /* 0x000000ffff047224 */ /* 0x000fe400078e0018 */
[----:B------:R-:W-:Y:S02]  /*304b0*/  IMAD.MOV.U32 R3, RZ, RZ, R25 ;  /* 0x000000ffff037224 */ /* 0x000fe400078e0019 */
[----:B------:R-:W-:Y:S02]  /*304c0*/  IMAD.MOV.U32 R2, RZ, RZ, R26 ;  /* 0x000000ffff027224 */ /* 0x000fe400078e001a */
[----:B------:R-:W-:Y:S01]  /*304d0*/  IMAD.MOV.U32 R0, RZ, RZ, R27 ;  /* 0x000000ffff007224 */ /* 0x000fe200078e001b */
[----:B--2---:R-:W-:Y:S01]  /*304e0*/  HMMA.16816.F32 R16, R24, R18, R12 ;  /* 0x000000121810723c */ /* 0x004fe2000000180c */
[----:B------:R-:W2:Y:S01]  /*304f0*/  LDL.LU.64 R14, [R1+0x1bb0] ;  /* 0x001bb000010e7983 */ /* 0x000ea20000300a00 */
[----:B------:R-:W2:Y:S03]  /*30500*/  LDL.LU.64 R12, [R1+0x1ba8] ;  /* 0x001ba800010c7983 */ /* 0x000ea60000300a00 */
[----:B------:R-:W0:Y:S11]  /*30510*/  LDSM.16.MT88.4 R24, [R5+0x4380] ;  /* 0x004380000518783b */ /* 0x000e360000004200 */
[----:B------:R-:W-:Y:S07]  /*30520*/  @!UPT UIADD3 URZ, URZ, URZ, URZ ;  /* 0x0000003f3f3ff290 */ /* 0x000fee000fffe03f */
[----:B------:R-:W-:Y:S01]  /*30530*/  STL.64 [R1+0x380], R16 ;  /* 0x0003801001007387 */ /* 0x000fe20000100a00 */
[----:B------:R1:W-:Y:S03]  /*30540*/  STL.64 [R1+0x388], R18 ;  /* 0x0003881201007387 */ /* 0x0003e60000100a00 */
[----:B-1----:R-:W2:Y:S04]  /*30550*/  LDL.LU.64 R18, [R1+0x1ba0] ;  /* 0x001ba00001127983 */ /* 0x002ea80000300a00 */
[----:B0-----:R0:W-:Y:S01]  /*30560*/  STL.64 [R1+0x1a08], R26 ;  /* 0x001a081a01007387 */ /* 0x0011e20000100a00 */
[----:B------:R1:W-:Y:S02]  /*30570*/  STL.64 [R1+0x1a00], R24 ;  /* 0x001a001801007387 */ /* 0x0003e40000100a00 */
[----:B0-----:R-:W-:-:S02]  /*30580*/  IMAD.MOV.U32 R26, RZ, RZ, R2 ;  /* 0x000000ffff1a7224 */ /* 0x001fc400078e0002 */
[----:B-1----:R-:W-:Y:S02]  /*30590*/  IMAD.MOV.U32 R24, RZ, RZ, R4 ;  /* 0x000000ffff187224 */ /* 0x002fe400078e0004 */
[----:B------:R-:W-:Y:S02]  /*305a0*/  IMAD.MOV.U32 R25, RZ, RZ, R3 ;  /* 0x000000ffff197224 */ /* 0x000fe400078e0003 */
[----:B------:R-:W-:-:S07]  /*305b0*/  IMAD.MOV.U32 R27, RZ, RZ, R0 ;  /* 0x000000ffff1b7224 */ /* 0x000fce00078e0000 */
        /* <DEDUP_REMOVED lines=42> */
[----:B------:R-:W3:Y:S02]  /*30860*/  LDL.LU R16, [R1+0x10c0] ;  /* 0x0010c00001107983 */ /* 0x000ee40000300800 */
[----:B------:R-:W3:Y:S01]  /*30870*/  LDL.LU R17, [R1+0x10c4] ;  /* 0x0010c40001117983 */ /* 0x000ee20000300800 */
[----:B0-----:R-:W3:Y:S01]  /*30880*/  LDL.LU R18, [R1+0x10c8] ;  /* 0x0010c80001127983 */ /* 0x001ee20000300800 */
        /* <DEDUP_REMOVED lines=8> */
[----:B------:R-:W2:Y:S02]  /*30910*/  LDL.LU R12, [R1+0x300] ;  /* 0x00030000010c7983 */ /* 0x000ea40000300800 */
[----:B------:R-:W2:Y:S01]  /*30920*/  LDL.LU R13, [R1+0x304] ;  /* 0x00030400010d7983 */ /* 0x000ea20000300800 */
[----:B0-----:R-:W2:Y:S01]  /*30930*/  LDL.LU R14, [R1+0x308] ;  /* 0x00030800010e7983 */ /* 0x001ea20000300800 */
[----:B------:R-:W2:Y:S02]  /*30940*/  LDL.LU R15, [R1+0x30c] ;  /* 0x00030c00010f7983 */ /* 0x000ea40000300800 */
[C---:B--2---:R-:W-:Y:S01]  /*30950*/  HMMA.16816.F32 R12, R24.reuse, R10, R12 ;  /* 0x0000000a180c723c */ /* 0x044fe2000000180c */
[----:B------:R-:W-:Y:S01]  /*30960*/  STL [R1+0x1a30], R10 ;  /* 0x001a300a01007387 */ /* 0x000fe20000100800 */
[----:B------:R-:W-:Y:S11]  /*30970*/  STL [R1+0x1a2c], R11 ;  /* 0x001a2c0b01007387 */ /* 0x000ff60000100800 */
[----:B------:R-:W-:Y:S10]  /*30980*/  @!UPT UIADD3 URZ, URZ, URZ, URZ ;  /* 0x0000003f3f3ff290 */ /* 0x000ff4000fffe03f */
[----:B------:R-:W-:Y:S01]  /*30990*/  STL.64 [R1+0x300], R12 ;  /* 0x0003000c01007387 */ /* 0x000fe20000100a00 */
[----:B------:R3:W-:Y:S02]  /*309a0*/  STL.64 [R1+0x308], R14 ;  /* 0x0003080e01007387 */ /* 0x0007e40000100a00 */
[----:B------:R-:W2:Y:S01]  /*309b0*/  LDL.LU R8, [R1+0x9a0] ;  /* 0x0009a00001087983 */ /* 0x000ea20000300800 */
[----:B---3--:R-:W-:Y:S11]  /*309c0*/  HMMA.16816.F32 R12, R24, R6, R16 ;  /* 0x00000006180c723c */ /* 0x008ff60000001810 */
[----:B------:R-:W-:Y:S11]  /*309d0*/  @!UPT UIADD3 URZ, URZ, URZ, URZ ;  /* 0x0000003f3f3ff290 */ /* 0x000ff6000fffe03f */
[----:B------:R-:W-:Y:S01]  /*309e0*/  @!UPT UIADD3 URZ, URZ, URZ, URZ ;  /* 0x0000003f3f3ff290 */ /* 0x000fe2000fffe03f */
[----:B------:R-:W-:Y:S01]  /*309f0*/  STL.64 [R1], R12 ;  /* 0x0000000c01007387 */ /* 0x000fe20000100a00 */
[----:B------:R-:W-:Y:S02]  /*30a00*/  STL.64 [R1+0x8], R14 ;  /* 0x0000080e01007387 */ /* 0x000fe40000100a00 */
[----:B------:R-:W2:Y:S02]  /*30a10*/  LDL.LU R9, [R1+0x9a4] ;  /* 0x0009a40001097983 */ /* 0x000ea40000300800 */
[----:B------:R-:W2:Y:S01]  /*30a20*/  LDL.LU R10, [R1+0x9a8] ;  /* 0x0009a800010a7983 */ /* 0x000ea20000300800 */
[----:B------:R-:W2:Y:S01]  /*30a30*/  LDL.LU R11, [R1+0x9ac] ;  /* 0x0009ac00010b7983 */ /* 0x000ea20000300800 */
[----:B------:R0:W-:Y:S02]  /*30a40*/  STL.64 [R1+0x1ac0], R6 ;  /* 0x001ac00601007387 */ /* 0x0001e40000100a00 */
[----:B------:R-:W3:Y:S02]  /*30a50*/  LDL.LU R4, [R1+0x940] ;  /* 0x0009400001047983 */ /* 0x000ee40000300800 */
[----:B------:R-:W3:Y:S01]  /*30a60*/  LDL.LU R5, [R1+0x944] ;  /* 0x0009440001057983 */ /* 0x000ee20000300800 */
[----:B0-----:R-:W4:Y:S01]  /*30a70*/  LDL.LU R6, [R1+0x948] ;  /* 0x0009480001067983 */ /* 0x001f220000300800 */
[----:B------:R-:W4:Y:S02]  /*30a80*/  LDL.LU R7, [R1+0x94c] ;  /* 0x00094c0001077983 */ /* 0x000f240000300800 */
[----:B------:R-:W2:Y:S02]  /*30a90*/  LDL.LU R24, [R1+0x990] ;  /* 0x0009900001187983 */ /* 0x000ea40000300800 */
[----:B------:R-:W2:Y:S01]  /*30aa0*/  LDL.LU R25, [R1+0x994] ;  /* 0x0009940001197983 */ /* 0x000ea20000300800 */
[----:B------:R-:W2:Y:S01]  /*30ab0*/  LDL.LU R26, [R1+0x998] ;  /* 0x00099800011a7983 */ /* 0x000ea20000300800 */
[----:B------:R-:W2:Y:S03]  /*30ac0*/  LDL.LU R27, [R1+0x99c] ;  /* 0x00099c00011b7983 */ /* 0x000ea60000300800 */
[----:B--2---:R0:W-:Y:S01]  /*30ad0*/  STL.64 [R1+0x1b10], R26 ;  /* 0x001b101a01007387 */ /* 0x0041e20000100a00 */
[----:B------:R-:W-:Y:S03]  /*30ae0*/  STL.64 [R1+0x1b08], R24 ;  /* 0x001b081801007387 */ /* 0x000fe60000100a00 */
[----:B0-----:R-:W2:Y:S01]  /*30af0*/  LDL.LU.64 R26, [R1+0xc8] ;  /* 0x0000c800011a7983 */ /* 0x001ea20000300a00 */
[----:B------:R-:W2:Y:S03]  /*30b00*/  LDL.LU.64 R14, [R1+0xa8] ;  /* 0x0000a800010e7983 */ /* 0x000ea60000300a00 */
[----:B--2---:R0:W-:Y:S04]  /*30b10*/  STL.64 [R1+0x1b00], R14 ;  /* 0x001b000e01007387 */ /* 0x0041e80000100a00 */
[----:B0-----:R-:W2:Y:S01]  /*30b20*/  LDL.LU.64 R14, [R1+0xb8] ;  /* 0x0000b800010e7983 */ /* 0x001ea20000300a00 */
[----:B----4-:R0:W-:Y:S02]  /*30b30*/  STL.64 [R1+0x1ad0], R6 ;  /* 0x001ad00601007387 */ /* 0x0101e40000100a00 */
[----:B---3--:R-:W-:Y:S01]  /*30b40*/  STL.64 [R1+0x1ac8], R4 ;  /* 0x001ac80401007387 */ /* 0x008fe20000100a00 */
[----:B0-----:R-:W3:Y:S04]  /*30b50*/  LDL.LU.64 R6, [R1+0x78] ;  /* 0x0000780001067983 */ /* 0x001ee80000300a00 */
[----:B---3--:R0:W-:Y:S04]  /*30b60*/  STL.64 [R1+0x1ad8], R6 ;  /* 0x001ad80601007387 */ /* 0x0081e80000100a00 */
[----:B0-----:R-:W3:Y:S04]  /*30b70*/  LDL.LU.64 R6, [R1+0x88] ;  /* 0x0000880001067983 */ /* 0x001ee80000300a00 */
[----:B---3--:R0:W-:Y:S04]  /*30b80*/  STL.64 [R1+0x1ae8], R6 ;  /* 0x001ae80601007387 */ /* 0x0081e80000100a00 */
[----:B0-----:R-:W3:Y:S01]  /*30b90*/  LDL.LU.64 R6, [R1+0x98] ;  /* 0x0000980001067983 */ /* 0x001ee20000300a00 */
[----:B------:R-:W4:Y:S01]  /*30ba0*/  LDL.LU.64 R18, [R1+0x68] ;  /* 0x0000680001127983 */ /* 0x000f220000300a00 */
[----:B------:R-:W-:Y:S02]  /*30bb0*/  HMMA.16816.F32 R8, R20, R26, R8 ;  /* 0x0000001a1408723c */ /* 0x000fe40000001808 */
[----:B----4-:R0:W-:Y:S01]  /*30bc0*/  STL.64 [R1+0x1ae0], R18 ;  /* 0x001ae01201007387 */ /* 0x0101e20000100a00 */
[----:B------:R-:W4:Y:S02]  /*30bd0*/  LDL.LU R16, [R1+0x960] ;  /* 0x0009600001107983 */ /* 0x000f240000300800 */
[----:B------:R-:W4:Y:S01]  /*30be0*/  LDL.LU R17, [R1+0x964] ;  /* 0x0009640001117983 */ /* 0x000f220000300800 */
[----:B0-----:R-:W2:Y:S01]  /*30bf0*/  LDL.LU R18, [R1+0x968] ;  /* 0x0009680001127983 */ /* 0x001ea20000300800 */
[----:B------:R-:W2:Y:S03]  /*30c00*/  LDL.LU R19, [R1+0x96c] ;  /* 0x00096c0001137983 */ /* 0x000ea60000300800 */
[----:B--2---:R-:W-:Y:S01]  /*30c10*/  STL.64 [R1+0x1af8], R18 ;  /* 0x001af81201007387 */ /* 0x004fe20000100a00 */
[----:B----4-:R0:W-:Y:S03]  /*30c20*/  STL.64 [R1+0x1af0], R16 ;  /* 0x001af01001007387 */ /* 0x0101e60000100a00 */
[----:B0-----:R-:W3:Y:S01]  /*30c30*/  LDL.LU R16, [R1+0x970] ;  /* 0x0009700001107983 */ /* 0x001ee20000300800 */
[----:B------:R-:W3:Y:S02]  /*30c40*/  LDL.LU R17, [R1+0x974] ;  /* 0x0009740001117983 */ /* 0x000ee40000300800 */
[----:B------:R-:W3:Y:S02]  /*30c50*/  LDL.LU R18, [R1+0x978] ;  /* 0x0009780001127983 */ /* 0x000ee40000300800 */
[----:B------:R-:W3:Y:S04]  /*30c60*/  LDL.LU R19, [R1+0x97c] ;  /* 0x00097c0001137983 */ /* 0x000ee80000300800 */
[----:B------:R0:W-:Y:S01]  /*30c70*/  STL.64 [R1+0x9a0], R8 ;  /* 0x0009a00801007387 */ /* 0x0001e20000100a00 */
[----:B------:R-:W-:Y:S02]  /*30c80*/  STL.64 [R1+0x9a8], R10 ;  /* 0x0009a80a01007387 */ /* 0x000fe40000100a00 */
[----:B0-----:R-:W-:-:S02]  /*30c90*/  IMAD.MOV.U32 R9, RZ, RZ, R26 ;  /* 0x000000ffff097224 */ /* 0x001fc400078e001a */
[----:B------:R-:W-:Y:S02]  /*30ca0*/  IMAD.MOV.U32 R8, RZ, RZ, R27 ;  /* 0x000000ffff087224 */ /* 0x000fe400078e001b */
[----:B------:R-:W2:Y:S01]  /*30cb0*/  LDL.LU.64 R26, [R1+0x1b10] ;  /* 0x001b1000011a7983 */ /* 0x000ea20000300a00 */
[----:B------:R-:W2:Y:S02]  /*30cc0*/  LDL.LU.64 R24, [R1+0x1b08] ;  /* 0x001b080001187983 */ /* 0x000ea40000300a00 */
[----:B------:R0:W-:Y:S02]  /*30cd0*/  STL [R1+0x1a38], R8 ;  /* 0x001a380801007387 */ /* 0x0001e40000100800 */
[----:B------:R1:W-:Y:S01]  /*30ce0*/  STL [R1+0x1a34], R9 ;  /* 0x001a340901007387 */ /* 0x0003e20000100800 */
[----:B0-----:R-:W4:Y:S01]  /*30cf0*/  LDL.LU R8, [R1+0x950] ;  /* 0x0009500001087983 */ /* 0x001f220000300800 */
[----:B-1----:R-:W4:Y:S02]  /*30d00*/  LDL.LU R9, [R1+0x954] ;  /* 0x0009540001097983 */ /* 0x002f240000300800 */
[----:B------:R-:W4:Y:S02]  /*30d10*/  LDL.LU R10, [R1+0x958] ;  /* 0x00095800010a7983 */ /* 0x000f240000300800 */
[----:B------:R-:W4:Y:S01]  /*30d20*/  LDL.LU R11, [R1+0x95c] ;  /* 0x00095c00010b7983 */ /* 0x000f220000300800 */
[C---:B--2---:R-:W-:Y:S11]  /*30d30*/  HMMA.16816.F32 R24, R20.reuse, R14, R24 ;  /* 0x0000000e1418723c */ /* 0x044ff60000001818 */
[----:B------:R-:W-:Y:S11]  /*30d40*/  @!UPT UIADD3 URZ, URZ, URZ, URZ ;  /* 0x0000003f3f3ff290 */ /* 0x000ff6000fffe03f */
[----:B------:R-:W-:Y:S01]  /*30d50*/  @!UPT UIADD3 URZ, URZ, URZ, URZ ;  /* 0x0000003f3f3ff290 */ /* 0x000fe2000fffe03f */
[----:B------:R0:W-:Y:S01]  /*30d60*/  STL.64 [R1+0x990], R24 ;  /* 0x0009901801007387 */ /* 0x0001e20000100a00 */
[----:B------:R-:W-:Y:S02]  /*30d70*/  STL.64 [R1+0x998], R26 ;  /* 0x0009981a01007387 */ /* 0x000fe40000100a00 */
[----:B0-----:R-:W-:Y:S02]  /*30d80*/  IMAD.MOV.U32 R24, RZ, RZ, R15 ;  /* 0x000000ffff187224 */ /* 0x001fe400078e000f */
[----:B------:R-:W-:Y:S02]  /*30d90*/  IMAD.MOV.U32 R25, RZ, RZ, R14 ;  /* 0x000000ffff197224 */ /* 0x000fe400078e000e */
[----:B------:R-:W2:Y:S01]  /*30da0*/  LDL.LU.64 R14, [R1+0x1b00] ;  /* 0x001b0000010e7983 */ /* 0x000ea20000300a00 */
[----:B------:R0:W-:Y:S02]  /*30db0*/  STL [R1+0x1a40], R24 ;  /* 0x001a401801007387 */ /* 0x0001e40000100800 */
[----:B------:R1:W-:Y:S01]  /*30dc0*/  STL [R1+0x1a3c], R25 ;  /* 0x001a3c1901007387 */ /* 0x0003e20000100800 */
[----:B0-----:R-:W2:Y:S01]  /*30dd0*/  LDL.LU R24, [R1+0x980] ;  /* 0x0009800001187983 */ /* 0x001ea20000300800 */
[----:B-1----:R-:W2:Y:S02]  /*30de0*/  LDL.LU R25, [R1+0x984] ;  /* 0x0009840001197983 */ /* 0x002ea40000300800 */
[----:B------:R-:W2:Y:S02]  /*30df0*/  LDL.LU R26, [R1+0x988] ;  /* 0x00098800011a7983 */ /* 0x000ea40000300800 */
[----:B------:R-:W2:Y:S01]  /*30e00*/  LDL.LU R27, [R1+0x98c] ;  /* 0x00098c00011b7983 */ /* 0x000ea20000300800 */
[----:B---3--:R-:W-:Y:S01]  /*30e10*/  HMMA.16816.F32 R16, R20, R6, R16 ;  /* 0x000000061410723c */ /* 0x008fe20000001810 */
[----:B------:R-:W-:-:S02]  /*30e20*/  IMAD.MOV.U32 R3, RZ, RZ, R6 ;  /* 0x000000ffff037224 */ /* 0x000fc400078e0006 */
[----:B------:R-:W-:-:S05]  /*30e30*/  IMAD.MOV.U32 R29, RZ, RZ, R7 ;  /* 0x000000ffff1d7224 */ /* 0x000fca00078e0007 */
[C---:B--2---:R-:W-:Y:S11]  /*30e40*/  HMMA.16816.F32 R24, R20.reuse, R14, R24 ;  /* 0x0000000e1418723c */ /* 0x044ff60000001818 */
[----:B------:R-:W-:Y:S11]  /*30e50*/  @!UPT UIADD3 URZ, URZ, URZ, URZ ;  /* 0x0000003f3f3ff290 */ /* 0x000ff6000fffe03f */
[----:B------:R-:W-:Y:S01]  /*30e60*/  @!UPT UIADD3 URZ, URZ, URZ, URZ ;  /* 0x0000003f3f3ff290 */ /* 0x000fe2000fffe03f */
[----:B------:R-:W-:Y:S01]  /*30e70*/  STL.64 [R1+0x980], R24 ;  /* 0x0009801801007387 */ /* 0x000fe20000100a00 */
[----:B------:R0:W-:Y:S02]  /*30e80*/  STL.64 [R1+0x988], R26 ;  /* 0x0009881a01007387 */ /* 0x0001e40000100a00 */
[----:B0-----:R-:W-:Y:S02]  /*30e90*/  IMAD.MOV.U32 R26, RZ, RZ, R15 ;  /* 0x000000ffff1a7224 */ /* 0x001fe400078e000f */
[----:B------:R-:W-:Y:S02]  /*30ea0*/  IMAD.MOV.U32 R27, RZ, RZ, R14 ;  /* 0x000000ffff1b7224 */ /* 0x000fe400078e000e */
[----:B------:R-:W2:Y:S01]  /*30eb0*/  LDL.LU.64 R14, [R1+0x58] ;  /* 0x00005800010e7983 */ /* 0x000ea20000300a00 */
[----:B------:R0:W-:Y:S02]  /*30ec0*/  STL [R1+0x1a48], R26 ;  /* 0x001a481a01007387 */ /* 0x0001e40000100800 */
[----:B------:R1:W-:Y:S02]  /*30ed0*/  STL [R1+0x1a44], R27 ;  /* 0x001a441b01007387 */ /* 0x0003e40000100800 */
[----:B------:R-:W2:Y:S01]  /*30ee0*/  LDL.LU R24, [R1+0x930] ;  /* 0x0009300001187983 */ /* 0x000ea20000300800 */
[----:B------:R-:W2:Y:S04]  /*30ef0*/  LDL.LU R25, [R1+0x934] ;  /* 0x0009340001197983 */ /* 0x000ea80000300800 */
[----:B0-----:R-:W2:Y:S01]  /*30f00*/  LDL.LU R26, [R1+0x938] ;  /* 0x00093800011a7983 */ /* 0x001ea20000300800 */
[----:B-1----:R-:W2:Y:S02]  /*30f10*/  LDL.LU R27, [R1+0x93c] ;  /* 0x00093c00011b7983 */ /* 0x002ea40000300800 */
[----:B------:R-:W-:Y:S02]  /*30f20*/  STL.64 [R1+0x970], R16 ;  /* 0x0009701001007387 */ /* 0x000fe40000100a00 */
[----:B------:R0:W-:Y:S02]  /*30f30*/  STL.64 [R1+0x978], R18 ;  /* 0x0009781201007387 */ /* 0x0001e40000100a00 */
[----:B0-----:R-:W3:Y:S01]  /*30f40*/  LDL.LU.64 R18, [R1+0x1af8] ;  /* 0x001af80001127983 */ /* 0x001ee20000300a00 */
[----:B------:R-:W3:Y:S02]  /*30f50*/  LDL.LU.64 R16, [R1+0x1af0] ;  /* 0x001af00001107983 */ /* 0x000ee40000300a00 */
[----:B------:R-:W3:Y:S02]  /*30f60*/  LDL.LU.64 R6, [R1+0x1ae8] ;  /* 0x001ae80001067983 */ /* 0x000ee40000300a00 */
[----:B------:R-:W-:Y:S01]  /*30f70*/  STL [R1+0x1a50], R29 ;  /* 0x001a501d01007387 */ /* 0x000fe20000100800 */
[----:B------:R-:W-:Y:S01]  /*30f80*/  STL [R1+0x1a4c], R3 ;  /* 0x001a4c0301007387 */ /* 0x000fe20000100800 */
[----:B---3--:R-:W-:Y:S01]  /*30f90*/  HMMA.16816.F32 R16, R20, R6, R16 ;  /* 0x000000061410723c */ /* 0x008fe20000001810 */
[----:B------:R-:W-:-:S02]  /*30fa0*/  IMAD.MOV.U32 R0, RZ, RZ, R6 ;  /* 0x000000ffff007224 */ /* 0x000fc400078e0006 */
[----:B------:R-:W-:Y:S11]  /*30fb0*/  IMAD.MOV.U32 R2, RZ, RZ, R7 ;  /* 0x000000ffff027224 */ /* 0x000ff600078e0007 */
[----:B------:R-:W-:Y:S09]  /*30fc0*/  @!UPT UIADD3 URZ, URZ, URZ, URZ ;  /* 0x0000003f3f3ff290 */ /* 0x000ff2000fffe03f */
[----:B------:R-:W-:Y:S01]  /*30fd0*/  STL.64 [R1+0x960], R16 ;  /* 0x0009601001007387 */ /* 0x000fe20000100a00 */
[----:B------:R0:W-:Y:S03]  /*30fe0*/  STL.64 [R1+0x968], R18 ;  /* 0x0009681201007387 */ /* 0x0001e60000100a00 */
[----:B0-----:R-:W3:Y:S01]  /*30ff0*/  LDL.LU.64 R18, [R1+0x1ae0] ;  /* 0x001ae00001127983 */ /* 0x001ee20000300a00 */
[----:B------:R-:W4:Y:S02]  /*31000*/  LDL.LU.64 R6, [R1+0x1ad8] ;  /* 0x001ad80001067983 */ /* 0x000f240000300a00 */
[----:B----4-:R-:W-:Y:S11]  /*31010*/  HMMA.16816.F32 R8, R20, R6, R8 ;  /* 0x000000061408723c */ /* 0x010ff60000001808 */
[----:B------:R-:W-:Y:S11]  /*31020*/  @!UPT UIADD3 URZ, URZ, URZ, URZ ;  /* 0x0000003f3f3ff290 */ /* 0x000ff6000fffe03f */
[----:B------:R-:W-:Y:S01]  /*31030*/  @!UPT UIADD3 URZ, URZ, URZ, URZ ;  /* 0x0000003f3f3ff290 */ /* 0x000fe2000fffe03f */
[----:B------:R-:W-:Y:S01]  /*31040*/  STL.64 [R1+0x950], R8 ;  /* 0x0009500801007387 */ /* 0x000fe20000100a00 */
[----:B------:R0:W-:Y:S02]  /*31050*/  STL.64 [R1+0x958], R10 ;  /* 0x0009580a01007387 */ /* 0x0001e40000100a00 */
[----:B0-----:R-:W-:Y:S02]  /*31060*/  IMAD.MOV.U32 R10, RZ, RZ, R6 ;  /* 0x000000ffff0a7224 */ /* 0x001fe400078e0006 */
[----:B------:R-:W-:Y:S02]  /*31070*/  IMAD.MOV.U32 R11, RZ, RZ, R7 ;  /* 0x000000ffff0b7224 */ /* 0x000fe400078e0007 */
[----:B------:R-:W4:Y:S01]  /*31080*/  LDL.LU.64 R6, [R1+0x1ad0] ;  /* 0x001ad00001067983 */ /* 0x000f220000300a00 */
[----:B------:R-:W4:Y:S02]  /*31090*/  LDL.LU.64 R4, [R1+0x1ac8] ;  /* 0x001ac80001047983 */ /* 0x000f240000300a00 */
[----:B---3--:R-:W-:-:S02]  /*310a0*/  IMAD.MOV.U32 R8, RZ, RZ, R18 ;  /* 0x000000ffff087224 */ /* 0x008fc400078e0012 */
[----:B------:R-:W-:Y:S01]  /*310b0*/  IMAD.MOV.U32 R9, RZ, RZ, R19 ;  /* 0x000000ffff097224 */ /* 0x000fe200078e0013 */
[C---:B----4-:R-:W-:Y:S11]  /*310c0*/  HMMA.16816.F32 R4, R20.reuse, R18, R4 ;  /* 0x000000121404723c */ /* 0x050ff60000001804 */
[----:B------:R-:W-:Y:S11]  /*310d0*/  @!UPT UIADD3 URZ, URZ, URZ, URZ ;  /* 0x0000003f3f3ff290 */ /* 0x000ff6000fffe03f */
[----:B------:R-:W-:Y:S01]  /*310e0*/  @!UPT UIADD3 URZ, URZ, URZ, URZ ;  /* 0x0000003f3f3ff290 */ /* 0x000fe2000fffe03f */
[----:B------:R-:W-:Y:S01]  /*310f0*/  STL.64 [R1+0x940], R4 ;  /* 0x0009400401007387 */ /* 0x000fe20000100a00 */
[----:B------:R0:W-:Y:S03]  /*31100*/  STL.64 [R1+0x948], R6 ;  /* 0x0009480601007387 */ /* 0x0001e60000100a00 */
[----:B0-----:R-:W3:Y:S01]  /*31110*/  LDL.LU.64 R6, [R1+0x1ac0] ;  /* 0x001ac00001067983 */ /* 0x001ee20000300a00 */
[----:B------:R-:W-:Y:S02]  /*31120*/  STL.64 [R1+0x1a60], R10 ;  /* 0x001a600a01007387 */ /* 0x000fe40000100a00 */
[----:B------:R0:W-:Y:S02]  /*31130*/  STL.64 [R1+0x1a58], R8 ;  /* 0x001a580801007387 */ /* 0x0001e40000100a00 */
[----:B0-----:R-:W4:Y:S01]  /*31140*/  LDL.LU R8, [R1+0x8e0] ;  /* 0x0008e00001087983 */ /* 0x001f220000300800 */
[----:B------:R-:W4:Y:S02]  /*31150*/  LDL.LU R9, [R1+0x8e4] ;  /* 0x0008e40001097983 */ /* 0x000f240000300800 */
[----:B------:R-:W2:Y:S02]  /*31160*/  LDL.LU R10, [R1+0x8e8] ;  /* 0x0008e800010a7983 */ /* 0x000ea40000300800 */
[----:B------:R-:W2:Y:S01]  /*31170*/  LDL.LU R11, [R1+0x8ec] ;  /* 0x0008ec00010b7983 */ /* 0x000ea20000300800 */
[----:B------:R-:W3:Y:S04]  /*31180*/  LDL.LU.64 R18, [R1+0x48] ;  /* 0x0000480001127983 */ /* 0x000ee80000300a00 */
[----:B--2---:R0:W-:Y:S01]  /*31190*/  STL.64 [R1+0x1a70], R10 ;  /* 0x001a700a01007387 */ /* 0x0041e20000100a00 */
[----:B----4-:R-:W-:Y:S03]  /*311a0*/  STL.64 [R1+0x1a68], R8 ;  /* 0x001a680801007387 */ /* 0x010fe60000100a00 */
[----:B0-----:R-:W2:Y:S01]  /*311b0*/  LDL.LU.64 R10, [R1+0x18] ;  /* 0x00001800010a7983 */ /* 0x001ea20000300a00 */
[----:B------:R-:W-:Y:S03]  /*311c0*/  HMMA.16816.F32 R24, R20, R14, R24 ;  /* 0x0000000e1418723c */ /* 0x000fe60000001818 */
[----:B--2---:R0:W-:Y:S04]  /*311d0*/  STL.64 [R1+0x1a88], R10 ;  /* 0x001a880a01007387 */ /* 0x0041e80000100a00 */
[----:B0-----:R-:W2:Y:S04]  /*311e0*/  LDL.LU.64 R10, [R1+0x28] ;  /* 0x00002800010a7983 */ /* 0x001ea80000300a00 */
[----:B--2---:R0:W-:Y:S04]  /*311f0*/  STL.64 [R1+0x1a98], R10 ;  /* 0x001a980a01007387 */ /* 0x0041e80000100a00 */
[----:B0-----:R-:W2:Y:S08]  /*31200*/  LDL.LU.64 R10, [R1+0x38] ;  /* 0x00003800010a7983 */ /* 0x001eb00000300a00 */
[----:B------:R0:W-:Y:S02]  /*31210*/  STL.64 [R1+0x930], R24 ;  /* 0x0009301801007387 */ /* 0x0001e40000100a00 */
[----:B------:R-:W-:Y:S02]  /*31220*/  STL.64 [R1+0x938], R26 ;  /* 0x0009381a01007387 */ /* 0x000fe40000100a00 */
[----:B0-----:R-:W-:-:S02]  /*31230*/  IMAD.MOV.U32 R24, RZ, RZ, R14 ;  /* 0x000000ffff187224 */ /* 0x001fc400078e000e */
[----:B------:R-:W-:Y:S02]  /*31240*/  IMAD.MOV.U32 R25, RZ, RZ, R15 ;  /* 0x000000ffff197224 */ /* 0x000fe400078e000f */
[----:B------:R-:W4:Y:S03]  /*31250*/  LDL.LU.64 R14, [R1+0x1ab8] ;  /* 0x001ab800010e7983 */ /* 0x000f260000300a00 */
[----:B------:R0:W-:Y:S02]  /*31260*/  STL.64 [R1+0x1a90], R24 ;  /* 0x001a901801007387 */ /* 0x0001e40000100a00 */
[----:B0-----:R-:W2:Y:S01]  /*31270*/  LDL.LU R24, [R1+0x900] ;  /* 0x0009000001187983 */ /* 0x001ea20000300800 */
        /* <DEDUP_REMOVED lines=9> */
[----:B------:R-:W2:Y:S01]  /*31310*/  LDL.LU.64 R4, [R1+0x10f8] ;  /* 0x0010f80001047983 */ /* 0x000ea20000300a00 */
[----:B---3--:R-:W-:Y:S03]  /*31320*/  STL.64 [R1+0x1a18], R6 ;  /* 0x001a180601007387 */ /* 0x008fe60000100a00 */
[----:B--2---:R0:W-:Y:S04]  /*31330*/  STL.64 [R1+0x1a10], R4 ;  /* 0x001a100401007387 */ /* 0x0041e80000100a00 */
[----:B0-----:R-:W2:Y:S01]  /*31340*/  LDL.LU R4, [R1+0x920] ;  /* 0x0009200001047983 */ /* 0x001ea20000300800 */
[----:B------:R-:W2:Y:S02]  /*31350*/  LDL.LU R5, [R1+0x924] ;  /* 0x0009240001057983 */ /* 0x000ea40000300800 */
[----:B------:R-:W2:Y:S02]  /*31360*/  LDL.LU R6, [R1+0x928] ;  /* 0x0009280001067983 */ /* 0x000ea40000300800 */
[----:B------:R-:W2:Y:S01]  /*31370*/  LDL.LU R7, [R1+0x92c] ;  /* 0x00092c0001077983 */ /* 0x000ea20000300800 */
[----:B------:R-:W3:Y:S01]  /*31380*/  LDL.LU.64 R12, [R1+0x10f0] ;  /* 0x0010f000010c7983 */ /* 0x000ee20000300a00 */
[----:B------:R-:W-:Y:S01]  /*31390*/  HMMA.16816.F32 R24, R20, R10, R24 ;  /* 0x0000000a1418723c */ /* 0x000fe20000001818 */
[----:B----4-:R0:W-:Y:S02]  /*313a0*/  STL.64 [R1+0x1a80], R14 ;  /* 0x001a800e01007387 */ /* 0x0101e40000100a00 */
[----:B0-----:R-:W-:-:S05]  /*313b0*/  IMAD.MOV.U32 R15, RZ, RZ, R28 ;  /* 0x000000ffff0f7224 */ /* 0x001fca00078e001c */
[----:B--2---:R-:W-:Y:S01]  /*313c0*/  HMMA.16816.F32 R4, R20, R18, R4 ;  /* 0x000000121404723c */ /* 0x004fe20000001804 */
[----:B---3--:R0:W-:Y:S04]  /*313d0*/  STL.64 [R1+0x1a78], R12 ;  /* 0x001a780c01007387 */ /* 0x0081e80000100a00 */
[----:B0-----:R-:W2:Y:S01]  /*313e0*/  LDL.LU R12, [R1+0x8f0] ;  /* 0x0008f000010c7983 */ /* 0x001ea20000300800 */
[----:B------:R-:W2:Y:S02]  /*313f0*/  LDL.LU R13, [R1+0x8f4] ;  /* 0x0008f400010d7983 */ /* 0x000ea40000300800 */
[----:B------:R-:W2:Y:S02]  /*31400*/  LDL.LU R14, [R1+0x8f8] ;  /* 0x0008f800010e7983 */ /* 0x000ea40000300800 */
[----:B------:R-:W3:Y:S11]  /*31410*/  LDL.LU R28, [R1+0x1254] ;  /* 0x00125400011c7983 */ /* 0x000ef60000300800 */
[----:B------:R-:W-:Y:S02]  /*31420*/  @!UPT UIADD3 URZ, URZ, URZ, URZ ;  /* 0x0000003f3f3ff290 */ /* 0x000fe4000fffe03f */
[----:B------:R0:W-:Y:S01]  /*31430*/  STL.64 [R1+0x920], R4 ;  /* 0x0009200401007387 */ /* 0x0001e20000100a00 */
[----:B------:R1:W-:Y:S02]  /*31440*/  STL.64 [R1+0x928], R6 ;  /* 0x0009280601007387 */ /* 0x0003e40000100a00 */
[----:B0-----:R-:W-:Y:S02]  /*31450*/  IMAD.MOV.U32 R5, RZ, RZ, R18 ;  /* 0x000000ffff057224 */ /* 0x001fe400078e0012 */
[----:B------:R-:W-:Y:S02]  /*31460*/  IMAD.MOV.U32 R4, RZ, RZ, R19 ;  /* 0x000000ffff047224 */ /* 0x000fe400078e0013 */
[----:B------:R-:W4:Y:S01]  /*31470*/  LDL.LU.64 R18, [R1+0x1ab0] ;  /* 0x001ab00001127983 */ /* 0x000f220000300a00 */
[----:B------:R-:W2:Y:S02]  /*31480*/  LDL.LU.64 R16, [R1+0x10e8] ;  /* 0x0010e80001107983 */ /* 0x000ea40000300a00 */
[----:B------:R-:W-:Y:S02]  /*31490*/  STL.64 [R1+0x910], R24 ;  /* 0x0009101801007387 */ /* 0x000fe40000100a00 */
[----:B------:R0:W-:Y:S02]  /*314a0*/  STL.64 [R1+0x918], R26 ;  /* 0x0009181a01007387 */ /* 0x0001e40000100a00 */
[----:B-1----:R-:W-:-:S02]  /*314b0*/  IMAD.MOV.U32 R7, RZ, RZ, R10 ;  /* 0x000000ffff077224 */ /* 0x002fc400078e000a */
[----:B------:R-:W-:Y:S01]  /*314c0*/  IMAD.MOV.U32 R6, RZ, RZ, R11 ;  /* 0x000000ffff067224 */ /* 0x000fe200078e000b */
[----:B0-----:R-:W2:Y:S01]  /*314d0*/  LDL.LU.64 R26, [R1+0x1aa8] ;  /* 0x001aa800011a7983 */ /* 0x001ea20000300a00 */
[----:B------:R-:W2:Y:S02]  /*314e0*/  LDL.LU.64 R24, [R1+0x1aa0] ;  /* 0x001aa00001187983 */ /* 0x000ea40000300a00 */
[----:B------:R-:W2:Y:S02]  /*314f0*/  LDL.LU.64 R10, [R1+0x1a98] ;  /* 0x001a9800010a7983 */ /* 0x000ea40000300a00 */
        /* <DEDUP_REMOVED lines=26> */
[----:B------:R-:W-:Y:S02]  /*316a0*/  STL.64 [R1+0x18e0], R18 ;  /* 0x0018e01201007387 */ /* 0x000fe40000100a00 */
[----:B------:R0:W-:Y:S02]  /*316b0*/  STL.64 [R1+0x18d8], R16 ;  /* 0x0018d81001007387 */ /* 0x0001e40000100a00 */
[----:B0-----:R-:W2:Y:S01]  /*316c0*/  LDL.LU R16, [R1+0x8d0] ;  /* 0x0008d00001107983 */ /* 0x001ea20000300800 */
[----:B------:R-:W2:Y:S02]  /*316d0*/  LDL.LU R17, [R1+0x8d4] ;  /* 0x0008d40001117983 */ /* 0x000ea40000300800 */
[----:B------:R-:W2:Y:S02]  /*316e0*/  LDL.LU R18, [R1+0x8d8] ;  /* 0x0008d80001127983 */ /* 0x000ea40000300800 */
[----:B------:R-:W2:Y:S02]  /*316f0*/  LDL.LU R19, [R1+0x8dc] ;  /* 0x0008dc0001137983 */ /* 0x000ea40000300800 */
[----:B--2---:R-:W-:Y:S11]  /*31700*/  HMMA.16816.F32 R16, R20, R14, R16 ;  /* 0x0000000e1410723c */ /* 0x004ff60000001810 */
[----:B------:R-:W-:Y:S11]  /*31710*/  @!UPT UIADD3 URZ, URZ, URZ, URZ ;  /* 0x0000003f3f3ff290 */ /* 0x000ff6000fffe03f */
[----:B------:R-:W-:Y:S01]  /*31720*/  @!UPT UIADD3 URZ, URZ, URZ, URZ ;  /* 0x0000003f3f3ff290 */ /* 0x000fe2000fffe03f */
[----:B------:R-:W-:Y:S01]  /*31730*/  STL.64 [R1+0x8d0], R16 ;  /* 0x0008d01001007387 */ /* 0x000fe20000100a00 */
[----:B------:R0:W-:Y:S02]  /*31740*/  STL.64 [R1+0x8d8], R18 ;  /* 0x0008d81201007387 */ /* 0x0001e40000100a00 */
[----:B0-----:R-:W-:Y:S02]  /*31750*/  IMAD.MOV.U32 R18, RZ, RZ, R29 ;  /* 0x000000ffff127224 */ /* 0x001fe400078e001d */
[----:B------:R-:W-:Y:S01]  /*31760*/  IMAD.MOV.U32 R19, RZ, RZ, R3 ;  /* 0x000000ffff137224 */ /* 0x000fe200078e0003 */
[----:B------:R-:W2:Y:S01]  /*31770*/  LDL.LU R29, [R1+0x1a50] ;  /* 0x001a5000011d7983 */ /* 0x000ea20000300800 */
[----:B------:R-:W2:Y:S03]  /*31780*/  LDL.LU R3, [R1+0x1a4c] ;  /* 0x001a4c0001037983 */ /* 0x000ea60000300800 */
[----:B------:R-:W-:Y:S01]  /*31790*/  STL.64 [R1+0x18f8], R18 ;  /* 0x0018f81201007387 */ /* 0x000fe20000100a00 */
[----:B------:R-:W-:Y:S02]  /*317a0*/  STL.64 [R1+0x18d0], R14 ;  /* 0x0018d00e01007387 */ /* 0x000fe40000100a00 */
[----:B------:R0:W-:Y:S02]  /*317b0*/  STL.64 [R1+0x18c8], R12 ;  /* 0x0018c80c01007387 */ /* 0x0001e40000100a00 */
        /* <DEDUP_REMOVED lines=49> */
[----:B----4-:R-:W-:Y:S02]  /*31ad0*/  IMAD.MOV.U32 R18, RZ, RZ, R10 ;  /* 0x000000ffff127224 */ /* 0x010fe400078e000a */
[----:B------:R-:W-:Y:S01]  /*31ae0*/  IMAD.MOV.U32 R19, RZ, RZ, R11 ;  /* 0x000000ffff137224 */ /* 0x000fe200078e000b */
[----:B------:R-:W4:Y:S01]  /*31af0*/  LDL.LU R10, [R1+0x1a30] ;  /* 0x001a3000010a7983 */ /* 0x000f220000300800 */
[----:B------:R-:W4:Y:S03]  /*31b00*/  LDL.LU R11, [R1+0x1a2c] ;  /* 0x001a2c00010b7983 */ /* 0x000f260000300800 */
        /* <DEDUP_REMOVED lines=28> */
[----:B---3--:R-:W-:-:S02]  /*31cd0*/  IMAD.MOV.U32 R18, RZ, RZ, R27 ;  /* 0x000000ffff127224 */ /* 0x008fc400078e001b */
[----:B------:R-:W-:-:S05]  /*31ce0*/  IMAD.MOV.U32 R19, RZ, RZ, R26 ;  /* 0x000000ffff137224 */ /* 0x000fca00078e001a */
[----:B------:R-:W-:Y:S04]  /*31cf0*/  STL.64 [R1+0x19d0], R18 ;  /* 0x0019d01201007387 */ /* 0x000fe80000100a00 */
[----:B--2---:R-:W-:Y:S01]  /*31d00*/  STL.64 [R1+0x1998], R14 ;  /* 0x0019980e01007387 */ /* 0x004fe20000100a00 */
[----:B------:R0:W-:Y:S03]  /*31d10*/  STL.64 [R1+0x1990], R12 ;  /* 0x0019900c01007387 */ /* 0x0001e60000100a00 */
[----:B0-----:R-:W2:Y:S01]  /*31d20*/  LDL.LU R12, [R1+0x1a0] ;  /* 0x0001a000010c7983 */ /* 0x001ea20000300800 */
[----:B------:R-:W2:Y:S02]  /*31d30*/  LDL.LU R13, [R1+0x1a4] ;  /* 0x0001a400010d7983 */ /* 0x000ea40000300800 */
[----:B------:R-:W3:Y:S02]  /*31d40*/  LDL.LU R14, [R1+0x1a8] ;  /* 0x0001a800010e7983 */ /* 0x000ee40000300800 */
[----:B------:R-:W3:Y:S02]  /*31d50*/  LDL.LU R15, [R1+0x1ac] ;  /* 0x0001ac00010f7983 */ /* 0x000ee40000300800 */
[----:B------:R-:W-:-:S02]  /*31d60*/  IMAD.MOV.U32 R18, RZ, RZ, R25 ;  /* 0x000000ffff127224 */ /* 0x000fc400078e0019 */
[----:B------:R-:W-:Y:S01]  /*31d70*/  IMAD.MOV.U32 R19, RZ, RZ, R24 ;  /* 0x000000ffff137224 */ /* 0x000fe200078e0018 */
[----:B------:R-:W4:Y:S01]  /*31d80*/  LDL.LU R4, [R1+0x8c0] ;  /* 0x0008c00001047983 */ /* 0x000f220000300800 */
[----:B------:R-:W4:Y:S02]  /*31d90*/  LDL.LU R5, [R1+0x8c4] ;  /* 0x0008c40001057983 */ /* 0x000f240000300800 */
[----:B------:R-:W4:Y:S02]  /*31da0*/  LDL.LU R6, [R1+0x8c8] ;  /* 0x0008c80001067983 */ /* 0x000f240000300800 */
[----:B------:R-:W4:Y:S01]  /*31db0*/  LDL.LU R7, [R1+0x8cc] ;  /* 0x0008cc0001077983 */ /* 0x000f220000300800 */
[----:B------:R-:W-:Y:S01]  /*31dc0*/  STL.64 [R1+0x19e8], R18 ;  /* 0x0019e81201007387 */ /* 0x000fe20000100a00 */
[----:B------:R-:W4:Y:S02]  /*31dd0*/  LDL.LU R24, [R1+0x2e0] ;  /* 0x0002e00001187983 */ /* 0x000f240000300800 */
[----:B------:R-:W4:Y:S02]  /*31de0*/  LDL.LU R25, [R1+0x2e4] ;  /* 0x0002e40001197983 */ /* 0x000f240000300800 */
[----:B------:R-:W4:Y:S01]  /*31df0*/  LDL.LU R26, [R1+0x2e8] ;  /* 0x0002e800011a7983 */ /* 0x000f220000300800 */
[----:B------:R-:W4:Y:S04]  /*31e00*/  LDL.LU R27, [R1+0x2ec] ;  /* 0x0002ec00011b7983 */ /* 0x000f280000300800 */
        /* <DEDUP_REMOVED lines=28> */
[----:B------:R-:W4:Y:S02]  /*31fd0*/  LDL.LU.64 R4, [R1+0x1a10] ;  /* 0x001a100001047983 */ /* 0x000f240000300a00 */
[----:B------:R-:W-:-:S02]  /*31fe0*/  IMAD.MOV.U32 R19, RZ, RZ, R8 ;  /* 0x000000ffff137224 */ /* 0x000fc400078e0008 */
[----:B------:R0:W-:Y:S02]  /*31ff0*/  STL.64 [R1+0x18c0], R10 ;  /* 0x0018c00a01007387 */ /* 0x0001e40000100a00 */
[----:B------:R-:W-:Y:S01]  /*32000*/  IMAD.MOV.U32 R18, RZ, RZ, R9 ;  /* 0x000000ffff127224 */ /* 0x000fe200078e0009 */
[----:B------:R-:W2:Y:S01]  /*32010*/  LDL.LU R8, [R1+0x890] ;  /* 0x0008900001087983 */ /* 0x000ea20000300800 */
[----:B------:R-:W2:Y:S03]  /*32020*/  LDL.LU R9, [R1+0x894] ;  /* 0x0008940001097983 */ /* 0x000ea60000300800 */
[----:B0-----:R-:W2:Y:S01]  /*32030*/  LDL.LU R10, [R1+0x898] ;  /* 0x00089800010a7983 */ /* 0x001ea20000300800 */
[----:B------:R-:W2:Y:S01]  /*32040*/  LDL.LU R11, [R1+0x89c] ;  /* 0x00089c00010b7983 */ /* 0x000ea20000300800 */
[----:B---3--:R-:W-:Y:S02]  /*32050*/  HMMA.16816.F32 R20, R20, R6, R24 ;  /* 0x000000061414723c */ /* 0x008fe40000001818 */
[----:B------:R-:W2:Y:S01]  /*32060*/  LDL.LU.64 R26, [R1+0x1a08] ;  /* 0x001a0800011a7983 */ /* 0x000ea20000300a00 */
[----:B------:R-:W2:Y:S02]  /*32070*/  LDL.LU.64 R24, [R1+0x1a00] ;  /* 0x001a000001187983 */ /* 0x000ea40000300a00 */
[----:B------:R-:W-:Y:S02]  /*32080*/  STL.64 [R1+0x18b8], R6 ;  /* 0x0018b80601007387 */ /* 0x000fe40000100a00 */
[----:B----4-:R0:W-:Y:S11]  /*32090*/  STL.64 [R1+0x18b0], R4 ;  /* 0x0018b00401007387 */ /* 0x0101f60000100a00 */
[----:B------:R-:W-:Y:S05]  /*320a0*/  @!UPT UIADD3 URZ, URZ, URZ, URZ ;  /* 0x0000003f3f3ff290 */ /* 0x000fea000fffe03f */
[----:B------:R1:W-:Y:S01]  /*320b0*/  STL.64 [R1+0x2e0], R20 ;  /* 0x0002e01401007387 */ /* 0x0003e20000100a00 */
[----:B------:R-:W-:Y:S02]  /*320c0*/  STL.64 [R1+0x2e8], R22 ;  /* 0x0002e81601007387 */ /* 0x000fe40000100a00 */
[----:B0-----:R-:W3:Y:S02]  /*320d0*/  LDL.LU R4, [R1+0x880] ;  /* 0x0008800001047983 */ /* 0x001ee40000300800 */
[----:B------:R-:W3:Y:S01]  /*320e0*/  LDL.LU R5, [R1+0x884] ;  /* 0x0008840001057983 */ /* 0x000ee20000300800 */
[----:B------:R-:W3:Y:S01]  /*320f0*/  LDL.LU R6, [R1+0x888] ;  /* 0x0008880001067983 */ /* 0x000ee20000300800 */
[----:B------:R-:W3:Y:S03]  /*32100*/  LDL.LU R7, [R1+0x88c] ;  /* 0x00088c0001077983 */ /* 0x000ee60000300800 */
[----:B-1----:R-:W4:Y:S01]  /*32110*/  LDL.LU R20, [R1+0x130] ;  /* 0x0001300001147983 */ /* 0x002f220000300800 */
[C---:B--2---:R-:W-:Y:S03]  /*32120*/  HMMA.16816.F32 R16, R24.reuse, R18, R12 ;  /* 0x000000121810723c */ /* 0x044fe6000000180c */
[----:B------:R-:W2:Y:S01]  /*32130*/  LDL.LU.64 R14, [R1+0x19f8] ;  /* 0x0019f800010e7983 */ /* 0x000ea20000300a00 */
[----:B------:R-:W2:Y:S11]  /*32140*/  LDL.LU.64 R12, [R1+0x19f0] ;  /* 0x0019f000010c7983 */ /* 0x000eb60000300a00 */
[----:B------:R-:W-:Y:S08]  /*32150*/  @!UPT UIADD3 URZ, URZ, URZ, URZ ;  /* 0x0000003f3f3ff290 */ /* 0x000ff0000fffe03f */
        /* <DEDUP_REMOVED lines=82> */
[----:B------:R-:W3:Y:S01]  /*32680*/  LDL.LU.64 R16, [R1+0x18d8] ;  /* 0x0018d80001107983 */ /* 0x000ee20000300a00 */
[C---:B--2---:R-:W-:Y:S11]  /*32690*/  HMMA.16816.F32 R12, R24.reuse, R18, R12 ;  /* 0x00000012180c723c */ /* 0x044ff6000000180c */
[----:B------:R-:W-:Y:S11]  /*326a0*/  @!UPT UIADD3 URZ, URZ, URZ, URZ ;  /* 0x0000003f3f3ff290 */ /* 0x000ff6000fffe03f */
[----:B------:R-:W-:Y:S01]  /*326b0*/  @!UPT UIADD3 URZ, URZ, URZ, URZ ;  /* 0x0000003f3f3ff290 */ /* 0x000fe2000fffe03f */
        /* <DEDUP_REMOVED lines=9> */
[----:B0-----:R-:W3:Y:S02]  /*32750*/  LDL.LU.64 R10, [R1+0x18c0] ;  /* 0x0018c000010a7983 */ /* 0x001ee40000300a00 */
[----:B---3--:R-:W-:Y:S02]  /*32760*/  HMMA.16816.F32 R8, R24, R10, R4 ;  /* 0x0000000a1808723c */ /* 0x008fe40000001804 */
[----:B------:R-:W4:Y:S01]  /*32770*/  LDL.LU.64 R6, [R1+0x18b8] ;  /* 0x0018b80001067983 */ /* 0x000f220000300a00 */
[----:B------:R-:W2:Y:S02]  /*32780*/  LDL.LU.64 R4, [R1+0x18b0] ;  /* 0x0018b00001047983 */ /* 0x000ea40000300a00 */
[----:B------:R-:W-:-:S02]  /*32790*/  IMAD.MOV.U32 R22, RZ, RZ, R2 ;  /* 0x000000ffff167224 */ /* 0x000fc400078e0002 */
[----:B------:R-:W-:Y:S11]  /*327a0*/  IMAD.MOV.U32 R23, RZ, RZ, R0 ;  /* 0x000000ffff177224 */ /* 0x000ff600078e0000 */
[----:B------:R-:W-:Y:S05]  /*327b0*/  @!UPT UIADD3 URZ, URZ, URZ, URZ ;  /* 0x0000003f3f3ff290 */ /* 0x000fea000fffe03f */
[----:B------:R-:W-:Y:S01]  /*327c0*/  STL.64 [R1+0x880], R8 ;  /* 0x0008800801007387 */ /* 0x000fe20000100a00 */
[----:B------:R0:W-:Y:S02]  /*327d0*/  STL.64 [R1+0x888], R10 ;  /* 0x0008880a01007387 */ /* 0x0001e40000100a00 */
[----:B0-----:R-:W-:Y:S02]  /*327e0*/  IADD3 R10, P1, R12, UR12, RZ ;  /* 0x0000000c0c0a7c10 */ /* 0x001fe4000ff3e0ff */
[----:B------:R-:W-:Y:S02]  /*327f0*/  IADD3 R11, P2, R16, UR12, RZ ;  /* 0x0000000c100b7c10 */ /* 0x000fe4000ff5e0ff */
[----:B------:R-:W-:Y:S02]  /*32800*/  IADD3 R28, R28, 0x1, RZ ;  /* 0x000000011c1c7810 */ /* 0x000fe40007ffe0ff */
[----:B------:R-:W-:Y:S01]  /*32810*/  IADD3.X R8, R17, UR6, RZ, P2, !PT ;  /* 0x0000000611087c10 */ /* 0x000fe200097fe4ff */
[----:B------:R-:W-:Y:S01]  /*32820*/  STL [R1+0x1898], R10 ;  /* 0x0018980a01007387 */ /* 0x000fe20000100800 */
[----:B------:R-:W-:Y:S01]  /*32830*/  STL [R1+0x189c], R11 ;  /* 0x00189c0b01007387 */ /* 0x000fe20000100800 */
[----:B--2---:R-:W-:-:S04]  /*32840*/  IADD3 R9, P0, R4, UR12, RZ ;  /* 0x0000000c04097c10 */ /* 0x004fc8000ff1e0ff */
[----:B------:R-:W-:Y:S01]  /*32850*/  IADD3.X R4, R5, UR6, RZ, P0, !PT ;  /* 0x0000000605047c10 */ /* 0x000fe200087fe4ff */
[----:B------:R-:W-:Y:S02]  /*32860*/  IADD3.X R5, R13, UR6, RZ, P1, !PT ;  /* 0x000000060d057c10 */ /* 0x000fe40008ffe4ff */
[----:B----4-:R-:W-:Y:S03]  /*32870*/  HMMA.16816.F32 R12, R24, R6, R20 ;  /* 0x00000006180c723c */ /* 0x010fe60000001814 */
[----:B------:R0:W-:Y:S01]  /*32880*/  STL [R1+0x18a0], R5 ;  /* 0x0018a00501007387 */ /* 0x0001e20000100800 */
[----:B------:R1:W-:Y:S02]  /*32890*/  STL [R1+0x1254], R28 ;  /* 0x0012541c01007387 */ /* 0x0003e40000100800 */
[----:B------:R-:W-:Y:S11]  /*328a0*/  STL [R1+0x18a4], R8 ;  /* 0x0018a40801007387 */ /* 0x000ff60000100800 */
[----:B------:R-:W-:Y:S06]  /*328b0*/  @!UPT UIADD3 URZ, URZ, URZ, URZ ;  /* 0x0000003f3f3ff290 */ /* 0x000fec000fffe03f */
[----:B------:R-:W-:Y:S01]  /*328c0*/  STL.64 [R1+0x130], R12 ;  /* 0x0001300c01007387 */ /* 0x000fe20000100a00 */
[----:B------:R-:W-:Y:S02]  /*328d0*/  STL.64 [R1+0x138], R14 ;  /* 0x0001380e01007387 */ /* 0x000fe40000100a00 */
[----:B------:R-:W2:Y:S02]  /*328e0*/  LDL.LU R2, [R1+0x127c] ;  /* 0x00127c0001027983 */ /* 0x000ea40000300800 */
[----:B------:R-:W-:Y:S02]  /*328f0*/  IMAD.MOV.U32 R6, RZ, RZ, R15 ;  /* 0x000000ffff067224 */ /* 0x000fe400078e000f */
[----:B------:R-:W-:Y:S02]  /*32900*/  IMAD.MOV.U32 R7, RZ, RZ, R14 ;  /* 0x000000ffff077224 */ /* 0x000fe400078e000e */
[----:B0-----:R-:W-:Y:S02]  /*32910*/  IMAD.MOV.U32 R5, RZ, RZ, R4 ;  /* 0x000000ffff057224 */ /* 0x001fe400078e0004 */
[----:B------:R-:W-:Y:S01]  /*32920*/  IMAD.MOV.U32 R4, RZ, RZ, R9 ;  /* 0x000000ffff047224 */ /* 0x000fe200078e0009 */
[----:B------:R-:W-:Y:S01]  /*32930*/  ISETP.NE.U32.AND P0, PT, R28, UR7, PT ;  /* 0x000000071c007c0c */ /* 0x000fe2000bf05070 */
[----:B------:R-:W-:Y:S01]  /*32940*/  STL [R1+0x18ac], R6 ;  /* 0x0018ac0601007387 */ /* 0x000fe20000100800 */
[----:B------:R-:W-:Y:S02]  /*32950*/  STL [R1+0x18a8], R7 ;  /* 0x0018a80701007387 */ /* 0x000fe40000100800 */
[----:B-1----:R-:W3:Y:S01]  /*32960*/  LDL.LU R28, [R1+0x1274] ;  /* 0x00127400011c7983 */ /* 0x002ee20000300800 */
[----:B------:R-:W-:Y:S01]  /*32970*/  IADD3 R3, P2, R3, UR12, RZ ;  /* 0x0000000c03037c10 */ /* 0x000fe2000ff5e0ff */
[----:B------:R0:W-:Y:S01]  /*32980*/  STL.64 [R1+0x10f8], R4 ;  /* 0x0010f80401007387 */ /* 0x0001e20000100a00 */
[----:B------:R-:W4:Y:S03]  /*32990*/  LDL.LU R9, [R1+0x126c] ;  /* 0x00126c0001097983 */ /* 0x000f260000300800 */
[----:B0-----:R-:W4:Y:S01]  /*329a0*/  LDL.LU R4, [R1+0x1264] ;  /* 0x0012640001047983 */ /* 0x001f220000300800 */
[----:B------:R-:W4:Y:S02]  /*329b0*/  LDL.LU R7, [R1+0x1378] ;  /* 0x0013780001077983 */ /* 0x000f240000300800 */
[----:B------:R0:W-:Y:S02]  /*329c0*/  STL [R1+0x125c], R3 ;  /* 0x00125c0301007387 */ /* 0x0001e40000100800 */
        /* <DEDUP_REMOVED lines=22> */
[----:B0-----:R-:W4:Y:S02]  /*32b30*/  LDL.LU R3, [R1+0x1344] ;  /* 0x0013440001037983 */ /* 0x001f240000300800 */
[----:B------:R-:W4:Y:S01]  /*32b40*/  LDL.LU R0, [R1+0x1318] ;  /* 0x0013180001007983 */ /* 0x000f220000300800 */
[----:B--2---:R-:W-:-:S05]  /*32b50*/  IADD3 R2, P6, R2, UR12, RZ ;  /* 0x0000000c02027c10 */ /* 0x004fca000ffde0ff */
[----:B------:R0:W-:Y:S04]  /*32b60*/  STL [R1+0x127c], R2 ;  /* 0x00127c0201007387 */ /* 0x0001e80000100800 */
[----:B0-----:R-:W2:Y:S01]  /*32b70*/  LDL.LU R2, [R1+0x133c] ;  /* 0x00133c0001027983 */ /* 0x001ea20000300800 */
[----:B---3--:R-:W-:Y:S02]  /*32b80*/  IADD3 R28, P5, R28, UR12, RZ ;  /* 0x0000000c1c1c7c10 */ /* 0x008fe4000ffbe0ff */
[----:B----4-:R-:W-:-:S03]  /*32b90*/  IADD3 R9, P1, R9, UR12, RZ ;  /* 0x0000000c09097c10 */ /* 0x010fc6000ff3e0ff */
[----:B------:R0:W-:Y:S01]  /*32ba0*/  STL [R1+0x1274], R28 ;  /* 0x0012741c01007387 */ /* 0x0001e20000100800 */
[----:B------:R-:W-:Y:S02]  /*32bb0*/  IADD3 R4, P4, R4, UR12, RZ ;  /* 0x0000000c04047c10 */ /* 0x000fe4000ff9e0ff */
[----:B------:R-:W-:Y:S02]  /*32bc0*/  IADD3 R7, P3, R7, UR12, RZ ;  /* 0x0000000c07077c10 */ /* 0x000fe4000ff7e0ff */
[----:B------:R-:W-:Y:S01]  /*32bd0*/  IADD3.X R6, R6, UR6, RZ, P2, !PT ;  /* 0x0000000606067c10 */ /* 0x000fe200097fe4ff */
[----:B------:R-:W-:Y:S01]  /*32be0*/  IADD3 R24, P2, R24, UR12, RZ ;  /* 0x0000000c18187c10 */ /* 0x000fe2000ff5e0ff */
[----:B------:R-:W-:Y:S01]  /*32bf0*/  IADD3.X R25, R25, UR6, RZ, P6, !PT ;  /* 0x0000000619197c10 */ /* 0x000fe2000b7fe4ff */
[----:B0-----:R-:W3:Y:S01]  /*32c00*/  LDL.LU R28, [R1+0x1310] ;  /* 0x00131000011c7983 */ /* 0x001ee20000300800 */
[----:B------:R-:W-:Y:S02]  /*32c10*/  STL [R1+0x126c], R9 ;  /* 0x00126c0901007387 */ /* 0x000fe40000100800 */
[----:B------:R-:W-:Y:S01]  /*32c20*/  STL [R1+0x1264], R4 ;  /* 0x0012640401007387 */ /* 0x000fe20000100800 */
[----:B------:R-:W-:Y:S01]  /*32c30*/  IADD3 R26, P6, R26, UR12, RZ ;  /* 0x0000000c1a1a7c10 */ /* 0x000fe2000ffde0ff */
[----:B------:R-:W-:Y:S01]  /*32c40*/  STL [R1+0x1378], R7 ;  /* 0x0013780701007387 */ /* 0x000fe20000100800 */
[----:B------:R-:W-:Y:S01]  /*32c50*/  IADD3.X R27, R27, UR6, RZ, P5, !PT ;  /* 0x000000061b1b7c10 */ /* 0x000fe2000affe4ff */
        /* <DEDUP_REMOVED lines=33> */
[----:B------:R-:W-:Y:S01]  /*32e70*/  IADD3.X R16, R16, UR6, RZ, P4, !PT ;  /* 0x0000000610107c10 */ /* 0x000fe2000a7fe4ff */
[----:B------:R-:W-:Y:S01]  /*32e80*/  STL [R1+0x1330], R13 ;  /* 0x0013300d01007387 */ /* 0x000fe20000100800 */
[----:B------:R-:W-:Y:S02]  /*32e90*/  STL [R1+0x1354], R17 ;  /* 0x0013541101007387 */ /* 0x000fe40000100800 */
[----:B------:R-:W-:Y:S02]  /*32ea0*/  STL [R1+0x1328], R12 ;  /* 0x0013280c01007387 */ /* 0x000fe40000100800 */
[----:B------:R0:W-:Y:S01]  /*32eb0*/  STL [R1+0x1344], R3 ;  /* 0x0013440301007387 */ /* 0x0001e20000100800 */
[----:B------:R-:W-:Y:S01]  /*32ec0*/  IADD3 R29, P4, R29, UR12, RZ ;  /* 0x0000000c1d1d7c10 */ /* 0x000fe2000ff9e0ff */
[----:B------:R-:W-:Y:S04]  /*32ed0*/  STL [R1+0x134c], R16 ;  /* 0x00134c1001007387 */ /* 0x000fe80000100800 */
[----:B0-----:R-:W4:Y:S01]  /*32ee0*/  LDL.LU R3, [R1+0x1334] ;  /* 0x0013340001037983 */ /* 0x001f220000300800 */
[----:B------:R-:W-:Y:S01]  /*32ef0*/  STL [R1+0x1320], R29 ;  /* 0x0013201d01007387 */ /* 0x000fe20000100800 */
[----:B--2---:R-:W-:-:S05]  /*32f00*/  IADD3.X R2, R2, UR6, RZ, P2, !PT ;  /* 0x0000000602027c10 */ /* 0x004fca00097fe4ff */
[----:B------:R0:W-:Y:S04]  /*32f10*/  STL [R1+0x133c], R2 ;  /* 0x00133c0201007387 */ /* 0x0001e80000100800 */
[----:B0-----:R-:W2:Y:S01]  /*32f20*/  LDL.LU R2, [R1+0x1308] ;  /* 0x0013080001027983 */ /* 0x001ea20000300800 */
[----:B------:R-:W-:Y:S02]  /*32f30*/  IADD3 R0, P3, R0, UR12, RZ ;  /* 0x0000000c00007c10 */ /* 0x000fe4000ff7e0ff */
[----:B---3--:R-:W-:-:S03]  /*32f40*/  IADD3 R28, P2, R28, UR12, RZ ;  /* 0x0000000c1c1c7c10 */ /* 0x008fc6000ff5e0ff */
[----:B------:R-:W-:Y:S01]  /*32f50*/  STL [R1+0x1318], R0 ;  /* 0x0013180001007387 */ /* 0x000fe20000100800 */
[----:B------:R-:W3:Y:S02]  /*32f60*/  LDL.LU R9, [R1+0x132c] ;  /* 0x00132c0001097983 */ /* 0x000ee40000300800 */
[----:B------:R-:W3:Y:S02]  /*32f70*/  LDL.LU R4, [R1+0x1300] ;  /* 0x0013000001047983 */ /* 0x000ee40000300800 */
[----:B------:R-:W3:Y:S01]  /*32f80*/  LDL.LU R7, [R1+0x1324] ;  /* 0x0013240001077983 */ /* 0x000ee20000300800 */
[----:B------:R0:W-:Y:S01]  /*32f90*/  STL [R1+0x1310], R28 ;  /* 0x0013101c01007387 */ /* 0x0001e20000100800 */
[----:B------:R-:W3:Y:S02]  /*32fa0*/  LDL.LU R6, [R1+0x12f8] ;  /* 0x0012f80001067983 */ /* 0x000ee40000300800 */
[----:B------:R-:W3:Y:S02]  /*32fb0*/  LDL.LU R24, [R1+0x131c] ;  /* 0x00131c0001187983 */ /* 0x000ee40000300800 */
[----:B------:R-:W3:Y:S01]  /*32fc0*/  LDL.LU R25, [R1+0x12f0] ;  /* 0x0012f00001197983 */ /* 0x000ee20000300800 */
        /* <DEDUP_REMOVED lines=19> */
[----:B0-----:R-:W3:Y:S01]  /*33100*/  LDL.LU R28, [R1+0x138c] ;  /* 0x00138c00011c7983 */ /* 0x001ee20000300800 */
[----:B------:R-:W3:Y:S01]  /*33110*/  LDL.LU R0, [R1+0x12c4] ;  /* 0x0012c40001007983 */ /* 0x000ee20000300800 */
[----:B----4-:R-:W-:-:S05]  /*33120*/  IADD3.X R3, R3, UR6, RZ, P6, !PT ;  /* 0x0000000603037c10 */ /* 0x010fca000b7fe4ff */
[----:B------:R0:W-:Y:S04]  /*33130*/  STL [R1+0x1334], R3 ;  /* 0x0013340301007387 */ /* 0x0001e80000100800 */
[----:B0-----:R-:W4:Y:S01]  /*33140*/  LDL.LU R3, [R1+0x1384] ;  /* 0x0013840001037983 */ /* 0x001f220000300800 */
[----:B--2---:R-:W-:-:S05]  /*33150*/  IADD3 R2, P6, R2, UR12, RZ ;  /* 0x0000000c02027c10 */ /* 0x004fca000ffde0ff */
[----:B------:R0:W-:Y:S04]  /*33160*/  STL [R1+0x1308], R2 ;  /* 0x0013080201007387 */ /* 0x0001e80000100800 */
[----:B0-----:R-:W2:Y:S01]  /*33170*/  LDL.LU R2, [R1+0x12bc] ;  /* 0x0012bc0001027983 */ /* 0x001ea20000300800 */
[----:B---3--:R-:W-:Y:S01]  /*33180*/  IADD3.X R9, R9, UR6, RZ, P5, !PT ;  /* 0x0000000609097c10 */ /* 0x008fe2000affe4ff */
[----:B------:R-:W-:Y:S01]  /*33190*/  IADD3 R4, P5, R4, UR12, RZ ;  /* 0x0000000c04047c10 */ /* 0x000fe2000ffbe0ff */
[----:B------:R-:W-:Y:S01]  /*331a0*/  IADD3.X R7, R7, UR6, RZ, P1, !PT ;  /* 0x0000000607077c10 */ /* 0x000fe20008ffe4ff */
[----:B------:R-:W-:Y:S01]  /*331b0*/  IADD3 R6, P1, R6, UR12, RZ ;  /* 0x0000000c06067c10 */ /* 0x000fe2000ff3e0ff */
        /* <DEDUP_REMOVED lines=36> */
[----:B------:R-:W-:-:S02]  /*33400*/  IADD3.X R12, R12, UR6, RZ, P6, !PT ;  /* 0x000000060c0c7c10 */ /* 0x000fc4000b7fe4ff */
[----:B------:R-:W-:Y:S01]  /*33410*/  IADD3.X R29, R29, UR6, RZ, P5, !PT ;  /* 0x000000061d1d7c10 */ /* 0x000fe2000affe4ff */
[----:B------:R-:W-:Y:S01]  /*33420*/  STL [R1+0x12e4], R22 ;  /* 0x0012e41601007387 */ /* 0x000fe20000100800 */
[----:B------:R-:W-:Y:S01]  /*33430*/  IADD3 R28, P5, R28, UR12, RZ ;  /* 0x0000000c1c1c7c10 */ /* 0x000fe2000ffbe0ff */
[----:B------:R-:W-:Y:S01]  /*33440*/  STL [R1+0x12b8], R23 ;  /* 0x0012b81701007387 */ /* 0x000fe20000100800 */
[----:B------:R-:W-:Y:S01]  /*33450*/  IADD3 R16, P6, R16, UR12, RZ ;  /* 0x0000000c10107c10 */ /* 0x000fe2000ffde0ff */
[----:B------:R-:W-:Y:S01]  /*33460*/  STL [R1+0x12dc], R13 ;  /* 0x0012dc0d01007387 */ /* 0x000fe20000100800 */
[----:B------:R-:W-:Y:S02]  /*33470*/  STL [R1+0x12b0], R17 ;  /* 0x0012b01101007387 */ /* 0x000fe40000100800 */
[----:B------:R-:W-:Y:S02]  /*33480*/  STL [R1+0x12d4], R12 ;  /* 0x0012d40c01007387 */ /* 0x000fe40000100800 */
[----:B------:R0:W-:Y:S01]  /*33490*/  STL [R1+0x138c], R28 ;  /* 0x00138c1c01007387 */ /* 0x0001e20000100800 */
[----:B------:R-:W-:Y:S01]  /*334a0*/  STL [R1+0x1394], R16 ;  /* 0x0013941001007387 */ /* 0x000fe20000100800 */
[----:B------:R-:W-:-:S02]  /*334b0*/  IADD3.X R0, R0, UR6, RZ, P1, !PT ;  /* 0x0000000600007c10 */ /* 0x000fc40008ffe4ff */
[----:B----4-:R-:W-:Y:S01]  /*334c0*/  IADD3 R3, P1, R3, UR12, RZ ;  /* 0x0000000c03037c10 */ /* 0x010fe2000ff3e0ff */
[----:B0-----:R-:W3:Y:S01]  /*334d0*/  LDL.LU R28, [R1+0x137c] ;  /* 0x00137c00011c7983 */ /* 0x001ee20000300800 */
[----:B------:R-:W-:Y:S03]  /*334e0*/  STL [R1+0x12cc], R29 ;  /* 0x0012cc1d01007387 */ /* 0x000fe60000100800 */
[----:B------:R0:W-:Y:S02]  /*334f0*/  STL [R1+0x1384], R3 ;  /* 0x0013840301007387 */ /* 0x0001e40000100800 */
[----:B0-----:R-:W4:Y:S01]  /*33500*/  LDL.LU R3, [R1+0x12b4] ;  /* 0x0012b40001037983 */ /* 0x001f220000300800 */
[----:B------:R-:W-:Y:S02]  /*33510*/  STL [R1+0x12c4], R0 ;  /* 0x0012c40001007387 */ /* 0x000fe40000100800 */
[----:B------:R-:W4:Y:S02]  /*33520*/  LDL.LU R9, [R1+0x13b4] ;  /* 0x0013b40001097983 */ /* 0x000f240000300800 */
[----:B------:R-:W4:Y:S01]  /*33530*/  LDL.LU R4, [R1+0x12ac] ;  /* 0x0012ac0001047983 */ /* 0x000f220000300800 */
[----:B------:R-:W4:Y:S01]  /*33540*/  LDL.LU R7, [R1+0x13ac] ;  /* 0x0013ac0001077983 */ /* 0x000f220000300800 */
[----:B--2---:R-:W-:-:S05]  /*33550*/  IADD3.X R2, R2, UR6, RZ, P4, !PT ;  /* 0x0000000602027c10 */ /* 0x004fca000a7fe4ff */
[----:B------:R0:W-:Y:S01]  /*33560*/  STL [R1+0x12bc], R2 ;  /* 0x0012bc0201007387 */ /* 0x0001e20000100800 */
[----:B------:R-:W2:Y:S02]  /*33570*/  LDL.LU R6, [R1+0x1390] ;  /* 0x0013900001067983 */ /* 0x000ea40000300800 */
[----:B------:R-:W2:Y:S02]  /*33580*/  LDL.LU R24, [R1+0x13a4] ;  /* 0x0013a40001187983 */ /* 0x000ea40000300800 */
[----:B------:R-:W2:Y:S01]  /*33590*/  LDL.LU R25, [R1+0x1388] ;  /* 0x0013880001197983 */ /* 0x000ea20000300800 */
[----:B------:R-:W2:Y:S01]  /*335a0*/  LDL.LU R26, [R1+0x139c] ;  /* 0x00139c00011a7983 */ /* 0x000ea20000300800 */
        /* <DEDUP_REMOVED lines=18> */
[----:B0-----:R-:W2:Y:S01]  /*336d0*/  LDL.LU R2, [R1+0x13b8] ;  /* 0x0013b80001027983 */ /* 0x001ea20000300800 */
[----:B------:R-:W2:Y:S01]  /*336e0*/  LDL.LU R0, [R1+0x140c] ;  /* 0x00140c0001007983 */ /* 0x000ea20000300800 */
[----:B---3--:R-:W-:-:S05]  /*336f0*/  IADD3 R28, P4, R28, UR12, RZ ;  /* 0x0000000c1c1c7c10 */ /* 0x008fca000ff9e0ff */
[----:B------:R0:W-:Y:S01]  /*33700*/  STL [R1+0x137c], R28 ;  /* 0x00137c1c01007387 */ /* 0x0001e20000100800 */
[----:B----4-:R-:W-:-:S03]  /*33710*/  IADD3.X R3, R3, UR6, RZ, P3, !PT ;  /* 0x0000000603037c10 */ /* 0x010fc60009ffe4ff */
[----:B0-----:R-:W3:Y:S04]  /*33720*/  LDL.LU R28, [R1+0x13f0] ;  /* 0x0013f000011c7983 */ /* 0x001ee80000300800 */
[----:B------:R0:W-:Y:S01]  /*33730*/  STL [R1+0x12b4], R3 ;  /* 0x0012b40301007387 */ /* 0x0001e20000100800 */
[----:B------:R-:W-:Y:S02]  /*33740*/  IADD3 R9, P3, R9, UR12, RZ ;  /* 0x0000000c09097c10 */ /* 0x000fe4000ff7e0ff */
[----:B------:R-:W-:Y:S01]  /*33750*/  IADD3.X R4, R4, UR6, RZ, P2, !PT ;  /* 0x0000000604047c10 */ /* 0x000fe200097fe4ff */
[----:B------:R-:W-:Y:S01]  /*33760*/  IADD3 R7, P2, R7, UR12, RZ ;  /* 0x0000000c07077c10 */ /* 0x000fe2000ff5e0ff */
[----:B0-----:R-:W4:Y:S01]  /*33770*/  LDL.LU R3, [R1+0x1404] ;  /* 0x0014040001037983 */ /* 0x001f220000300800 */
[----:B------:R-:W-:Y:S02]  /*33780*/  STL [R1+0x13b4], R9 ;  /* 0x0013b40901007387 */ /* 0x000fe40000100800 */
[----:B------:R-:W-:Y:S02]  /*33790*/  STL [R1+0x12ac], R4 ;  /* 0x0012ac0401007387 */ /* 0x000fe40000100800 */
[----:B------:R-:W-:Y:S01]  /*337a0*/  STL [R1+0x13ac], R7 ;  /* 0x0013ac0701007387 */ /* 0x000fe20000100800 */
[----:B--2---:R-:W-:Y:S01]  /*337b0*/  IADD3.X R6, R6, UR6, RZ, P6, !PT ;  /* 0x0000000606067c10 */ /* 0x004fe2000b7fe4ff */
        /* <DEDUP_REMOVED lines=38> */
[----:B------:R-:W-:Y:S02]  /*33a20*/  STL [R1+0x13e4], R13 ;  /* 0x0013e40d01007387 */ /* 0x000fe40000100800 */
[----:B------:R-:W-:Y:S01]  /*33a30*/  STL [R1+0x13c8], R17 ;  /* 0x0013c81101007387 */ /* 0x000fe20000100800 */
[----:B------:R-:W-:Y:S01]  /*33a40*/  STL [R1+0x13dc], R12 ;  /* 0x0013dc0c01007387 */ /* 0x000fe20000100800 */
[----:B------:R0:W-:Y:S02]  /*33a50*/  STL [R1+0x13b8], R2 ;  /* 0x0013b80201007387 */ /* 0x0001e40000100800 */
[----:B------:R-:W-:Y:S01]  /*33a60*/  STL [R1+0x13c0], R16 ;  /* 0x0013c01001007387 */ /* 0x000fe20000100800 */
[----:B0-----:R-:W2:Y:S01]  /*33a70*/  LDL.LU R2, [R1+0x13e8] ;  /* 0x0013e80001027983 */ /* 0x001ea20000300800 */
[----:B------:R-:W-:-:S02]  /*33a80*/  IADD3 R29, P3, R29, UR12, RZ ;  /* 0x0000000c1d1d7c10 */ /* 0x000fc4000ff7e0ff */
[----:B------:R-:W-:-:S03]  /*33a90*/  IADD3 R0, P2, R0, UR12, RZ ;  /* 0x0000000c00007c10 */ /* 0x000fc6000ff5e0ff */
[----:B------:R-:W-:Y:S01]  /*33aa0*/  STL [R1+0x1414], R29 ;  /* 0x0014141d01007387 */ /* 0x000fe20000100800 */
[----:B---3--:R-:W-:-:S05]  /*33ab0*/  IADD3.X R28, R28, UR6, RZ, P6, !PT ;  /* 0x000000061c1c7c10 */ /* 0x008fca000b7fe4ff */
[----:B------:R0:W-:Y:S01]  /*33ac0*/  STL [R1+0x13f0], R28 ;  /* 0x0013f01c01007387 */ /* 0x0001e20000100800 */
[----:B----4-:R-:W-:-:S03]  /*33ad0*/  IADD3 R3, P6, R3, UR12, RZ ;  /* 0x0000000c03037c10 */ /* 0x010fc6000ffde0ff */
[----:B0-----:R-:W3:Y:S01]  /*33ae0*/  LDL.LU R28, [R1+0x13fc] ;  /* 0x0013fc00011c7983 */ /* 0x001ee20000300800 */
[----:B------:R-:W-:Y:S02]  /*33af0*/  STL [R1+0x140c], R0 ;  /* 0x00140c0001007387 */ /* 0x000fe40000100800 */
[----:B------:R-:W4:Y:S02]  /*33b00*/  LDL.LU R9, [R1+0x13e0] ;  /* 0x0013e00001097983 */ /* 0x000f240000300800 */
[----:B------:R-:W4:Y:S01]  /*33b10*/  LDL.LU R4, [R1+0x1434] ;  /* 0x0014340001047983 */ /* 0x000f220000300800 */
[----:B------:R-:W4:Y:S01]  /*33b20*/  LDL.LU R7, [R1+0x13d8] ;  /* 0x0013d80001077983 */ /* 0x000f220000300800 */
[----:B------:R0:W-:Y:S02]  /*33b30*/  STL [R1+0x1404], R3 ;  /* 0x0014040301007387 */ /* 0x0001e40000100800 */
        /* <DEDUP_REMOVED lines=22> */
[----:B0-----:R-:W4:Y:S01]  /*33ca0*/  LDL.LU R3, [R1+0x1494] ;  /* 0x0014940001037983 */ /* 0x001f220000300800 */
[----:B------:R-:W4:Y:S01]  /*33cb0*/  LDL.LU R0, [R1+0x1438] ;  /* 0x0014380001007983 */ /* 0x000f220000300800 */
[----:B--2---:R-:W-:-:S05]  /*33cc0*/  IADD3.X R2, R2, UR6, RZ, P5, !PT ;  /* 0x0000000602027c10 */ /* 0x004fca000affe4ff */
[----:B------:R0:W-:Y:S04]  /*33cd0*/  STL [R1+0x13e8], R2 ;  /* 0x0013e80201007387 */ /* 0x0001e80000100800 */
[----:B0-----:R-:W2:Y:S01]  /*33ce0*/  LDL.LU R2, [R1+0x148c] ;  /* 0x00148c0001027983 */ /* 0x001ea20000300800 */
[----:B---3--:R-:W-:Y:S02]  /*33cf0*/  IADD3 R28, P5, R28, UR12, RZ ;  /* 0x0000000c1c1c7c10 */ /* 0x008fe4000ffbe0ff */
[----:B----4-:R-:W-:Y:S01]  /*33d00*/  IADD3.X R9, R9, UR6, RZ, P1, !PT ;  /* 0x0000000609097c10 */ /* 0x010fe20008ffe4ff */
[----:B------:R-:W-:Y:S02]  /*33d10*/  IADD3 R4, P1, R4, UR12, RZ ;  /* 0x0000000c04047c10 */ /* 0x000fe4000ff3e0ff */
[----:B------:R0:W-:Y:S01]  /*33d20*/  STL [R1+0x13fc], R28 ;  /* 0x0013fc1c01007387 */ /* 0x0001e20000100800 */
[----:B------:R-:W-:Y:S01]  /*33d30*/  IADD3.X R7, R7, UR6, RZ, P4, !PT ;  /* 0x0000000607077c10 */ /* 0x000fe2000a7fe4ff */
[----:B------:R-:W-:Y:S01]  /*33d40*/  IADD3 R6, P4, R6, UR12, RZ ;  /* 0x0000000c06067c10 */ /* 0x000fe2000ff9e0ff */
[----:B------:R-:W-:Y:S01]  /*33d50*/  IADD3.X R24, R24, UR6, RZ, P3, !PT ;  /* 0x0000000618187c10 */ /* 0x000fe20009ffe4ff */
[----:B------:R-:W-:Y:S01]  /*33d60*/  IADD3 R25, P3, R25, UR12, RZ ;  /* 0x0000000c19197c10 */ /* 0x000fe2000ff7e0ff */
[----:B------:R-:W-:Y:S01]  /*33d70*/  IADD3.X R26, R26, UR6, RZ, P2, !PT ;  /* 0x000000061a1a7c10 */ /* 0x000fe200097fe4ff */
[----:B0-----:R-:W3:Y:S01]  /*33d80*/  LDL.LU R28, [R1+0x1470] ;  /* 0x00147000011c7983 */ /* 0x001ee20000300800 */
[----:B------:R-:W-:Y:S02]  /*33d90*/  STL [R1+0x13e0], R9 ;  /* 0x0013e00901007387 */ /* 0x000fe40000100800 */
        /* <DEDUP_REMOVED lines=38> */
[----:B------:R-:W-:Y:S02]  /*34000*/  STL [R1+0x1450], R13 ;  /* 0x0014500d01007387 */ /* 0x000fe40000100800 */
[----:B------:R-:W-:Y:S01]  /*34010*/  STL [R1+0x1464], R17 ;  /* 0x0014641101007387 */ /* 0x000fe20000100800 */
[----:B------:R-:W-:Y:S01]  /*34020*/  STL [R1+0x1448], R12 ;  /* 0x0014480c01007387 */ /* 0x000fe20000100800 */
[----:B------:R0:W-:Y:S02]  /*34030*/  STL [R1+0x1494], R3 ;  /* 0x0014940301007387 */ /* 0x0001e40000100800 */
[----:B------:R-:W-:Y:S01]  /*34040*/  STL [R1+0x145c], R16 ;  /* 0x00145c1001007387 */ /* 0x000fe20000100800 */
[----:B------:R-:W-:Y:S01]  /*34050*/  IADD3.X R0, R0, UR6, RZ, P4, !PT ;  /* 0x0000000600007c10 */ /* 0x000fe2000a7fe4ff */
[----:B0-----:R-:W4:Y:S01]  /*34060*/  LDL.LU R3, [R1+0x1484] ;  /* 0x0014840001037983 */ /* 0x001f220000300800 */
[----:B------:R-:W-:Y:S01]  /*34070*/  STL [R1+0x1440], R29 ;  /* 0x0014401d01007387 */ /* 0x000fe20000100800 */
[----:B--2---:R-:W-:-:S05]  /*34080*/  IADD3 R2, P4, R2, UR12, RZ ;  /* 0x0000000c02027c10 */ /* 0x004fca000ff9e0ff */
[----:B------:R0:W-:Y:S04]  /*34090*/  STL [R1+0x148c], R2 ;  /* 0x00148c0201007387 */ /* 0x0001e80000100800 */
[----:B0-----:R-:W2:Y:S01]  /*340a0*/  LDL.LU R2, [R1+0x1468] ;  /* 0x0014680001027983 */ /* 0x001ea20000300800 */
[----:B------:R-:W-:Y:S02]  /*340b0*/  STL [R1+0x1438], R0 ;  /* 0x0014380001007387 */ /* 0x000fe40000100800 */
[----:B------:R-:W2:Y:S02]  /*340c0*/  LDL.LU R9, [R1+0x147c] ;  /* 0x00147c0001097983 */ /* 0x000ea40000300800 */
[----:B------:R-:W2:Y:S01]  /*340d0*/  LDL.LU R4, [R1+0x1460] ;  /* 0x0014600001047983 */ /* 0x000ea20000300800 */
[----:B------:R-:W2:Y:S01]  /*340e0*/  LDL.LU R7, [R1+0x14b4] ;  /* 0x0014b40001077983 */ /* 0x000ea20000300800 */
[----:B---3--:R-:W-:-:S05]  /*340f0*/  IADD3.X R28, R28, UR6, RZ, P3, !PT ;  /* 0x000000061c1c7c10 */ /* 0x008fca0009ffe4ff */
        /* <DEDUP_REMOVED lines=25> */
[----:B----4-:R-:W-:-:S05]  /*34290*/  IADD3 R3, P3, R3, UR12, RZ ;  /* 0x0000000c03037c10 */ /* 0x010fca000ff7e0ff */
[----:B------:R0:W-:Y:S04]  /*342a0*/  STL [R1+0x1484], R3 ;  /* 0x0014840301007387 */ /* 0x0001e80000100800 */
[----:B0-----:R-:W4:Y:S01]  /*342b0*/  LDL.LU R3, [R1+0x14b8] ;  /* 0x0014b80001037983 */ /* 0x001f220000300800 */
[----:B--2---:R-:W-:-:S05]  /*342c0*/  IADD3.X R2, R2, UR6, RZ, P2, !PT ;  /* 0x0000000602027c10 */ /* 0x004fca00097fe4ff */
[----:B------:R0:W-:Y:S04]  /*342d0*/  STL [R1+0x1468], R2 ;  /* 0x0014680201007387 */ /* 0x0001e80000100800 */
[----:B0-----:R-:W2:Y:S01]  /*342e0*/  LDL.LU R2, [R1+0x150c] ;  /* 0x00150c0001027983 */ /* 0x001ea20000300800 */
[----:B------:R-:W-:Y:S02]  /*342f0*/  IADD3 R9, P2, R9, UR12, RZ ;  /* 0x0000000c09097c10 */ /* 0x000fe4000ff5e0ff */
[----:B------:R-:W-:Y:S01]  /*34300*/  IADD3.X R4, R4, UR6, RZ, P6, !PT ;  /* 0x0000000604047c10 */ /* 0x000fe2000b7fe4ff */
[----:B------:R-:W-:Y:S02]  /*34310*/  IADD3 R7, P6, R7, UR12, RZ ;  /* 0x0000000c07077c10 */ /* 0x000fe4000ffde0ff */
[----:B------:R-:W-:Y:S01]  /*34320*/  STL [R1+0x147c], R9 ;  /* 0x00147c0901007387 */ /* 0x000fe20000100800 */
[----:B---3--:R-:W-:Y:S01]  /*34330*/  IADD3.X R6, R6, UR6, RZ, P5, !PT ;  /* 0x0000000606067c10 */ /* 0x008fe2000affe4ff */
        /* <DEDUP_REMOVED lines=43> */
[----:B------:R0:W-:Y:S01]  /*345f0*/  STL [R1+0x14c0], R28 ;  /* 0x0014c01c01007387 */ /* 0x0001e20000100800 */
[----:B------:R-:W-:Y:S01]  /*34600*/  IADD3 R29, P2, R29, UR12, RZ ;  /* 0x0000000c1d1d7c10 */ /* 0x000fe2000ff5e0ff */
[----:B------:R-:W-:Y:S01]  /*34610*/  STL [R1+0x14c8], R16 ;  /* 0x0014c81001007387 */ /* 0x000fe20000100800 */
[----:B------:R-:W-:Y:S01]  /*34620*/  IADD3 R0, P6, R0, UR12, RZ ;  /* 0x0000000c00007c10 */ /* 0x000fe2000ffde0ff */
[----:B0-----:R-:W3:Y:S02]  /*34630*/  LDL.LU R28, [R1+0x14f0] ;  /* 0x0014f000011c7983 */ /* 0x001ee40000300800 */
[----:B------:R-:W-:Y:S01]  /*34640*/  STL [R1+0x14dc], R29 ;  /* 0x0014dc1d01007387 */ /* 0x000fe20000100800 */
[----:B----4-:R-:W-:-:S05]  /*34650*/  IADD3.X R3, R3, UR6, RZ, P5, !PT ;  /* 0x0000000603037c10 */ /* 0x010fca000affe4ff */
[----:B------:R0:W-:Y:S04]  /*34660*/  STL [R1+0x14b8], R3 ;  /* 0x0014b80301007387 */ /* 0x0001e80000100800 */
[----:B0-----:R-:W4:Y:S01]  /*34670*/  LDL.LU R3, [R1+0x1504] ;  /* 0x0015040001037983 */ /* 0x001f220000300800 */
[----:B------:R-:W-:Y:S02]  /*34680*/  STL [R1+0x1514], R0 ;  /* 0x0015140001007387 */ /* 0x000fe40000100800 */
[----:B------:R-:W4:Y:S02]  /*34690*/  LDL.LU R9, [R1+0x14e8] ;  /* 0x0014e80001097983 */ /* 0x000f240000300800 */
[----:B------:R-:W4:Y:S01]  /*346a0*/  LDL.LU R4, [R1+0x14fc] ;  /* 0x0014fc0001047983 */ /* 0x000f220000300800 */
[----:B------:R-:W4:Y:S01]  /*346b0*/  LDL.LU R7, [R1+0x14e0] ;  /* 0x0014e00001077983 */ /* 0x000f220000300800 */
[----:B--2---:R-:W-:-:S05]  /*346c0*/  IADD3 R2, P5, R2, UR12, RZ ;  /* 0x0000000c02027c10 */ /* 0x004fca000ffbe0ff */
        /* <DEDUP_REMOVED lines=25> */
[----:B---3--:R-:W-:-:S05]  /*34860*/  IADD3.X R28, R28, UR6, RZ, P1, !PT ;  /* 0x000000061c1c7c10 */ /* 0x008fca0008ffe4ff */
[----:B------:R0:W-:Y:S04]  /*34870*/  STL [R1+0x14f0], R28 ;  /* 0x0014f01c01007387 */ /* 0x0001e80000100800 */
[----:B0-----:R-:W3:Y:S01]  /*34880*/  LDL.LU R28, [R1+0x1288] ;  /* 0x00128800011c7983 */ /* 0x001ee20000300800 */
[----:B----4-:R-:W-:Y:S02]  /*34890*/  IADD3 R3, P1, R3, UR12, RZ ;  /* 0x0000000c03037c10 */ /* 0x010fe4000ff3e0ff */
[----:B------:R-:W-:Y:S01]  /*348a0*/  IADD3.X R9, R9, UR6, RZ, P4, !PT ;  /* 0x0000000609097c10 */ /* 0x000fe2000a7fe4ff */
[----:B------:R-:W-:Y:S02]  /*348b0*/  IADD3 R4, P4, R4, UR12, RZ ;  /* 0x0000000c04047c10 */ /* 0x000fe4000ff9e0ff */
[----:B------:R0:W-:Y:S01]  /*348c0*/  STL [R1+0x1504], R3 ;  /* 0x0015040301007387 */ /* 0x0001e20000100800 */
[----:B------:R-:W-:-:S03]  /*348d0*/  IADD3.X R7, R7, UR6, RZ, P3, !PT ;  /* 0x0000000607077c10 */ /* 0x000fc60009ffe4ff */
[----:B0-----:R-:W4:Y:S01]  /*348e0*/  LDL.LU R3, [R1+0x1538] ;  /* 0x0015380001037983 */ /* 0x001f220000300800 */
[----:B------:R-:W-:Y:S02]  /*348f0*/  STL [R1+0x14e8], R9 ;  /* 0x0014e80901007387 */ /* 0x000fe40000100800 */
[----:B------:R-:W-:Y:S02]  /*34900*/  STL [R1+0x14fc], R4 ;  /* 0x0014fc0401007387 */ /* 0x000fe40000100800 */
[----:B------:R-:W-:Y:S01]  /*34910*/  STL [R1+0x14e0], R7 ;  /* 0x0014e00701007387 */ /* 0x000fe20000100800 */
[----:B--2---:R-:W-:Y:S02]  /*34920*/  IADD3 R6, P3, R6, UR12, RZ ;  /* 0x0000000c06067c10 */ /* 0x004fe4000ff7e0ff */
[----:B------:R-:W-:Y:S01]  /*34930*/  IADD3.X R24, R24, UR6, RZ, P2, !PT ;  /* 0x0000000618187c10 */ /* 0x000fe200097fe4ff */
[----:B------:R-:W-:Y:S01]  /*34940*/  IADD3 R25, P2, R25, UR12, RZ ;  /* 0x0000000c19197c10 */ /* 0x000fe2000ff5e0ff */
[----:B------:R-:W-:Y:S01]  /*34950*/  IADD3.X R26, R26, UR6, RZ, P6, !PT ;  /* 0x000000061a1a7c10 */ /* 0x000fe2000b7fe4ff */
        /* <DEDUP_REMOVED lines=41> */
[----:B0-----:R-:W2:Y:S01]  /*34bf0*/  LDL.LU R2, [R1+0x1568] ;  /* 0x0015680001027983 */ /* 0x001ea20000300800 */
[----:B------:R-:W-:Y:S01]  /*34c00*/  IADD3.X R0, R0, UR6, RZ, P3, !PT ;  /* 0x0000000600007c10 */ /* 0x000fe20009ffe4ff */
[----:B------:R-:W-:Y:S01]  /*34c10*/  STL [R1+0x1548], R29 ;  /* 0x0015481d01007387 */ /* 0x000fe20000100800 */
[----:B---3--:R-:W-:-:S05]  /*34c20*/  IADD3 R28, P3, R28, UR12, RZ ;  /* 0x0000000c1c1c7c10 */ /* 0x008fca000ff7e0ff */
[----:B------:R0:W-:Y:S04]  /*34c30*/  STL [R1+0x1288], R28 ;  /* 0x0012881c01007387 */ /* 0x0001e80000100800 */
[----:B0-----:R-:W3:Y:S01]  /*34c40*/  LDL.LU R28, [R1+0x12a4] ;  /* 0x0012a400011c7983 */ /* 0x001ee20000300800 */
[----:B------:R-:W-:Y:S02]  /*34c50*/  STL [R1+0x1540], R0 ;  /* 0x0015400001007387 */ /* 0x000fe40000100800 */
[----:B------:R-:W3:Y:S02]  /*34c60*/  LDL.LU R9, [R1+0x1564] ;  /* 0x0015640001097983 */ /* 0x000ee40000300800 */
[----:B------:R-:W3:Y:S01]  /*34c70*/  LDL.LU R4, [R1+0x129c] ;  /* 0x00129c0001047983 */ /* 0x000ee20000300800 */
[----:B------:R-:W3:Y:S01]  /*34c80*/  LDL.LU R7, [R1+0x156c] ;  /* 0x00156c0001077983 */ /* 0x000ee20000300800 */
[----:B----4-:R-:W-:-:S05]  /*34c90*/  IADD3.X R3, R3, UR6, RZ, P2, !PT ;  /* 0x0000000603037c10 */ /* 0x010fca00097fe4ff */
[----:B------:R0:W-:Y:S01]  /*34ca0*/  STL [R1+0x1538], R3 ;  /* 0x0015380301007387 */ /* 0x0001e20000100800 */
        /* <DEDUP_REMOVED lines=22> */
[----:B0-----:R-:W4:Y:S01]  /*34e10*/  LDL.LU R3, [R1+0x1594] ;  /* 0x0015940001037983 */ /* 0x001f220000300800 */
[----:B------:R-:W4:Y:S01]  /*34e20*/  LDL.LU R0, [R1+0x15cc] ;  /* 0x0015cc0001007983 */ /* 0x000f220000300800 */
[----:B--2---:R-:W-:-:S05]  /*34e30*/  IADD3 R2, P2, R2, UR12, RZ ;  /* 0x0000000c02027c10 */ /* 0x004fca000ff5e0ff */
[----:B------:R0:W-:Y:S04]  /*34e40*/  STL [R1+0x1568], R2 ;  /* 0x0015680201007387 */ /* 0x0001e80000100800 */
[----:B0-----:R-:W2:Y:S01]  /*34e50*/  LDL.LU R2, [R1+0x15a0] ;  /* 0x0015a00001027983 */ /* 0x001ea20000300800 */
[----:B---3--:R-:W-:Y:S02]  /*34e60*/  IADD3.X R28, R28, UR6, RZ, P6, !PT ;  /* 0x000000061c1c7c10 */ /* 0x008fe4000b7fe4ff */
[----:B------:R-:W-:Y:S02]  /*34e70*/  IADD3 R9, P6, R9, UR12, RZ ;  /* 0x0000000c09097c10 */ /* 0x000fe4000ffde0ff */
[----:B------:R-:W-:Y:S01]  /*34e80*/  IADD3.X R4, R4, UR6, RZ, P5, !PT ;  /* 0x0000000604047c10 */ /* 0x000fe2000affe4ff */
[----:B------:R-:W-:Y:S01]  /*34e90*/  IADD3 R7, P5, R7, UR12, RZ ;  /* 0x0000000c07077c10 */ /* 0x000fe2000ffbe0ff */
[----:B------:R0:W-:Y:S01]  /*34ea0*/  STL [R1+0x12a4], R28 ;  /* 0x0012a41c01007387 */ /* 0x0001e20000100800 */
[----:B----4-:R-:W-:-:S03]  /*34eb0*/  IADD3.X R6, R6, UR6, RZ, P1, !PT ;  /* 0x0000000606067c10 */ /* 0x010fc60008ffe4ff */
[----:B0-----:R-:W3:Y:S01]  /*34ec0*/  LDL.LU R28, [R1+0x15d8] ;  /* 0x0015d800011c7983 */ /* 0x001ee20000300800 */
        /* <DEDUP_REMOVED lines=47> */
[----:B0-----:R-:W4:Y:S03]  /*351c0*/  LDL.LU R3, [R1+0x159c] ;  /* 0x00159c0001037983 */ /* 0x001f260000300800 */
[----:B------:R-:W-:Y:S01]  /*351d0*/  STL [R1+0x15c4], R29 ;  /* 0x0015c41d01007387 */ /* 0x000fe20000100800 */
[----:B--2---:R-:W-:-:S05]  /*351e0*/  IADD3.X R2, R2, UR6, RZ, P1, !PT ;  /* 0x0000000602027c10 */ /* 0x004fca0008ffe4ff */
[----:B------:R0:W-:Y:S04]  /*351f0*/  STL [R1+0x15a0], R2 ;  /* 0x0015a00201007387 */ /* 0x0001e80000100800 */
[----:B0-----:R-:W2:Y:S01]  /*35200*/  LDL.LU R2, [R1+0x15e8] ;  /* 0x0015e80001027983 */ /* 0x001ea20000300800 */
[----:B------:R-:W-:-:S05]  /*35210*/  IADD3 R0, P5, R0, UR12, RZ ;  /* 0x0000000c00007c10 */ /* 0x000fca000ffbe0ff */
[----:B------:R-:W-:Y:S01]  /*35220*/  STL [R1+0x15cc], R0 ;  /* 0x0015cc0001007387 */ /* 0x000fe20000100800 */
[----:B------:R-:W2:Y:S02]  /*35230*/  LDL.LU R9, [R1+0x15b0] ;  /* 0x0015b00001097983 */ /* 0x000ea40000300800 */
[----:B------:R-:W2:Y:S02]  /*35240*/  LDL.LU R4, [R1+0x15e4] ;  /* 0x0015e40001047983 */ /* 0x000ea40000300800 */
[----:B------:R-:W2:Y:S01]  /*35250*/  LDL.LU R7, [R1+0x15b4] ;  /* 0x0015b40001077983 */ /* 0x000ea20000300800 */
[----:B---3--:R-:W-:-:S05]  /*35260*/  IADD3 R28, P1, R28, UR12, RZ ;  /* 0x0000000c1c1c7c10 */ /* 0x008fca000ff3e0ff */
        /* <DEDUP_REMOVED lines=31> */
[----:B------:R-:W-:Y:S01]  /*35460*/  IADD3.X R9, R9, UR6, RZ, P3, !PT ;  /* 0x0000000609097c10 */ /* 0x000fe20009ffe4ff */
[----:B------:R-:W-:Y:S01]  /*35470*/  IADD3 R4, P3, R4, UR12, RZ ;  /* 0x0000000c04047c10 */ /* 0x000fe2000ff7e0ff */
[----:B------:R-:W-:-:S03]  /*35480*/  IADD3.X R7, R7, UR6, RZ, P2, !PT ;  /* 0x0000000607077c10 */ /* 0x000fc600097fe4ff */
[----:B------:R-:W-:Y:S01]  /*35490*/  STL [R1+0x15b0], R9 ;  /* 0x0015b00901007387 */ /* 0x000fe20000100800 */
[----:B---3--:R-:W-:Y:S02]  /*354a0*/  IADD3 R6, P2, R6, UR12, RZ ;  /* 0x0000000c06067c10 */ /* 0x008fe4000ff5e0ff */
        /* <DEDUP_REMOVED lines=44> */
[----:B------:R-:W-:Y:S01]  /*35770*/  IADD3.X R0, R0, UR6, RZ, P2, !PT ;  /* 0x0000000600007c10 */ /* 0x000fe200097fe4ff */
[----:B------:R0:W-:Y:S02]  /*35780*/  STL [R1+0x1658], R28 ;  /* 0x0016581c01007387 */ /* 0x0001e40000100800 */
[----:B------:R-:W-:Y:S01]  /*35790*/  STL [R1+0x1640], R16 ;  /* 0x0016401001007387 */ /* 0x000fe20000100800 */
[----:B0-----:R-:W3:Y:S01]  /*357a0*/  LDL.LU R28, [R1+0x1738] ;  /* 0x00173800011c7983 */ /* 0x001ee20000300800 */
[----:B------:R-:W-:Y:S01]  /*357b0*/  STL [R1+0x160c], R29 ;  /* 0x00160c1d01007387 */ /* 0x000fe20000100800 */
[----:B----4-:R-:W-:-:S05]  /*357c0*/  IADD3 R3, P2, R3, UR9, RZ ;  /* 0x0000000903037c10 */ /* 0x010fca000ff5e0ff */
[----:B------:R0:W-:Y:S04]  /*357d0*/  STL [R1+0x173c], R3 ;  /* 0x00173c0301007387 */ /* 0x0001e80000100800 */
        /* <DEDUP_REMOVED lines=32> */
[----:B------:R0:W-:Y:S04]  /*359e0*/  STL [R1+0x1738], R28 ;  /* 0x0017381c01007387 */ /* 0x0001e80000100800 */
[----:B0-----:R-:W3:Y:S01]  /*359f0*/  LDL.LU R28, [R1+0x16fc] ;  /* 0x0016fc00011c7983 */ /* 0x001ee20000300800 */
[----:B----4-:R-:W-:Y:S02]  /*35a00*/  IADD3.X R3, R3, UR6, RZ, P5, !PT ;  /* 0x0000000603037c10 */ /* 0x010fe4000affe4ff */
[----:B------:R-:W-:Y:S02]  /*35a10*/  IADD3 R9, P5, R9, UR9, RZ ;  /* 0x0000000909097c10 */ /* 0x000fe4000ffbe0ff */
[----:B------:R-:W-:Y:S01]  /*35a20*/  IADD3.X R4, R4, UR6, RZ, P1, !PT ;  /* 0x0000000604047c10 */ /* 0x000fe20008ffe4ff */
[----:B------:R-:W-:Y:S01]  /*35a30*/  IADD3 R7, P1, R7, UR9, RZ ;  /* 0x0000000907077c10 */ /* 0x000fe2000ff3e0ff */
[----:B------:R0:W-:Y:S04]  /*35a40*/  STL [R1+0x161c], R3 ;  /* 0x00161c0301007387 */ /* 0x0001e80000100800 */
        /* <DEDUP_REMOVED lines=53> */
[----:B------:R0:W-:Y:S04]  /*35da0*/  STL [R1+0x16fc], R28 ;  /* 0x0016fc1c01007387 */ /* 0x0001e80000100800 */
[----:B0-----:R-:W3:Y:S01]  /*35db0*/  LDL.LU R28, [R1+0x16c8] ;  /* 0x0016c800011c7983 */ /* 0x001ee20000300800 */
[----:B------:R-:W-:Y:S02]  /*35dc0*/  STL [R1+0x16d8], R0 ;  /* 0x0016d80001007387 */ /* 0x000fe40000100800 */
[----:B------:R-:W3:Y:S02]  /*35dd0*/  LDL.LU R9, [R1+0x16ec] ;  /* 0x0016ec0001097983 */ /* 0x000ee40000300800 */
[----:B------:R-:W3:Y:S01]  /*35de0*/  LDL.LU R4, [R1+0x16c0] ;  /* 0x0016c00001047983 */ /* 0x000ee20000300800 */
[----:B------:R-:W3:Y:S01]  /*35df0*/  LDL.LU R7, [R1+0x16e4] ;  /* 0x0016e40001077983 */ /* 0x000ee20000300800 */
[----:B----4-:R-:W-:-:S05]  /*35e00*/  IADD3 R3, P4, R3, UR9, RZ ;  /* 0x0000000903037c10 */ /* 0x010fca000ff9e0ff */
        /* <DEDUP_REMOVED lines=25> */
[----:B--2---:R-:W-:-:S05]  /*35fa0*/  IADD3.X R2, R2, UR8, RZ, P3, !PT ;  /* 0x0000000802027c10 */ /* 0x004fca0009ffe4ff */
[----:B------:R0:W-:Y:S04]  /*35fb0*/  STL [R1+0x16f4], R2 ;  /* 0x0016f40201007387 */ /* 0x0001e80000100800 */
[----:B0-----:R-:W2:Y:S01]  /*35fc0*/  LDL.LU R2, [R1+0x1758] ;  /* 0x0017580001027983 */ /* 0x001ea20000300800 */
[----:B---3--:R-:W-:Y:S02]  /*35fd0*/  IADD3 R28, P3, R28, UR9, RZ ;  /* 0x000000091c1c7c10 */ /* 0x008fe4000ff7e0ff */
[----:B------:R-:W-:Y:S01]  /*35fe0*/  IADD3.X R9, R9, UR8, RZ, P2, !PT ;  /* 0x0000000809097c10 */ /* 0x000fe200097fe4ff */
[----:B------:R-:W-:Y:S01]  /*35ff0*/  IADD3 R4, P2, R4, UR9, RZ ;  /* 0x0000000904047c10 */ /* 0x000fe2000ff5e0ff */
[----:B------:R-:W-:Y:S01]  /*36000*/  IADD3.X R7, R7, UR8, RZ, P6, !PT ;  /* 0x0000000807077c10 */ /* 0x000fe2000b7fe4ff */
[----:B------:R0:W-:Y:S01]  /*36010*/  STL [R1+0x16c8], R28 ;  /* 0x0016c81c01007387 */ /* 0x0001e20000100800 */
[----:B----4-:R-:W-:-:S03]  /*36020*/  IADD3 R6, P6, R6, UR9, RZ ;  /* 0x0000000906067c10 */ /* 0x010fc6000ffde0ff */
[----:B0-----:R-:W3:Y:S01]  /*36030*/  LDL.LU R28, [R1+0x1688] ;  /* 0x00168800011c7983 */ /* 0x001ee20000300800 */
        /* <DEDUP_REMOVED lines=48> */
[----:B0-----:R-:W4:Y:S01]  /*36340*/  LDL.LU R3, [R1+0x17ac] ;  /* 0x0017ac0001037983 */ /* 0x001f220000300800 */
[----:B------:R-:W-:Y:S01]  /*36350*/  STL [R1+0x1690], R29 ;  /* 0x0016901d01007387 */ /* 0x000fe20000100800 */
[----:B--2---:R-:W-:-:S05]  /*36360*/  IADD3 R2, P6, R2, UR9, RZ ;  /* 0x0000000902027c10 */ /* 0x004fca000ffde0ff */
[----:B------:R0:W-:Y:S04]  /*36370*/  STL [R1+0x1758], R2 ;  /* 0x0017580201007387 */ /* 0x0001e80000100800 */
[----:B0-----:R-:W2:Y:S01]  /*36380*/  LDL.LU R2, [R1+0x1684] ;  /* 0x0016840001027983 */ /* 0x001ea20000300800 */
[----:B------:R0:W-:Y:S02]  /*36390*/  STL [R1+0x168c], R0 ;  /* 0x00168c0001007387 */ /* 0x0001e40000100800 */
        /* <DEDUP_REMOVED lines=28> */
[----:B-1----:R-:W3:Y:S01]  /*36560*/  LDL.LU R28, [R1+0x17c8] ;  /* 0x0017c800011c7983 */ /* 0x002ee20000300800 */
        /* <DEDUP_REMOVED lines=9> */
[----:B------:R-:W-:Y:S02]  /*36600*/  STL [R1+0x17a8], R9 ;  /* 0x0017a80901007387 */ /* 0x000fe40000100800 */
[----:B------:R-:W-:Y:S02]  /*36610*/  STL [R1+0x1680], R4 ;  /* 0x0016800401007387 */ /* 0x000fe40000100800 */
[----:B------:R-:W-:Y:S01]  /*36620*/  STL [R1+0x17a4], R7 ;  /* 0x0017a40701007387 */ /* 0x000fe20000100800 */
        /* <DEDUP_REMOVED lines=35> */
[----:B------:R0:W-:Y:S02]  /*36860*/  STL [R1+0x17d8], R22 ;  /* 0x0017d81601007387 */ /* 0x0001e40000100800 */
[----:B------:R1:W-:Y:S01]  /*36870*/  STL [R1+0x1674], R23 ;  /* 0x0016741701007387 */ /* 0x0003e20000100800 */
[----:B------:R-:W-:Y:S01]  /*36880*/  IADD3.X R16, R16, UR8, RZ, P1, !PT ;  /* 0x0000000810107c10 */ /* 0x000fe20008ffe4ff */
[----:B------:R-:W-:Y:S01]  /*36890*/  STL [R1+0x17d4], R13 ;  /* 0x0017d40d01007387 */ /* 0x000fe20000100800 */
[----:B------:R-:W-:Y:S01]  /*368a0*/  IADD3 R29, P1, R29, UR9, RZ ;  /* 0x000000091d1d7c10 */ /* 0x000fe2000ff3e0ff */
[----:B------:R2:W-:Y:S01]  /*368b0*/  STL [R1+0x1670], R17 ;  /* 0x0016701101007387 */ /* 0x0005e20000100800 */
[----:B------:R-:W-:Y:S01]  /*368c0*/  IADD3.X R0, R0, UR8, RZ, P4, !PT ;  /* 0x0000000800007c10 */ /* 0x000fe2000a7fe4ff */
[----:B------:R-:W-:Y:S01]  /*368d0*/  STL [R1+0x17d0], R12 ;  /* 0x0017d00c01007387 */ /* 0x000fe20000100800 */
[----:B0-----:R-:W2:Y:S01]  /*368e0*/  LDL.LU R22, [R1+0x1780] ;  /* 0x0017800001167983 */ /* 0x001ea20000300800 */
[----:B------:R-:W-:Y:S01]  /*368f0*/  IADD3 R28, P4, R28, UR9, RZ ;  /* 0x000000091c1c7c10 */ /* 0x000fe2000ff9e0ff */
[----:B------:R0:W-:Y:S01]  /*36900*/  STL [R1+0x178c], R16 ;  /* 0x00178c1001007387 */ /* 0x0001e20000100800 */
[----:B------:R0:W-:Y:S01]  /*36910*/  STL [R1+0x17cc], R29 ;  /* 0x0017cc1d01007387 */ /* 0x0001e20000100800 */
[----:B------:R0:W-:Y:S02]  /*36920*/  STL [R1+0x1788], R0 ;  /* 0x0017880001007387 */ /* 0x0001e40000100800 */
[----:B-1----:R-:W2:Y:S02]  /*36930*/  LDL.LU R23, [R1+0x17e8] ;  /* 0x0017e80001177983 */ /* 0x002ea40000300800 */
[----:B------:R1:W-:Y:S01]  /*36940*/  STL [R1+0x17c8], R28 ;  /* 0x0017c81c01007387 */ /* 0x0003e20000100800 */
[----:B------:R-:W2:Y:S01]  /*36950*/  LDL.LU R6, [R1+0x177c] ;  /* 0x00177c0001067983 */ /* 0x000ea20000300800 */
[----:B----4-:R-:W-:-:S05]  /*36960*/  IADD3.X R3, R3, UR8, RZ, P3, !PT ;  /* 0x0000000803037c10 */ /* 0x010fca0009ffe4ff */
[----:B------:R4:W-:Y:S01]  /*36970*/  STL [R1+0x1784], R3 ;  /* 0x0017840301007387 */ /* 0x0009e20000100800 */
[----:B------:R-:W2:Y:S02]  /*36980*/  LDL.LU R7, [R1+0x17f0] ;  /* 0x0017f00001077983 */ /* 0x000ea40000300800 */
[----:B------:R-:W2:Y:S02]  /*36990*/  LDL.LU R8, [R1+0x1778] ;  /* 0x0017780001087983 */ /* 0x000ea40000300800 */
[----:B--2---:R-:W-:-:S05]  /*369a0*/  IADD3 R2, P3, R2, UR9, RZ ;  /* 0x0000000902027c10 */ /* 0x004fca000ff7e0ff */
[----:B------:R2:W-:Y:S01]  /*369b0*/  STL [R1+0x17c4], R2 ;  /* 0x0017c40201007387 */ /* 0x0005e20000100800 */
[----:B------:R-:W3:Y:S02]  /*369c0*/  LDL.LU R5, [R1+0x17f8] ;  /* 0x0017f80001057983 */ /* 0x000ee40000300800 */
[----:B------:R-:W3:Y:S02]  /*369d0*/  LDL.LU R11, [R1+0x166c] ;  /* 0x00166c00010b7983 */ /* 0x000ee40000300800 */
[----:B------:R-:W3:Y:S01]  /*369e0*/  LDL.LU R10, [R1+0x1800] ;  /* 0x00180000010a7983 */ /* 0x000ee20000300800 */
[----:B--2---:R-:W2:Y:S01]  /*369f0*/  LDL.LU R17, [R1+0x1668] ;  /* 0x0016680001117983 */ /* 0x004ea20000300800 */
[----:B------:R-:W2:Y:S02]  /*36a00*/  LDL.LU R13, [R1+0x1808] ;  /* 0x00180800010d7983 */ /* 0x000ea40000300800 */
[----:B0-----:R-:W2:Y:S02]  /*36a10*/  LDL.LU R16, [R1+0x17c0] ;  /* 0x0017c00001107983 */ /* 0x001ea40000300800 */
[----:B------:R-:W2:Y:S01]  /*36a20*/  LDL.LU R12, [R1+0x1810] ;  /* 0x00181000010c7983 */ /* 0x000ea20000300800 */
[----:B------:R-:W2:Y:S01]  /*36a30*/  LDL.LU R29, [R1+0x17bc] ;  /* 0x0017bc00011d7983 */ /* 0x000ea20000300800 */
[----:B------:R-:W2:Y:S02]  /*36a40*/  LDL.LU R0, [R1+0x1818] ;  /* 0x0018180001007983 */ /* 0x000ea40000300800 */
[----:B-1----:R-:W2:Y:S02]  /*36a50*/  LDL.LU R28, [R1+0x17b8] ;  /* 0x0017b800011c7983 */ /* 0x002ea40000300800 */
[----:B----4-:R-:W4:Y:S01]  /*36a60*/  LDL.LU R3, [R1+0x1820] ;  /* 0x0018200001037983 */ /* 0x010f220000300800 */
        /* <DEDUP_REMOVED lines=13> */
[----:B------:R-:W-:-:S02]  /*36b40*/  IADD3.X R22, R22, UR8, RZ, P2, !PT ;  /* 0x0000000816167c10 */ /* 0x000fc400097fe4ff */
[----:B------:R-:W-:-:S03]  /*36b50*/  IADD3 R23, P2, R23, UR9, RZ ;  /* 0x0000000917177c10 */ /* 0x000fc6000ff5e0ff */
[----:B------:R0:W-:Y:S01]  /*36b60*/  STL [R1+0x1780], R22 ;  /* 0x0017801601007387 */ /* 0x0001e20000100800 */
[----:B------:R-:W-:-:S03]  /*36b70*/  IADD3.X R6, R6, UR8, RZ, P6, !PT ;  /* 0x0000000806067c10 */ /* 0x000fc6000b7fe4ff */
[----:B0-----:R-:W4:Y:S01]  /*36b80*/  LDL.LU R22, [R1+0x17f4] ;  /* 0x0017f40001167983 */ /* 0x001f220000300800 */
[----:B------:R0:W-:Y:S03]  /*36b90*/  STL [R1+0x17e8], R23 ;  /* 0x0017e81701007387 */ /* 0x0001e60000100800 */
[----:B0-----:R-:W4:Y:S01]  /*36ba0*/  LDL.LU R23, [R1+0x1804] ;  /* 0x0018040001177983 */ /* 0x001f220000300800 */
[----:B------:R-:W-:Y:S02]  /*36bb0*/  IADD3 R7, P6, R7, UR9, RZ ;  /* 0x0000000907077c10 */ /* 0x000fe4000ffde0ff */
[----:B------:R-:W-:Y:S01]  /*36bc0*/  IADD3.X R8, R8, UR8, RZ, P5, !PT ;  /* 0x0000000808087c10 */ /* 0x000fe2000affe4ff */
[----:B------:R0:W-:Y:S04]  /*36bd0*/  STL [R1+0x177c], R6 ;  /* 0x00177c0601007387 */ /* 0x0001e80000100800 */
[----:B0-----:R0:W5:Y:S01]  /*36be0*/  LDL.LU R6, [R1+0x18ac] ;  /* 0x0018ac0001067983 */ /* 0x0011620000300800 */
[----:B------:R1:W-:Y:S03]  /*36bf0*/  STL [R1+0x17f0], R7 ;  /* 0x0017f00701007387 */ /* 0x0003e60000100800 */
[----:B-1----:R0:W5:Y:S01]  /*36c00*/  LDL.LU R7, [R1+0x18a8] ;  /* 0x0018a80001077983 */ /* 0x0021620000300800 */
[----:B------:R1:W-:Y:S03]  /*36c10*/  STL [R1+0x1778], R8 ;  /* 0x0017780801007387 */ /* 0x0003e60000100800 */
[----:B-1----:R-:W4:Y:S01]  /*36c20*/  LDL.LU R8, [R1+0x18a4] ;  /* 0x0018a40001087983 */ /* 0x002f220000300800 */
[----:B---3--:R-:W-:-:S02]  /*36c30*/  IADD3 R5, P5, R5, UR9, RZ ;  /* 0x0000000905057c10 */ /* 0x008fc4000ffbe0ff */
[----:B------:R-:W-:Y:S01]  /*36c40*/  IADD3.X R11, R11, UR8, RZ, P1, !PT ;  /* 0x000000080b0b7c10 */ /* 0x000fe20008ffe4ff */
[----:B------:R-:W-:Y:S01]  /*36c50*/  IADD3 R10, P1, R10, UR9, RZ ;  /* 0x000000090a0a7c10 */ /* 0x000fe2000ff3e0ff */
[----:B--2---:R-:W-:Y:S01]  /*36c60*/  IADD3.X R17, R17, UR8, RZ, P4, !PT ;  /* 0x0000000811117c10 */ /* 0x004fe2000a7fe4ff */
[----:B------:R1:W-:Y:S01]  /*36c70*/  STL [R1+0x17f8], R5 ;  /* 0x0017f80501007387 */ /* 0x0003e20000100800 */
[----:B------:R-:W-:Y:S02]  /*36c80*/  IADD3 R13, P4, R13, UR9, RZ ;  /* 0x000000090d0d7c10 */ /* 0x000fe4000ff9e0ff */
[----:B------:R-:W-:Y:S01]  /*36c90*/  IADD3.X R16, R16, UR8, RZ, P3, !PT ;  /* 0x0000000810107c10 */ /* 0x000fe20009ffe4ff */
[----:B------:R-:W-:Y:S01]  /*36ca0*/  IADD3 R12, P3, R12, UR9, RZ ;  /* 0x000000090c0c7c10 */ /* 0x000fe2000ff7e0ff */
[----:B-1----:R-:W2:Y:S01]  /*36cb0*/  LDL.LU R5, [R1+0x18a0] ;  /* 0x0018a00001057983 */ /* 0x002ea20000300800 */
[----:B------:R1:W-:Y:S01]  /*36cc0*/  STL [R1+0x166c], R11 ;  /* 0x00166c0b01007387 */ /* 0x0003e20000100800 */
[----:B------:R-:W-:Y:S01]  /*36cd0*/  IADD3.X R29, R29, UR8, RZ, P2, !PT ;  /* 0x000000081d1d7c10 */ /* 0x000fe200097fe4ff */
[----:B------:R-:W-:Y:S01]  /*36ce0*/  IADD3 R0, P2, R0, UR9, RZ ;  /* 0x0000000900007c10 */ /* 0x000fe2000ff5e0ff */
[----:B-1----:R-:W3:Y:S01]  /*36cf0*/  LDL.LU R11, [R1+0x189c] ;  /* 0x00189c00010b7983 */ /* 0x002ee20000300800 */
[----:B------:R1:W-:Y:S01]  /*36d00*/  STL [R1+0x1800], R10 ;  /* 0x0018000a01007387 */ /* 0x0003e20000100800 */
[----:B------:R-:W-:-:S02]  /*36d10*/  IADD3.X R28, R28, UR8, RZ, P6, !PT ;  /* 0x000000081c1c7c10 */ /* 0x000fc4000b7fe4ff */
[----:B-1----:R-:W2:Y:S01]  /*36d20*/  LDL.LU R10, [R1+0x1898] ;  /* 0x00189800010a7983 */ /* 0x002ea20000300800 */
[----:B------:R1:W-:Y:S01]  /*36d30*/  STL [R1+0x1668], R17 ;  /* 0x0016681101007387 */ /* 0x0003e20000100800 */
[----:B----4-:R-:W-:Y:S02]  /*36d40*/  IADD3 R3, P6, R3, UR9, RZ ;  /* 0x0000000903037c10 */ /* 0x010fe4000ffde0ff */
[----:B-1----:R0:W5:Y:S01]  /*36d50*/  LDL.LU R17, [R1+0x1894] ;  /* 0x0018940001117983 */ /* 0x0021620000300800 */
[----:B------:R1:W-:Y:S01]  /*36d60*/  STL [R1+0x1808], R13 ;  /* 0x0018080d01007387 */ /* 0x0003e20000100800 */
[----:B------:R-:W-:Y:S02]  /*36d70*/  IADD3.X R2, R2, UR8, RZ, P5, !PT ;  /* 0x0000000802027c10 */ /* 0x000fe4000affe4ff */
[----:B-1----:R0:W5:Y:S01]  /*36d80*/  LDL.LU R13, [R1+0x1890] ;  /* 0x00189000010d7983 */ /* 0x0021620000300800 */
[----:B------:R1:W-:Y:S03]  /*36d90*/  STL [R1+0x17c0], R16 ;  /* 0x0017c01001007387 */ /* 0x0003e60000100800 */
        /* <DEDUP_REMOVED lines=8> */
[----:B-1----:R-:W4:Y:S01]  /*36e20*/  LDL.LU R28, [R1+0x187c] ;  /* 0x00187c00011c7983 */ /* 0x002f220000300800 */
[----:B------:R1:W-:Y:S03]  /*36e30*/  STL [R1+0x1820], R3 ;  /* 0x0018200301007387 */ /* 0x0003e60000100800 */
[----:B-1----:R-:W2:Y:S01]  /*36e40*/  LDL.LU R3, [R1+0x1878] ;  /* 0x0018780001037983 */ /* 0x002ea20000300800 */
[----:B------:R1:W-:Y:S03]  /*36e50*/  STL [R1+0x17b4], R2 ;  /* 0x0017b40201007387 */ /* 0x0003e60000100800 */
[----:B-1----:R-:W3:Y:S01]  /*36e60*/  LDL.LU R2, [R1+0x1874] ;  /* 0x0018740001027983 */ /* 0x002ee20000300800 */
[----:B------:R-:W-:-:S02]  /*36e70*/  IADD3 R9, P5, R9, UR9, RZ ;  /* 0x0000000909097c10 */ /* 0x000fc4000ffbe0ff */
        /* <DEDUP_REMOVED lines=13> */
[----:B------:R-:W-:Y:S01]  /*36f50*/  STL [R1+0x1660], R27 ;  /* 0x0016601b01007387 */ /* 0x000fe20000100800 */
[----:B------:R-:W-:Y:S01]  /*36f60*/  IADD3.X R19, R19, UR8, RZ, P6, !PT ;  /* 0x0000000813137c10 */ /* 0x000fe2000b7fe4ff */
[----:B------:R-:W-:Y:S01]  /*36f70*/  STL [R1+0x1830], R14 ;  /* 0x0018300e01007387 */ /* 0x000fe20000100800 */
[----:B------:R-:W-:Y:S01]  /*36f80*/  STL [R1+0x165c], R15 ;  /* 0x00165c0f01007387 */ /* 0x000fe20000100800 */
[----:B------:R-:W-:Y:S01]  /*36f90*/  STL [R1+0x182c], R18 ;  /* 0x00182c1201007387 */ /* 0x000fe20000100800 */
[----:B------:R-:W-:-:S02]  /*36fa0*/  IADD3 R20, P6, R20, UR9, RZ ;  /* 0x0000000914147c10 */ /* 0x000fc4000ffde0ff */
[----:B--2---:R-:W-:Y:S02]  /*36fb0*/  IADD3.X R3, R3, UR8, RZ, P4, !PT ;  /* 0x0000000803037c10 */ /* 0x004fe4000a7fe4ff */
[----:B---3--:R-:W-:Y:S01]  /*36fc0*/  IADD3.X R2, R2, UR8, RZ, P5, !PT ;  /* 0x0000000802027c10 */ /* 0x008fe2000affe4ff */
[----:B------:R-:W-:-:S04]  /*36fd0*/  IADD3 R21, P5, R21, UR9, RZ ;  /* 0x0000000915157c10 */ /* 0x000fc8000ffbe0ff */
[----:B------:R1:W-:Y:S01]  /*36fe0*/  STL [R1+0x17ec], R2 ;  /* 0x0017ec0201007387 */ /* 0x0003e20000100800 */
[----:B------:R-:W-:Y:S03]  /*36ff0*/  STL [R1+0x17e4], R19 ;  /* 0x0017e41301007387 */ /* 0x000fe60000100800 */
[----:B-1----:R-:W2:Y:S01]  /*37000*/  LDL.LU R2, [R1+0x1870] ;  /* 0x0018700001027983 */ /* 0x002ea20000300800 */
[----:B------:R-:W-:Y:S02]  /*37010*/  STL [R1+0x1828], R20 ;  /* 0x0018281401007387 */ /* 0x000fe40000100800 */
[----:B------:R1:W-:Y:S02]  /*37020*/  STL [R1+0x17fc], R3 ;  /* 0x0017fc0301007387 */ /* 0x0003e40000100800 */
[----:B------:R-:W-:Y:S01]  /*37030*/  STL [R1+0x1824], R21 ;  /* 0x0018241501007387 */ /* 0x000fe20000100800 */
[----:B-1----:R-:W3:Y:S01]  /*37040*/  LDL.LU R3, [R1+0x186c] ;  /* 0x00186c0001037983 */ /* 0x002ee20000300800 */
[----:B------:R-:W-:-:S02]  /*37050*/  IADD3.X R22, R22, UR8, RZ, P1, !PT ;  /* 0x0000000816167c10 */ /* 0x000fc40008ffe4ff */
[----:B----4-:R-:W-:Y:S02]  /*37060*/  IADD3.X R28, R28, UR8, RZ, P2, !PT ;  /* 0x000000081c1c7c10 */ /* 0x010fe400097fe4ff */
[----:B------:R-:W-:Y:S01]  /*37070*/  IADD3.X R23, R23, UR8, RZ, P3, !PT ;  /* 0x0000000817177c10 */ /* 0x000fe20009ffe4ff */
[----:B------:R-:W-:Y:S02]  /*37080*/  STL [R1+0x17f4], R22 ;  /* 0x0017f41601007387 */ /* 0x000fe40000100800 */
[----:B------:R1:W-:Y:S02]  /*37090*/  STL [R1+0x180c], R28 ;  /* 0x00180c1c01007387 */ /* 0x0003e40000100800 */
[----:B------:R-:W-:Y:S02]  /*370a0*/  IMAD.MOV.U32 R15, RZ, RZ, R5 ;  /* 0x000000ffff0f7224 */ /* 0x000fe400078e0005 */
[----:B------:R-:W-:Y:S02]  /*370b0*/  IMAD.MOV.U32 R4, RZ, RZ, R11 ;  /* 0x000000ffff047224 */ /* 0x000fe400078e000b */
[----:B------:R-:W-:Y:S01]  /*370c0*/  IMAD.MOV.U32 R5, RZ, RZ, R8 ;  /* 0x000000ffff057224 */ /* 0x000fe200078e0008 */
[----:B-1----:R0:W5:Y:S01]  /*370d0*/  LDL.LU R28, [R1+0x1868] ;  /* 0x00186800011c7983 */ /* 0x0021620000300800 */
[----:B------:R-:W-:Y:S02]  /*370e0*/  STL [R1+0x1804], R23 ;  /* 0x0018041701007387 */ /* 0x000fe40000100800 */
[----:B------:R-:W-:Y:S01]  /*370f0*/  IMAD.MOV.U32 R14, RZ, RZ, R10 ;  /* 0x000000ffff0e7224 */ /* 0x000fe200078e000a */
[----:B--2---:R-:W-:-:S05]  /*37100*/  IADD3.X R2, R2, UR8, RZ, P6, !PT ;  /* 0x0000000802027c10 */ /* 0x004fca000b7fe4ff */
[----:B------:R1:W-:Y:S01]  /*37110*/  STL [R1+0x1814], R2 ;  /* 0x0018140201007387 */ /* 0x0003e20000100800 */
[----:B---3--:R-:W-:-:S03]  /*37120*/  IADD3.X R3, R3, UR8, RZ, P5, !PT ;  /* 0x0000000803037c10 */ /* 0x008fc6000affe4ff */
[----:B-1----:R-:W1:Y:S04]  /*37130*/  S2R R2, SR_TID.X ;  /* 0x0000000000027919 */ /* 0x002e680000002100 */
[----:B------:R2:W-:Y:S04]  /*37140*/  STL [R1+0x181c], R3 ;  /* 0x00181c0301007387 */ /* 0x0005e80000100800 */
[----:B--2---:R0:W5:Y:S01]  /*37150*/  LDL.LU R3, [R1+0x1864] ;  /* 0x0018640001037983 */ /* 0x0041620000300800 */
[----:B------:R0:W-:Y:S02]  /*37160*/  STL.64 [R1+0x10e8], R4 ;  /* 0x0010e80401007387 */ /* 0x0001e40000100a00 */
[----:B------:R0:W-:Y:S01]  /*37170*/  STL.64 [R1+0x10f0], R14 ;  /* 0x0010f00e01007387 */ /* 0x0001e20000100a00 */
[----:B-1----:R-:W-:-:S05]  /*37180*/  LOP3.LUT R2, R2, 0x7f, RZ, 0xc0, !PT ;  /* 0x0000007f02027812 */ /* 0x002fca00078ec0ff */
[----:B------:R-:W-:Y:S01]  /*37190*/  IMAD.SHL.U32 R2, R2, 0x2, RZ ;  /* 0x0000000202027824 */ /* 0x000fe200078e00ff */
[----:B0-----:R-:W-:Y:S01]  /*371a0*/  @!P0 CALL.REL.NOINC `(.L_x_2) ;  /* 0x0000001000008944 */ /* 0x001fe20003c00000 */
[----:B------:R-:W-:Y:S05]  /*371b0*/  BRA `(.L_x_3) ;  /* 0xfffd759000007947 */ /* 0x000fea000383ffff */
.L_x_2:
[----:B-----5:R-:W2:Y:S04]  /*371c0*/  LDL.LU R0, [R1+0x2e0] ;  /* 0x0002e00001007983 */ /* 0x020ea80000300800 */
[----:B--2---:R0:W-:Y:S04]  /*371d0*/  STL [R1+0x20a0], R0 ;  /* 0x0020a00001007387 */ /* 0x0041e80000100800 */
[----:B0-----:R-:W2:Y:S04]  /*371e0*/  LDL.LU R0, [R1+0x8cc] ;  /* 0x0008cc0001007983 */ /* 0x001ea80000300800 */
        /* <DEDUP_REMOVED lines=33> */
[----:B------:R-:W2:Y:S01]  /*37400*/  LDL.LU R2, [R1+0x8c4] ;  /* 0x0008c40001027983 */ /* 0x000ea20000300800 */
[----:B0-----:R-:W-:-:S03]  /*37410*/  IMAD.MOV.U32 R0, RZ, RZ, R7 ;  /* 0x000000ffff007224 */ /* 0x001fc600078e0007 */
        /* <DEDUP_REMOVED lines=33> */
[----:B------:R-:W2:Y:S04]  /*37630*/  LDL.LU R29, [R1+0x8c0] ;  /* 0x0008c000011d7983 */ /* 0x000ea80000300800 */
[----:B------:R-:W3:Y:S04]  /*37640*/  LDL.LU R11, [R1+0x8d4] ;  /* 0x0008d400010b7983 */ /* 0x000ee80000300800 */
[----:B------:R-:W3:Y:S04]  /*37650*/  LDL.LU R8, [R1+0x8d0] ;  /* 0x0008d00001087983 */ /* 0x000ee80000300800 */
[----:B------:R-:W4:Y:S04]  /*37660*/  LDL.LU R10, [R1+0x8e4] ;  /* 0x0008e400010a7983 */ /* 0x000f280000300800 */
[----:B------:R-:W4:Y:S04]  /*37670*/  LDL.LU R5, [R1+0x8e0] ;  /* 0x0008e00001057983 */ /* 0x000f280000300800 */
[----:B------:R-:W2:Y:S04]  /*37680*/  LDL.LU R9, [R1+0x2fc] ;  /* 0x0002fc0001097983 */ /* 0x000ea80000300800 */
[----:B------:R-:W2:Y:S01]  /*37690*/  LDL.LU R4, [R1+0x2f8] ;  /* 0x0002f80001047983 */ /* 0x000ea20000300800 */
[----:B0-----:R-:W-:-:S03]  /*376a0*/  IMAD.MOV.U32 R2, RZ, RZ, R6 ;  /* 0x000000ffff027224 */ /* 0x001fc600078e0006 */
[----:B------:R-:W2:Y:S04]  /*376b0*/  LDL.LU R24, [R1+0x9bc] ;  /* 0x0009bc0001187983 */ /* 0x000ea80000300800 */
        /* <DEDUP_REMOVED lines=13> */
[----:B------:R0:W-:Y:S01]  /*37790*/  STL [R1+0x1890], R13 ;  /* 0x0018900d01007387 */ /* 0x0001e20000100800 */
[----:B------:R-:W-:-:S03]  /*377a0*/  F2FP.PACK_AB R0, R2, R0 ;  /* 0x000000000200723e */ /* 0x000fc600000000ff */
        /* <DEDUP_REMOVED lines=11> */
[----:B------:R-:W2:Y:S04]  /*37860*/  LDL.LU R2, [R1+0x2128] ;  /* 0x0021280001027983 */ /* 0x000ea80000300800 */
[----:B------:R0:W-:Y:S04]  /*37870*/  STL [R1+0x123c], R0 ;  /* 0x00123c0001007387 */ /* 0x0001e80000100800 */
[----:B0-----:R-:W2:Y:S02]  /*37880*/  LDL.LU R0, [R1+0x2124] ;  /* 0x0021240001007983 */ /* 0x001ea40000300800 */
[----:B--2---:R-:W-:-:S02]  /*37890*/  F2FP.PACK_AB R0, R2, R0 ;  /* 0x000000000200723e */ /* 0x004fc400000000ff */
        /* <DEDUP_REMOVED lines=62> */
[----:B0-----:R-:W2:Y:S01]  /*37c80*/  LDL.LU R0, [R1+0x20a4] ;  /* 0x0020a40001007983 */ /* 0x001ea20000300800 */
[----:B------:R-:W-:Y:S02]  /*37c90*/  F2FP.PACK_AB R16, R28, R16 ;  /* 0x000000101c10723e */ /* 0x000fe400000000ff */
[----:B--2---:R-:W-:-:S02]  /*37ca0*/  F2FP.PACK_AB R3, R0, R3 ;  /* 0x000000030003723e */ /* 0x004fc400000000ff */
[----:B------:R-:W2:Y:S01]  /*37cb0*/  LDL.LU R0, [R1+0x20a0] ;  /* 0x0020a00001007983 */ /* 0x000ea20000300800 */
[----:B------:R-:W-:-:S03]  /*37cc0*/  F2FP.PACK_AB R12, R17, R12 ;  /* 0x0000000c110c723e */ /* 0x000fc600000000ff */
[----:B------:R2:W-:Y:S01]  /*37cd0*/  STL [R1+0x11f8], R3 ;  /* 0x0011f80301007387 */ /* 0x0005e20000100800 */
[----:B------:R-:W-:-:S03]  /*37ce0*/  F2FP.PACK_AB R2, R2, R29 ;  /* 0x0000001d0202723e */ /* 0x000fc600000000ff */
[----:B------:R-:W-:Y:S04]  /*37cf0*/  STL [R1+0x11f4], R16 ;  /* 0x0011f41001007387 */ /* 0x000fe80000100800 */
[----:B------:R-:W-:Y:S01]  /*37d00*/  STL [R1+0x11f0], R12 ;  /* 0x0011f00c01007387 */ /* 0x000fe20000100800 */
[----:B--2---:R-:W-:Y:S02]  /*37d10*/  F2FP.PACK_AB R3, R13, R0 ;  /* 0x000000000d03723e */ /* 0x004fe400000000ff */
[----:B---3--:R-:W-:-:S03]  /*37d20*/  F2FP.PACK_AB R0, R11, R8 ;  /* 0x000000080b00723e */ /* 0x008fc600000000ff */
[----:B------:R4:W-:Y:S04]  /*37d30*/  STL [R1+0x11ec], R3 ;  /* 0x0011ec0301007387 */ /* 0x0009e80000100800 */
[----:B------:R0:W-:Y:S01]  /*37d40*/  STL [R1+0x11e8], R2 ;  /* 0x0011e80201007387 */ /* 0x0001e20000100800 */
[----:B----4-:R-:W-:-:S03]  /*37d50*/  F2FP.PACK_AB R3, R10, R5 ;  /* 0x000000050a03723e */ /* 0x010fc600000000ff */
[----:B------:R1:W-:Y:S01]  /*37d60*/  STL [R1+0x11e4], R0 ;  /* 0x0011e40001007387 */ /* 0x0003e20000100800 */
[----:B0-----:R-:W-:-:S03]  /*37d70*/  F2FP.PACK_AB R2, R9, R4 ;  /* 0x000000040902723e */ /* 0x001fc600000000ff */
[----:B------:R0:W-:Y:S01]  /*37d80*/  STL [R1+0x11e0], R3 ;  /* 0x0011e00301007387 */ /* 0x0001e20000100800 */
[----:B-1----:R-:W-:-:S03]  /*37d90*/  F2FP.PACK_AB R0, R24, R25 ;  /* 0x000000191800723e */ /* 0x002fc600000000ff */
[----:B------:R1:W-:Y:S01]  /*37da0*/  STL [R1+0x11dc], R2 ;  /* 0x0011dc0201007387 */ /* 0x0003e20000100800 */
[----:B0-----:R-:W-:-:S03]  /*37db0*/  F2FP.PACK_AB R3, R26, R27 ;  /* 0x0000001b1a03723e */ /* 0x001fc600000000ff */
[----:B------:R0:W-:Y:S04]  /*37dc0*/  STL [R1+0x11d8], R0 ;  /* 0x0011d80001007387 */ /* 0x0001e80000100800 */
[----:B------:R2:W-:Y:S01]  /*37dd0*/  STL [R1+0x11d4], R3 ;  /* 0x0011d40301007387 */ /* 0x0005e20000100800 */
[----:B-1----:R-:W-:Y:S02]  /*37de0*/  F2FP.PACK_AB R2, R6, R7 ;  /* 0x000000070602723e */ /* 0x002fe400000000ff */
[----:B0-----:R-:W-:-:S03]  /*37df0*/  F2FP.PACK_AB R0, R14, R15 ;  /* 0x0000000f0e00723e */ /* 0x001fc600000000ff */
[----:B------:R-:W-:Y:S01]  /*37e00*/  STL [R1+0x11d0], R2 ;  /* 0x0011d00201007387 */ /* 0x000fe20000100800 */
[----:B--2---:R-:W-:-:S03]  /*37e10*/  F2FP.PACK_AB R3, R18, R19 ;  /* 0x000000131203723e */ /* 0x004fc600000000ff */
[----:B------:R-:W-:Y:S04]  /*37e20*/  STL [R1+0x11cc], R0 ;  /* 0x0011cc0001007387 */ /* 0x000fe80000100800 */
[----:B------:R0:W-:Y:S04]  /*37e30*/  STL [R1+0x11c8], R3 ;  /* 0x0011c80301007387 */ /* 0x0001e80000100800 */
[----:B0-----:R-:W2:Y:S01]  /*37e40*/  LDL.LU R3, [R1+0xaa8] ;  /* 0x000aa80001037983 */ /* 0x001ea20000300800 */
[----:B------:R-:W-:Y:S02]  /*37e50*/  F2FP.PACK_AB R2, R20, R21 ;  /* 0x000000151402723e */ /* 0x000fe400000000ff */
[----:B------:R-:W-:-:S03]  /*37e60*/  F2FP.PACK_AB R0, R22, R23 ;  /* 0x000000171600723e */ /* 0x000fc600000000ff */
[----:B------:R-:W-:Y:S04]  /*37e70*/  STL [R1+0x11c4], R2 ;  /* 0x0011c40201007387 */ /* 0x000fe80000100800 */
[----:B--2---:R0:W-:Y:S04]  /*37e80*/  STL [R1+0x2018], R3 ;  /* 0x0020180301007387 */ /* 0x0041e80000100800 */
[----:B------:R-:W-:Y:S04]  /*37e90*/  STL [R1+0x11c0], R0 ;  /* 0x0011c00001007387 */ /* 0x000fe80000100800 */
        /* <DEDUP_REMOVED lines=24> */
[----:B0-----:R-:W2:Y:S04]  /*38020*/  LDL.LU R3, [R1] ;  /* 0x0000000001037983 */ /* 0x001ea80000300800 */
        /* <DEDUP_REMOVED lines=8> */
[----:B------:R-:W3:Y:S04]  /*380b0*/  LDL.LU R28, [R1+0xabc] ;  /* 0x000abc00011c7983 */ /* 0x000ee80000300800 */
[----:B---3--:R0:W-:Y:S04]  /*380c0*/  STL [R1+0x2014], R28 ;  /* 0x0020141c01007387 */ /* 0x0081e80000100800 */
[----:B0-----:R-:W3:Y:S04]  /*380d0*/  LDL.LU R28, [R1+0xaac] ;  /* 0x000aac00011c7983 */ /* 0x001ee80000300800 */
        /* <DEDUP_REMOVED lines=33> */
[----:B0-----:R-:W2:Y:S04]  /*382f0*/  LDL.LU R28, [R1+0xc] ;  /* 0x00000c00011c7983 */ /* 0x001ea80000300800 */
[----:B------:R-:W3:Y:S04]  /*38300*/  LDL.LU R16, [R1+0xab8] ;  /* 0x000ab80001107983 */ /* 0x000ee80000300800 */
[----:B------:R-:W4:Y:S04]  /*38310*/  LDL.LU R17, [R1+0xacc] ;  /* 0x000acc0001117983 */ /* 0x000f280000300800 */
[----:B------:R-:W4:Y:S04]  /*38320*/  LDL.LU R12, [R1+0xac8] ;  /* 0x000ac800010c7983 */ /* 0x000f280000300800 */
[----:B------:R-:W3:Y:S04]  /*38330*/  LDL.LU R13, [R1+0x4e4] ;  /* 0x0004e400010d7983 */ /* 0x000ee80000300800 */
        /* <DEDUP_REMOVED lines=22> */
[----:B------:R-:W3:Y:S01]  /*384a0*/  LDL.LU R23, [R1+0xbb0] ;  /* 0x000bb00001177983 */ /* 0x000ee20000300800 */
[----:B--2---:R-:W-:-:S03]  /*384b0*/  F2FP.PACK_AB R3, R28, R3 ;  /* 0x000000031c03723e */ /* 0x004fc600000000ff */
        /* <DEDUP_REMOVED lines=68> */
[----:B------:R-:W2:Y:S01]  /*38900*/  LDL.LU R28, [R1+0x2014] ;  /* 0x00201400011c7983 */ /* 0x000ea20000300800 */
[----:B----4-:R-:W-:-:S03]  /*38910*/  F2FP.PACK_AB R12, R17, R12 ;  /* 0x0000000c110c723e */ /* 0x010fc600000000ff */
[----:B------:R0:W-:Y:S01]  /*38920*/  STL [R1+0x1178], R3 ;  /* 0x0011780301007387 */ /* 0x0001e20000100800 */
[----:B---3--:R-:W-:Y:S02]  /*38930*/  F2FP.PACK_AB R2, R2, R29 ;  /* 0x0000001d0202723e */ /* 0x008fe400000000ff */
[----:B0-----:R-:W-:Y:S02]  /*38940*/  F2FP.PACK_AB R3, R13, R0 ;  /* 0x000000000d03723e */ /* 0x001fe400000000ff */
[----:B------:R-:W-:Y:S02]  /*38950*/  F2FP.PACK_AB R0, R11, R8 ;  /* 0x000000080b00723e */ /* 0x000fe400000000ff */
[----:B--2---:R-:W-:-:S05]  /*38960*/  F2FP.PACK_AB R16, R28, R16 ;  /* 0x000000101c10723e */ /* 0x004fca00000000ff */
[----:B------:R-:W-:Y:S04]  /*38970*/  STL [R1+0x1174], R16 ;  /* 0x0011741001007387 */ /* 0x000fe80000100800 */
[----:B------:R-:W-:Y:S04]  /*38980*/  STL [R1+0x1170], R12 ;  /* 0x0011700c01007387 */ /* 0x000fe80000100800 */
[----:B------:R0:W-:Y:S04]  /*38990*/  STL [R1+0x116c], R3 ;  /* 0x00116c0301007387 */ /* 0x0001e80000100800 */
[----:B------:R1:W-:Y:S01]  /*389a0*/  STL [R1+0x1168], R2 ;  /* 0x0011680201007387 */ /* 0x0003e20000100800 */
[----:B0-----:R-:W-:-:S03]  /*389b0*/  F2FP.PACK_AB R3, R10, R5 ;  /* 0x000000050a03723e */ /* 0x001fc600000000ff */
[----:B------:R0:W-:Y:S01]  /*389c0*/  STL [R1+0x1164], R0 ;  /* 0x0011640001007387 */ /* 0x0001e20000100800 */
[----:B-1----:R-:W-:-:S03]  /*389d0*/  F2FP.PACK_AB R2, R9, R4 ;  /* 0x000000040902723e */ /* 0x002fc600000000ff */
[----:B------:R1:W-:Y:S01]  /*389e0*/  STL [R1+0x1160], R3 ;  /* 0x0011600301007387 */ /* 0x0003e20000100800 */
[----:B0-----:R-:W-:-:S03]  /*389f0*/  F2FP.PACK_AB R0, R24, R25 ;  /* 0x000000191800723e */ /* 0x001fc600000000ff */
[----:B------:R0:W-:Y:S01]  /*38a00*/  STL [R1+0x115c], R2 ;  /* 0x00115c0201007387 */ /* 0x0001e20000100800 */
[----:B-1----:R-:W-:-:S03]  /*38a10*/  F2FP.PACK_AB R3, R26, R27 ;  /* 0x0000001b1a03723e */ /* 0x002fc600000000ff */
[----:B------:R1:W-:Y:S04]  /*38a20*/  STL [R1+0x1158], R0 ;  /* 0x0011580001007387 */ /* 0x0003e80000100800 */
[----:B------:R2:W-:Y:S01]  /*38a30*/  STL [R1+0x1154], R3 ;  /* 0x0011540301007387 */ /* 0x0005e20000100800 */
[----:B0-----:R-:W-:Y:S02]  /*38a40*/  F2FP.PACK_AB R2, R6, R7 ;  /* 0x000000070602723e */ /* 0x001fe400000000ff */
[----:B-1----:R-:W-:-:S03]  /*38a50*/  F2FP.PACK_AB R0, R14, R15 ;  /* 0x0000000f0e00723e */ /* 0x002fc600000000ff */
        /* <DEDUP_REMOVED lines=762> */
[----:B------:R-:W2:Y:S03]  /*3ba00*/  LDL.LU R28, [R1+0x1df4] ;  /* 0x001df400011c7983 */ /* 0x000ea60000300800 */
[----:B------:R0:W-:Y:S02]  /*3ba10*/  STL [R1+0x7d0], R3 ;  /* 0x0007d00301007387 */ /* 0x0001e40000100800 */
[----:B0-----:R-:W2:Y:S02]  /*3ba20*/  LDL.LU R3, [R1+0x1df0] ;  /* 0x001df00001037983 */ /* 0x001ea40000300800 */
[----:B--2---:R-:W-:Y:S02]  /*3ba30*/  F2FP.PACK_AB R3, R28, R3 ;  /* 0x000000031c03723e */ /* 0x004fe400000000ff */
[----:B------:R-:W2:Y:S03]  /*3ba40*/  LDL.LU R28, [R1+0x1dec] ;  /* 0x001dec00011c7983 */ /* 0x000ea60000300800 */
[----:B------:R0:W-:Y:S02]  /*3ba50*/  STL [R1+0x7cc], R3 ;  /* 0x0007cc0301007387 */ /* 0x0001e40000100800 */
[----:B0-----:R-:W2:Y:S02]  /*3ba60*/  LDL.LU R3, [R1+0x1de8] ;  /* 0x001de80001037983 */ /* 0x001ea40000300800 */
[----:B--2---:R-:W-:-:S02]  /*3ba70*/  F2FP.PACK_AB R3, R28, R3 ;  /* 0x000000031c03723e */ /* 0x004fc400000000ff */
[----:B------:R-:W2:Y:S01]  /*3ba80*/  LDL.LU R28, [R1+0x1de4] ;  /* 0x001de400011c7983 */ /* 0x000ea20000300800 */
[----:B----4-:R-:W-:Y:S02]  /*3ba90*/  F2FP.PACK_AB R12, R17, R12 ;  /* 0x0000000c110c723e */ /* 0x010fe400000000ff */
[----:B------:R0:W-:Y:S01]  /*3baa0*/  STL [R1+0x7c8], R3 ;  /* 0x0007c80301007387 */ /* 0x0001e20000100800 */
[----:B---3--:R-:W-:Y:S02]  /*3bab0*/  F2FP.PACK_AB R2, R2, R29 ;  /* 0x0000001d0202723e */ /* 0x008fe400000000ff */
[----:B0-----:R-:W-:Y:S01]  /*3bac0*/  F2FP.PACK_AB R3, R13, R0 ;  /* 0x000000000d03723e */ /* 0x001fe200000000ff */
[----:B------:R-:W-:Y:S01]  /*3bad0*/  F2FP.PACK_AB R0, R11, R8 ;  /* 0x000000080b00723e */ /* 0x000fe200000000ff */
[----:B--2---:R-:W-:-:S05]  /*3bae0*/  F2FP.PACK_AB R16, R28, R16 ;  /* 0x000000101c10723e */ /* 0x004fca00000000ff */
[----:B------:R-:W-:Y:S01]  /*3baf0*/  STL [R1+0x7c4], R16 ;  /* 0x0007c41001007387 */ /* 0x000fe20000100800 */
[----:B------:R-:W-:Y:S02]  /*3bb00*/  STL [R1+0x7c0], R12 ;  /* 0x0007c00c01007387 */ /* 0x000fe40000100800 */
[----:B------:R0:W-:Y:S02]  /*3bb10*/  STL [R1+0x7bc], R3 ;  /* 0x0007bc0301007387 */ /* 0x0001e40000100800 */
[----:B------:R1:W-:Y:S01]  /*3bb20*/  STL [R1+0x7b8], R2 ;  /* 0x0007b80201007387 */ /* 0x0003e20000100800 */
[----:B------:R2:W-:Y:S01]  /*3bb30*/  STL [R1+0x7b4], R0 ;  /* 0x0007b40001007387 */ /* 0x0005e20000100800 */
[----:B0-----:R-:W-:Y:S02]  /*3bb40*/  F2FP.PACK_AB R3, R10, R5 ;  /* 0x000000050a03723e */ /* 0x001fe400000000ff */
[----:B-1----:R-:W-:Y:S02]  /*3bb50*/  F2FP.PACK_AB R2, R9, R4 ;  /* 0x000000040902723e */ /* 0x002fe400000000ff */
[----:B--2---:R-:W-:Y:S01]  /*3bb60*/  F2FP.PACK_AB R0, R24, R25 ;  /* 0x000000191800723e */ /* 0x004fe200000000ff */
[----:B------:R0:W-:Y:S02]  /*3bb70*/  STL [R1+0x7b0], R3 ;  /* 0x0007b00301007387 */ /* 0x0001e40000100800 */
[----:B------:R1:W-:Y:S02]  /*3bb80*/  STL [R1+0x72c], R2 ;  /* 0x00072c0201007387 */ /* 0x0003e40000100800 */
[----:B------:R2:W-:Y:S01]  /*3bb90*/  STL [R1+0x728], R0 ;  /* 0x0007280001007387 */ /* 0x0005e20000100800 */
[----:B0-----:R-:W-:-:S02]  /*3bba0*/  F2FP.PACK_AB R3, R26, R27 ;  /* 0x0000001b1a03723e */ /* 0x001fc400000000ff */
[----:B-1----:R-:W-:Y:S02]  /*3bbb0*/  F2FP.PACK_AB R2, R6, R7 ;  /* 0x000000070602723e */ /* 0x002fe400000000ff */
[----:B--2---:R-:W-:Y:S01]  /*3bbc0*/  F2FP.PACK_AB R0, R14, R15 ;  /* 0x0000000f0e00723e */ /* 0x004fe200000000ff */
[----:B------:R0:W-:Y:S02]  /*3bbd0*/  STL [R1+0x724], R3 ;  /* 0x0007240301007387 */ /* 0x0001e40000100800 */
[----:B------:R-:W-:Y:S02]  /*3bbe0*/  STL [R1+0x720], R2 ;  /* 0x0007200201007387 */ /* 0x000fe40000100800 */
[----:B------:R-:W-:Y:S01]  /*3bbf0*/  STL [R1+0x71c], R0 ;  /* 0x00071c0001007387 */ /* 0x000fe20000100800 */
[----:B0-----:R-:W-:-:S05]  /*3bc00*/  F2FP.PACK_AB R3, R18, R19 ;  /* 0x000000131203723e */ /* 0x001fca00000000ff */
[----:B------:R0:W-:Y:S04]  /*3bc10*/  STL [R1+0x718], R3 ;  /* 0x0007180301007387 */ /* 0x0001e80000100800 */
[----:B0-----:R-:W2:Y:S01]  /*3bc20*/  LDL.LU R3, [R1+0xcc8] ;  /* 0x000cc80001037983 */ /* 0x001ea20000300800 */
[----:B------:R-:W-:Y:S02]  /*3bc30*/  F2FP.PACK_AB R2, R20, R21 ;  /* 0x000000151402723e */ /* 0x000fe400000000ff */
[----:B------:R-:W-:-:S03]  /*3bc40*/  F2FP.PACK_AB R0, R22, R23 ;  /* 0x000000171600723e */ /* 0x000fc600000000ff */
[----:B------:R-:W-:Y:S04]  /*3bc50*/  STL [R1+0x714], R2 ;  /* 0x0007140201007387 */ /* 0x000fe80000100800 */
[----:B--2---:R0:W-:Y:S01]  /*3bc60*/  STL [R1+0x1d5c], R3 ;  /* 0x001d5c0301007387 */ /* 0x0041e20000100800 */
[----:B------:R-:W-:Y:S03]  /*3bc70*/  STL [R1+0x710], R0 ;  /* 0x0007100001007387 */ /* 0x000fe60000100800 */
        /* <DEDUP_REMOVED lines=32> */
[----:B0-----:R-:W2:Y:S01]  /*3be80*/  LDL.LU R3, [R1+0x538] ;  /* 0x0005380001037983 */ /* 0x001ea20000300800 */
[----:B------:R-:W3:Y:S03]  /*3be90*/  LDL.LU R28, [R1+0xcdc] ;  /* 0x000cdc00011c7983 */ /* 0x000ee60000300800 */
        /* <DEDUP_REMOVED lines=35> */
[----:B0-----:R-:W2:Y:S01]  /*3c0d0*/  LDL.LU R28, [R1+0x53c] ;  /* 0x00053c00011c7983 */ /* 0x001ea20000300800 */
[----:B------:R-:W3:Y:S02]  /*3c0e0*/  LDL.LU R16, [R1+0xcd8] ;  /* 0x000cd80001107983 */ /* 0x000ee40000300800 */
[----:B------:R-:W4:Y:S02]  /*3c0f0*/  LDL.LU R17, [R1+0xcec] ;  /* 0x000cec0001117983 */ /* 0x000f240000300800 */
[----:B------:R-:W4:Y:S01]  /*3c100*/  LDL.LU R12, [R1+0xce8] ;  /* 0x000ce800010c7983 */ /* 0x000f220000300800 */
        /* <DEDUP_REMOVED lines=93> */
[----:B------:R-:W2:Y:S01]  /*3c6e0*/  LDL.LU R28, [R1+0x1d58] ;  /* 0x001d5800011c7983 */ /* 0x000ea20000300800 */
[----:B----4-:R-:W-:-:S02]  /*3c6f0*/  F2FP.PACK_AB R12, R17, R12 ;  /* 0x0000000c110c723e */ /* 0x010fc400000000ff */
        /* <DEDUP_REMOVED lines=1604> */
[----:B------:R1:W-:Y:S02]  /*42b40*/  STL [R1+0x30], R2 ;  /* 0x0000300201007387 */ /* 0x0003e40000100800 */
[----:B------:R2:W-:Y:S01]  /*42b50*/  STL [R1+0x2c], R0 ;  /* 0x00002c0001007387 */ /* 0x0005e20000100800 */
[----:B0-----:R-:W-:-:S05]  /*42b60*/  F2FP.PACK_AB R3, R18, R19 ;  /* 0x000000131203723e */ /* 0x001fca00000000ff */
[----:B------:R-:W-:Y:S01]  /*42b70*/  STL [R1+0x28], R3 ;  /* 0x0000280301007387 */ /* 0x000fe20000100800 */
[----:B------:R-:W3:Y:S01]  /*42b80*/  LDL.LU R7, [R1+0x1008] ;  /* 0x0010080001077983 */ /* 0x000ee20000300800 */
[----:B-1----:R-:W-:Y:S02]  /*42b90*/  F2FP.PACK_AB R2, R20, R21 ;  /* 0x000000151402723e */ /* 0x002fe400000000ff */
[----:B--2---:R-:W-:-:S03]  /*42ba0*/  F2FP.PACK_AB R0, R22, R23 ;  /* 0x000000171600723e */ /* 0x004fc600000000ff */
[----:B------:R-:W-:Y:S04]  /*42bb0*/  STL [R1+0x24], R2 ;  /* 0x0000240201007387 */ /* 0x000fe80000100800 */
[----:B---3--:R0:W-:Y:S01]  /*42bc0*/  STL [R1+0x18b8], R7 ;  /* 0x0018b80701007387 */ /* 0x0081e20000100800 */
        /* <DEDUP_REMOVED lines=35> */
[----:B------:R-:W3:Y:S03]  /*42e00*/  LDL.LU R5, [R1+0x1028] ;  /* 0x0010280001057983 */ /* 0x000ee60000300800 */
[----:B---3--:R0:W-:Y:S04]  /*42e10*/  STL [R1+0x18b0], R5 ;  /* 0x0018b00501007387 */ /* 0x0081e80000100800 */
[----:B0-----:R-:W3:Y:S01]  /*42e20*/  LDL.LU R5, [R1+0x101c] ;  /* 0x00101c0001057983 */ /* 0x001ee20000300800 */
[----:B------:R-:W4:Y:S03]  /*42e30*/  LDL.LU R4, [R1+0x1038] ;  /* 0x0010380001047983 */ /* 0x000f260000300800 */
[----:B----4-:R0:W-:Y:S04]  /*42e40*/  STL [R1+0x18ac], R4 ;  /* 0x0018ac0401007387 */ /* 0x0101e80000100800 */
[----:B0-----:R-:W4:Y:S01]  /*42e50*/  LDL.LU R4, [R1+0x102c] ;  /* 0x00102c0001047983 */ /* 0x001f220000300800 */
[----:B------:R-:W2:Y:S03]  /*42e60*/  LDL.LU R11, [R1+0x1000] ;  /* 0x00100000010b7983 */ /* 0x000ea60000300800 */
[----:B--2---:R0:W-:Y:S04]  /*42e70*/  STL [R1+0x18a8], R11 ;  /* 0x0018a80b01007387 */ /* 0x0041e80000100800 */
[----:B0-----:R-:W2:Y:S01]  /*42e80*/  LDL.LU R11, [R1+0x103c] ;  /* 0x00103c00010b7983 */ /* 0x001ea20000300800 */
        /* <DEDUP_REMOVED lines=15> */
[----:B------:R-:W2:Y:S02]  /*42f80*/  LDL.LU R14, [R1+0x1058] ;  /* 0x00105800010e7983 */ /* 0x000ea40000300800 */
[----:B------:R-:W2:Y:S02]  /*42f90*/  LDL.LU R12, [R1+0x106c] ;  /* 0x00106c00010c7983 */ /* 0x000ea40000300800 */
[----:B------:R-:W2:Y:S02]  /*42fa0*/  LDL.LU R19, [R1+0x1040] ;  /* 0x0010400001137983 */ /* 0x000ea40000300800 */
        /* <DEDUP_REMOVED lines=16> */
[----:B------:R-:W2:Y:S01]  /*430b0*/  LDL.LU R28, [R1+0x10bc] ;  /* 0x0010bc00011c7983 */ /* 0x000ea20000300800 */
[----:B------:R-:W-:-:S02]  /*430c0*/  F2FP.PACK_AB R7, R6, R7 ;  /* 0x000000070607723e */ /* 0x000fc400000000ff */
[----:B--2---:R0:W-:Y:S04]  /*430d0*/  STL [R1+0x186c], R28 ;  /* 0x00186c1c01007387 */ /* 0x0041e80000100800 */
[----:B0-----:R-:W2:Y:S01]  /*430e0*/  LDL.LU R28, [R1+0x10ac] ;  /* 0x0010ac00011c7983 */ /* 0x001ea20000300800 */
        /* <DEDUP_REMOVED lines=38> */
[----:B------:R0:W-:Y:S02]  /*43350*/  STL [R1], R7 ;  /* 0x0000000701007387 */ /* 0x0001e40000100800 */
[----:B0-----:R-:W2:Y:S02]  /*43360*/  LDL.LU R7, [R1+0x18b8] ;  /* 0x0018b80001077983 */ /* 0x001ea40000300800 */
[----:B--2---:R-:W-:Y:S02]  /*43370*/  F2FP.PACK_AB R7, R6, R7 ;  /* 0x000000070607723e */ /* 0x004fe400000000ff */
[----:B------:R-:W3:Y:S02]  /*43380*/  LDL.LU R6, [R1+0x18b4] ;  /* 0x0018b40001067983 */ /* 0x000ee40000300800 */
[----:B---3--:R-:W-:-:S02]  /*43390*/  F2FP.PACK_AB R6, R5, R6 ;  /* 0x000000060506723e */ /* 0x008fc400000000ff */
[----:B------:R-:W4:Y:S02]  /*433a0*/  LDL.LU R5, [R1+0x18b0] ;  /* 0x0018b00001057983 */ /* 0x000f240000300800 */
[----:B----4-:R-:W-:Y:S02]  /*433b0*/  F2FP.PACK_AB R5, R4, R5 ;  /* 0x000000050405723e */ /* 0x010fe400000000ff */
[----:B------:R-:W2:Y:S02]  /*433c0*/  LDL.LU R4, [R1+0x18ac] ;  /* 0x0018ac0001047983 */ /* 0x000ea40000300800 */
[----:B--2---:R-:W-:Y:S02]  /*433d0*/  F2FP.PACK_AB R4, R11, R4 ;  /* 0x000000040b04723e */ /* 0x004fe400000000ff */
[----:B------:R-:W2:Y:S02]  /*433e0*/  LDL.LU R11, [R1+0x18a8] ;  /* 0x0018a800010b7983 */ /* 0x000ea40000300800 */
[----:B--2---:R-:W-:-:S02]  /*433f0*/  F2FP.PACK_AB R11, R10, R11 ;  /* 0x0000000b0a0b723e */ /* 0x004fc400000000ff */
[----:B------:R-:W2:Y:S02]  /*43400*/  LDL.LU R10, [R1+0x18a4] ;  /* 0x0018a400010a7983 */ /* 0x000ea40000300800 */
[----:B--2---:R-:W-:Y:S02]  /*43410*/  F2FP.PACK_AB R10, R9, R10 ;  /* 0x0000000a090a723e */ /* 0x004fe400000000ff */
        /* <DEDUP_REMOVED lines=26> */
[----:B------:R-:W2:Y:S01]  /*435c0*/  LDL.LU R28, [R1+0x186c] ;  /* 0x00186c00011c7983 */ /* 0x000ea20000300800 */
[----:B------:R-:W-:Y:S02]  /*435d0*/  F2FP.PACK_AB R27, R3, R27 ;  /* 0x0000001b031b723e */ /* 0x000fe400000000ff */
[----:B------:R-:W-:-:S02]  /*435e0*/  F2FP.PACK_AB R26, R0, R26 ;  /* 0x0000001a001a723e */ /* 0x000fc400000000ff */
[----:B--2---:R-:W-:Y:S02]  /*435f0*/  F2FP.PACK_AB R20, R28, R20 ;  /* 0x000000141c14723e */ /* 0x004fe400000000ff */
[----:B------:R0:W5:Y:S01]  /*43600*/  LDL.LU R28, [R1+0x1868] ;  /* 0x00186800011c7983 */ /* 0x0001620000300800 */
[----:B------:R0:W5:Y:S01]  /*43610*/  LDL.LU R3, [R1+0x1864] ;  /* 0x0018640001037983 */ /* 0x0001620000300800 */
[----:B------:R-:W-:Y:S02]  /*43620*/  F2FP.PACK_AB R25, R2, R25 ;  /* 0x000000190219723e */ /* 0x000fe400000000ff */
[----:B------:R-:W-:Y:S02]  /*43630*/  F2FP.PACK_AB R24, R29, R24 ;  /* 0x000000181d18723e */ /* 0x000fe400000000ff */
.L_x_1:
[----:B0-----:R-:W2:Y:S04]  /*43640*/  LDL.LU R0, [R1+0x1860] ;  /* 0x0018600001007983 */ /* 0x001ea80000300800 */
[----:B-----5:R0:W-:Y:S04]  /*43650*/  STL [R1+0x1e98], R28 ;  /* 0x001e981c01007387 */ /* 0x0201e80000100800 */
[----:B0-----:R-:W0:Y:S02]  /*43660*/  S2R R28, SR_TID.X ;  /* 0x00000000001c7919 */ /* 0x001e240000002100 */
[----:B0-----:R-:W-:-:S02]  /*43670*/  IMAD.SHL.U32 R2, R28, 0x20, RZ ;  /* 0x000000201c027824 */ /* 0x001fc400078e00ff */
[----:B------:R-:W-:Y:S01]  /*43680*/  IMAD.SHL.U32 R29, R28, 0x40, RZ ;  /* 0x000000401c1d7824 */ /* 0x000fe200078e00ff */
[----:B------:R-:W-:Y:S01]  /*43690*/  BAR.SYNC.DEFER_BLOCKING 0x0 ;  /* 0x0000000000007b1d */ /* 0x000fe20000010000 */
[----:B--2---:R-:W-:-:S04]  /*436a0*/  LOP3.LUT R0, R0, 0x3000, RZ, 0xc0, !PT ;  /* 0x0000300000007812 */ /* 0x004fc800078ec0ff */
[----:B------:R-:W-:Y:S01]  /*436b0*/  LOP3.LUT R0, R0, 0x60, R2, 0xf8, !PT ;  /* 0x0000006000007812 */ /* 0x000fe200078ef802 */
[----:B------:R-:W-:Y:S01]  /*436c0*/  IMAD.SHL.U32 R2, R28, 0x4, RZ ;  /* 0x000000041c027824 */ /* 0x000fe200078e00ff */
[----:B------:R-:W-:Y:S02]  /*436d0*/  LOP3.LUT R28, R29, 0x800, RZ, 0xc0, !PT ;  /* 0x000008001d1c7812 */ /* 0x000fe400078ec0ff */
[C---:B------:R-:W-:Y:S02]  /*436e0*/  IADD3 R29, R3.reuse, 0x2, RZ ;  /* 0x00000002031d7810 */ /* 0x040fe40007ffe0ff */
[----:B------:R-:W-:Y:S02]  /*436f0*/  LOP3.LUT R0, R0, 0x170, R2, 0x78, !PT ;  /* 0x0000017000007812 */ /* 0x000fe400078e7802 */
[----:B------:R-:W-:-:S03]  /*43700*/  IADD3 R2, R3, 0x1, RZ ;  /* 0x0000000103027810 */ /* 0x000fc60007ffe0ff */
[----:B------:R-:W-:Y:S02]  /*43710*/  IMAD.IADD R0, R28, 0x1, R0 ;  /* 0x000000011c007824 */ /* 0x000fe400078e0200 */
[----:B------:R-:W2:Y:S01]  /*43720*/  LDL.LU R28, [R1+0x1e98] ;  /* 0x001e9800011c7983 */ /* 0x000ea20000300800 */
[----:B------:R-:W-:Y:S02]  /*43730*/  ISETP.GE.AND P2, PT, R29, c[0x0][0x17c], PT ;  /* 0x00005f001d007a0c */ /* 0x000fe40003f46270 */
[----:B------:R-:W-:Y:S01]  /*43740*/  ISETP.GE.AND P0, PT, R2, c[0x0][0x17c], PT ;  /* 0x00005f0002007a0c */ /* 0x000fe20003f06270 */
[----:B------:R0:W-:Y:S04]  /*43750*/  STS.128 [R0], R24 ;  /* 0x0000001800007388 */ /* 0x0001e80000000c00 */
[----:B------:R1:W-:Y:S04]  /*43760*/  STS.128 [R0+0x200], R16 ;  /* 0x0002001000007388 */ /* 0x0003e80000000c00 */
[----:B------:R-:W-:Y:S04]  /*43770*/  STS.128 [R0+0x280], R12 ;  /* 0x0002800c00007388 */ /* 0x000fe80000000c00 */
[----:B------:R-:W-:Y:S04]  /*43780*/  STS.128 [R0+0x400], R8 ;  /* 0x0004000800007388 */ /* 0x000fe80000000c00 */
[----:B0-----:R-:W3:Y:S04]  /*43790*/  LDL.LU R24, [R1+0x90] ;  /* 0x0000900001187983 */ /* 0x001ee80000300800 */
[----:B------:R-:W3:Y:S04]  /*437a0*/  LDL.LU R25, [R1+0x94] ;  /* 0x0000940001197983 */ /* 0x000ee80000300800 */
[----:B------:R-:W4:Y:S04]  /*437b0*/  LDL.LU R26, [R1+0x98] ;  /* 0x00009800011a7983 */ /* 0x000f280000300800 */
[----:B------:R-:W4:Y:S04]  /*437c0*/  LDL.LU R27, [R1+0x9c] ;  /* 0x00009c00011b7983 */ /* 0x000f280000300800 */
[----:B------:R-:W-:Y:S04]  /*437d0*/  STS.128 [R0+0x480], R4 ;  /* 0x0004800400007388 */ /* 0x000fe80000000c00 */
[----:B------:R-:W0:Y:S04]  /*437e0*/  S2R R29, SR_TID.X ;  /* 0x00000000001d7919 */ /* 0x000e280000002100 */
[----:B------:R-:W1:Y:S04]  /*437f0*/  S2R R2, SR_TID.X ;  /* 0x0000000000027919 */ /* 0x000e680000002100 */
[----:B------:R-:W-:Y:S01]  /*43800*/  STS.128 [R0+0x80], R20 ;  /* 0x0000801400007388 */ /* 0x000fe20000000c00 */
[----:B0-----:R-:W-:Y:S01]  /*43810*/  IMAD.SHL.U32 R29, R29, 0x800, RZ ;  /* 0x000008001d1d7824 */ /* 0x001fe200078e00ff */
[----:B-1----:R-:W-:-:S04]  /*43820*/  LOP3.LUT R2, R2, 0x7f, RZ, 0xc0, !PT ;  /* 0x0000007f02027812 */ /* 0x002fc800078ec0ff */
[----:B------:R-:W-:-:S05]  /*43830*/  LOP3.LUT R29, R29, 0x3000, RZ, 0xc0, !PT ;  /* 0x000030001d1d7812 */ /* 0x000fca00078ec0ff */
[----:B------:R-:W-:Y:S01]  /*43840*/  IMAD R2, R2, 0x10, R29 ;  /* 0x0000001002027824 */ /* 0x000fe200078e021d */
[----:B----4-:R-:W-:Y:S04]  /*43850*/  STL.64 [R1+0x1e50], R26 ;  /* 0x001e501a01007387 */ /* 0x010fe80000100a00 */
[----:B---3--:R0:W-:Y:S04]  /*43860*/  STL.64 [R1+0x1e48], R24 ;  /* 0x001e481801007387 */ /* 0x0081e80000100a00 */
[----:B------:R-:W-:Y:S04]  /*43870*/  STL [R1+0x18f8], R23 ;  /* 0x0018f81701007387 */ /* 0x000fe80000100800 */
[----:B------:R-:W3:Y:S04]  /*43880*/  LDL.LU R16, [R1+0x80] ;  /* 0x0000800001107983 */ /* 0x000ee80000300800 */
[----:B------:R-:W3:Y:S04]  /*43890*/  LDL.LU R17, [R1+0x84] ;  /* 0x0000840001117983 */ /* 0x000ee80000300800 */
[----:B------:R-:W4:Y:S04]  /*438a0*/  LDL.LU R18, [R1+0x88] ;  /* 0x0000880001127983 */ /* 0x000f280000300800 */
[----:B------:R-:W4:Y:S04]  /*438b0*/  LDL.LU R19, [R1+0x8c] ;  /* 0x00008c0001137983 */ /* 0x000f280000300800 */
[----:B----4-:R-:W-:Y:S04]  /*438c0*/  STL.64 [R1+0x1e60], R18 ;  /* 0x001e601201007387 */ /* 0x010fe80000100a00 */
[----:B---3--:R1:W-:Y:S04]  /*438d0*/  STL.64 [R1+0x1e58], R16 ;  /* 0x001e581001007387 */ /* 0x0083e80000100a00 */
[----:B0-----:R-:W3:Y:S04]  /*438e0*/  LDL.LU R24, [R1+0x50] ;  /* 0x0000500001187983 */ /* 0x001ee80000300800 */
[----:B------:R-:W3:Y:S04]  /*438f0*/  LDL.LU R25, [R1+0x54] ;  /* 0x0000540001197983 */ /* 0x000ee80000300800 */
[----:B------:R-:W4:Y:S04]  /*43900*/  LDL.LU R26, [R1+0x58] ;  /* 0x00005800011a7983 */ /* 0x000f280000300800 */
[----:B------:R-:W4:Y:S04]  /*43910*/  LDL.LU R27, [R1+0x5c] ;  /* 0x00005c00011b7983 */ /* 0x000f280000300800 */
[----:B----4-:R-:W-:Y:S04]  /*43920*/  STL.64 [R1+0x1e70], R26 ;  /* 0x001e701a01007387 */ /* 0x010fe80000100a00 */
[----:B---3--:R-:W-:Y:S04]  /*43930*/  STL.64 [R1+0x1e68], R24 ;  /* 0x001e681801007387 */ /* 0x008fe80000100a00 */
[----:B-1----:R-:W3:Y:S04]  /*43940*/  LDL.LU R16, [R1+0x40] ;  /* 0x0000400001107983 */ /* 0x002ee80000300800 */
        /* <DEDUP_REMOVED lines=10> */
[----:B---3--:R0:W-:Y:S04]  /*439f0*/  STL.64 [R1+0x1e88], R16 ;  /* 0x001e881001007387 */ /* 0x0081e80000100a00 */
[----:B0-----:R-:W3:Y:S04]  /*43a00*/  LDL.LU R16, [R1+0x10] ;  /* 0x0000100001107983 */ /* 0x001ee80000300800 */
[----:B------:R-:W3:Y:S04]  /*43a10*/  LDL.LU R17, [R1+0x14] ;  /* 0x0000140001117983 */ /* 0x000ee80000300800 */
[----:B------:R-:W3:Y:S04]  /*43a20*/  LDL.LU R18, [R1+0x18] ;  /* 0x0000180001127983 */ /* 0x000ee80000300800 */
[----:B------:R-:W3:Y:S04]  /*43a30*/  LDL.LU R19, [R1+0x1c] ;  /* 0x00001c0001137983 */ /* 0x000ee80000300800 */
[----:B------:R-:W4:Y:S04]  /*43a40*/  LDL.LU R24, [R1+0x30] ;  /* 0x0000300001187983 */ /* 0x000f280000300800 */
[----:B------:R-:W4:Y:S04]  /*43a50*/  LDL.LU R25, [R1+0x34] ;  /* 0x0000340001197983 */ /* 0x000f280000300800 */
[----:B------:R-:W4:Y:S04]  /*43a60*/  LDL.LU R26, [R1+0x38] ;  /* 0x00003800011a7983 */ /* 0x000f280000300800 */
[----:B------:R-:W4:Y:S04]  /*43a70*/  LDL.LU R27, [R1+0x3c] ;  /* 0x00003c00011b7983 */ /* 0x000f280000300800 */
        /* <DEDUP_REMOVED lines=8> */
[----:B------:R-:W2:Y:S04]  /*43b00*/  LDL.LU R4, [R1] ;  /* 0x0000000001047983 */ /* 0x000ea80000300800 */
[----:B------:R-:W2:Y:S04]  /*43b10*/  LDL.LU R5, [R1+0x4] ;  /* 0x0000040001057983 */ /* 0x000ea80000300800 */
[----:B------:R-:W2:Y:S04]  /*43b20*/  LDL.LU R6, [R1+0x8] ;  /* 0x0000080001067983 */ /* 0x000ea80000300800 */
[----:B------:R-:W2:Y:S01]  /*43b30*/  LDL.LU R7, [R1+0xc] ;  /* 0x00000c0001077983 */ /* 0x000ea20000300800 */
[----:B------:R-:W-:-:S03]  /*43b40*/  LOP3.LUT R29, R2, 0x20, RZ, 0x3c, !PT ;  /* 0x00000020021d7812 */ /* 0x000fc600078e3cff */
[----:B---3--:R-:W-:Y:S04]  /*43b50*/  STS.128 [R0+0x680], R16 ;  /* 0x0006801000007388 */ /* 0x008fe80000000c00 */
[----:B--2---:R-:W-:Y:S04]  /*43b60*/  STS.128 [R0+0x600], R4 ;  /* 0x0006000400007388 */ /* 0x004fe80000000c00 */
[----:B------:R-:W-:Y:S06]  /*43b70*/  BAR.SYNC.DEFER_BLOCKING 0x0 ;  /* 0x0000000000007b1d */ /* 0x000fec0000010000 */
[----:B------:R-:W0:Y:S04]  /*43b80*/  LDS.128 R16, [R2] ;  /* 0x0000000002107984 */ /* 0x000e280000000c00 */
[----:B0-----:R-:W-:Y:S01]  /*43b90*/  STL [R1+0x1b4], R17 ;  /* 0x0001b41101007387 */ /* 0x001fe20000100800 */
[----:B------:R-:W-:-:S03]  /*43ba0*/  IMAD.MOV.U32 R7, RZ, RZ, R16 ;  /* 0x000000ffff077224 */ /* 0x000fc600078e0010 */
[----:B------:R-:W-:Y:S04]  /*43bb0*/  STL.64 [R1+0x1b8], R18 ;  /* 0x0001b81201007387 */ /* 0x000fe80000100a00 */
[----:B------:R-:W0:Y:S04]  /*43bc0*/  LDS.128 R16, [R2+0x800] ;  /* 0x0008000002107984 */ /* 0x000e280000000c00 */
[----:B0-----:R-:W-:Y:S04]  /*43bd0*/  STL.64 [R1+0x2c0], R16 ;  /* 0x0002c01001007387 */ /* 0x001fe80000100a00 */
[----:B------:R-:W-:Y:S04]  /*43be0*/  STL.64 [R1+0x2c8], R18 ;  /* 0x0002c81201007387 */ /* 0x000fe80000100a00 */
[----:B------:R-:W0:Y:S01]  /*43bf0*/  LDS.128 R16, [R29] ;  /* 0x000000001d107984 */ /* 0x000e220000000c00 */
[----:B------:R-:W-:-:S03]  /*43c00*/  LOP3.LUT R5, R2, 0x40, RZ, 0x3c, !PT ;  /* 0x0000004002057812 */ /* 0x000fc600078e3cff */
[----:B0-----:R-:W-:Y:S01]  /*43c10*/  STL [R1+0x1c4], R17 ;  /* 0x0001c41101007387 */ /* 0x001fe20000100800 */
[----:B------:R-:W-:-:S03]  /*43c20*/  IMAD.MOV.U32 R22, RZ, RZ, R16 ;  /* 0x000000ffff167224 */ /* 0x000fc600078e0010 */
[----:B------:R-:W-:Y:S04]  /*43c30*/  STL.64 [R1+0x1c8], R18 ;  /* 0x0001c81201007387 */ /* 0x000fe80000100a00 */
[----:B------:R-:W0:Y:S04]  /*43c40*/  LDS.128 R16, [R29+0x800] ;  /* 0x000800001d107984 */ /* 0x000e280000000c00 */
[----:B------:R-:W-:Y:S04]  /*43c50*/  STL [R1+0x1928], R22 ;  /* 0x0019281601007387 */ /* 0x000fe80000100800 */
[----:B0-----:R-:W-:Y:S04]  /*43c60*/  STL.64 [R1+0x390], R16 ;  /* 0x0003901001007387 */ /* 0x001fe80000100a00 */
[----:B------:R-:W-:Y:S04]  /*43c70*/  STL.64 [R1+0x398], R18 ;  /* 0x0003981201007387 */ /* 0x000fe80000100a00 */
[----:B------:R-:W0:Y:S01]  /*43c80*/  LDS.128 R16, [R5] ;  /* 0x0000000005107984 */ /* 0x000e220000000c00 */
[----:B------:R-:W-:-:S03]  /*43c90*/  LOP3.LUT R4, R2, 0x60, RZ, 0x3c, !PT ;  /* 0x0000006002047812 */ /* 0x000fc600078e3cff */
[----:B0-----:R-:W-:Y:S04]  /*43ca0*/  STL.64 [R1+0x1d0], R16 ;  /* 0x0001d01001007387 */ /* 0x001fe80000100a00 */
[----:B------:R-:W-:Y:S04]  /*43cb0*/  STL.64 [R1+0x1d8], R18 ;  /* 0x0001d81201007387 */ /* 0x000fe80000100a00 */
[----:B------:R-:W0:Y:S04]  /*43cc0*/  LDS.128 R16, [R5+0x800] ;  /* 0x0008000005107984 */ /* 0x000e280000000c00 */
[----:B0-----:R-:W-:Y:S04]  /*43cd0*/  STL.64 [R1+0x3b0], R16 ;  /* 0x0003b01001007387 */ /* 0x001fe80000100a00 */
[----:B------:R-:W-:Y:S04]  /*43ce0*/  STL.64 [R1+0x3b8], R18 ;  /* 0x0003b81201007387 */ /* 0x000fe80000100a00 */
[----:B------:R-:W0:Y:S04]  /*43cf0*/  LDS.128 R16, [R4] ;  /* 0x0000000004107984 */ /* 0x000e280000000c00 */
[----:B0-----:R-:W-:Y:S04]  /*43d00*/  STL.64 [R1+0x2a0], R16 ;  /* 0x0002a01001007387 */ /* 0x001fe80000100a00 */
[----:B------:R-:W-:Y:S04]  /*43d10*/  STL.64 [R1+0x2a8], R18 ;  /* 0x0002a81201007387 */ /* 0x000fe80000100a00 */
[----:B------:R-:W0:Y:S04]  /*43d20*/  LDS.128 R16, [R4+0x800] ;  /* 0x0008000004107984 */ /* 0x000e280000000c00 */
[----:B------:R-:W-:Y:S06]  /*43d30*/  BAR.SYNC.DEFER_BLOCKING 0x0 ;  /* 0x0000000000007b1d */ /* 0x000fec0000010000 */
[----:B0-----:R-:W-:Y:S04]  /*43d40*/  STL.64 [R1+0x3d0], R16 ;  /* 0x0003d01001007387 */ /* 0x001fe80000100a00 */
[----:B------:R0:W-:Y:S04]  /*43d50*/  STL.64 [R1+0x3d8], R18 ;  /* 0x0003d81201007387 */ /* 0x0001e80000100a00 */
[----:B0-----:R-:W2:Y:S04]  /*43d60*/  LDL.LU.64 R18, [R1+0x1e90] ;  /* 0x001e900001127983 */ /* 0x001ea80000300a00 */
[----:B------:R-:W2:Y:S04]  /*43d70*/  LDL.LU.64 R16, [R1+0x1e88] ;  /* 0x001e880001107983 */ /* 0x000ea80000300a00 */
[----:B----4-:R-:W-:Y:S04]  /*43d80*/  STS.128 [R0+0x80], R24 ;  /* 0x0000801800007388 */ /* 0x010fe80000000c00 */
[----:B--2---:R0:W-:Y:S04]  /*43d90*/  STS.128 [R0], R16 ;  /* 0x0000001000007388 */ /* 0x0041e80000000c00 */
[----:B0-----:R-:W2:Y:S04]  /*43da0*/  LDL.LU.64 R18, [R1+0x1e80] ;  /* 0x001e800001127983 */ /* 0x001ea80000300a00 */
[----:B------:R-:W2:Y:S04]  /*43db0*/  LDL.LU.64 R16, [R1+0x1e78] ;  /* 0x001e780001107983 */ /* 0x000ea80000300a00 */
[----:B------:R-:W3:Y:S04]  /*43dc0*/  LDL.LU.64 R26, [R1+0x1e70] ;  /* 0x001e7000011a7983 */ /* 0x000ee80000300a00 */
[----:B------:R-:W3:Y:S04]  /*43dd0*/  LDL.LU.64 R24, [R1+0x1e68] ;  /* 0x001e680001187983 */ /* 0x000ee80000300a00 */
[----:B--2---:R0:W-:Y:S04]  /*43de0*/  STS.128 [R0+0x200], R16 ;  /* 0x0002001000007388 */ /* 0x0041e80000000c00 */
[----:B---3--:R1:W-:Y:S04]  /*43df0*/  STS.128 [R0+0x280], R24 ;  /* 0x0002801800007388 */ /* 0x0083e80000000c00 */
[----:B0-----:R-:W2:Y:S04]  /*43e00*/  LDL.LU.64 R18, [R1+0x1e60] ;  /* 0x001e600001127983 */ /* 0x001ea80000300a00 */
[----:B------:R-:W2:Y:S04]  /*43e10*/  LDL.LU.64 R16, [R1+0x1e58] ;  /* 0x001e580001107983 */ /* 0x000ea80000300a00 */
[----:B-1----:R-:W3:Y:S04]  /*43e20*/  LDL.LU.64 R26, [R1+0x1e50] ;  /* 0x001e5000011a7983 */ /* 0x002ee80000300a00 */
[----:B------:R-:W3:Y:S04]  /*43e30*/  LDL.LU.64 R24, [R1+0x1e48] ;  /* 0x001e480001187983 */ /* 0x000ee80000300a00 */
[----:B------:R-:W-:Y:S04]  /*43e40*/  STS.128 [R0+0x400], R8 ;  /* 0x0004000800007388 */ /* 0x000fe80000000c00 */
[----:B------:R-:W-:Y:S04]  /*43e50*/  STS.128 [R0+0x480], R12 ;  /* 0x0004800c00007388 */ /* 0x000fe80000000c00 */
[----:B--2---:R-:W-:Y:S04]  /*43e60*/  STS.128 [R0+0x600], R16 ;  /* 0x0006001000007388 */ /* 0x004fe80000000c00 */
[----:B---3--:R-:W-:Y:S04]  /*43e70*/  STS.128 [R0+0x680], R24 ;  /* 0x0006801800007388 */ /* 0x008fe80000000c00 */
[----:B------:R-:W-:Y:S06]  /*43e80*/  BAR.SYNC.DEFER_BLOCKING 0x0 ;  /* 0x0000000000007b1d */ /* 0x000fec0000010000 */
[----:B------:R-:W0:Y:S04]  /*43e90*/  LDS.128 R12, [R2] ;  /* 0x00000000020c7984 */ /* 0x000e280000000c00 */
[----:B------:R-:W1:Y:S04]  /*43ea0*/  LDS.128 R8, [R2+0x800] ;  /* 0x0008000002087984 */ /* 0x000e680000000c00 */
[----:B------:R-:W2:Y:S04]  /*43eb0*/  LDS.128 R16, [R29] ;  /* 0x000000001d107984 */ /* 0x000ea80000000c00 */
[----:B0-----:R-:W-:Y:S04]  /*43ec0*/  STL.64 [R1+0x40], R12 ;  /* 0x0000400c01007387 */ /* 0x001fe80000100a00 */
[----:B------:R-:W-:Y:S04]  /*43ed0*/  STL.64 [R1+0x48], R14 ;  /* 0x0000480e01007387 */ /* 0x000fe80000100a00 */
[----:B------:R-:W0:Y:S04]  /*43ee0*/  LDS.128 R12, [R29+0x800] ;  /* 0x000800001d0c7984 */ /* 0x000e280000000c00 */
[----:B-1----:R-:W-:Y:S04]  /*43ef0*/  STL.64 [R1+0x2b0], R8 ;  /* 0x0002b00801007387 */ /* 0x002fe80000100a00 */
[----:B------:R-:W-:Y:S04]  /*43f00*/  STL.64 [R1+0x2b8], R10 ;  /* 0x0002b80a01007387 */ /* 0x000fe80000100a00 */
[----:B------:R-:W1:Y:S04]  /*43f10*/  LDS.128 R8, [R5] ;  /* 0x0000000005087984 */ /* 0x000e680000000c00 */
[----:B--2---:R-:W-:Y:S04]  /*43f20*/  STL.64 [R1+0x60], R16 ;  /* 0x0000601001007387 */ /* 0x004fe80000100a00 */
[----:B------:R-:W-:Y:S04]  /*43f30*/  STL.64 [R1+0x68], R18 ;  /* 0x0000681201007387 */ /* 0x000fe80000100a00 */
[----:B------:R-:W2:Y:S04]  /*43f40*/  LDL.LU R24, [R1+0x190] ;  /* 0x0001900001187983 */ /* 0x000ea80000300800 */
[----:B0-----:R0:W-:Y:S04]  /*43f50*/  STL.64 [R1+0x2d0], R12 ;  /* 0x0002d00c01007387 */ /* 0x0011e80000100a00 */
[----:B------:R3:W-:Y:S04]  /*43f60*/  STL.64 [R1+0x2d8], R14 ;  /* 0x0002d80e01007387 */ /* 0x0007e80000100a00 */
[----:B-1----:R1:W-:Y:S04]  /*43f70*/  STL.64 [R1+0x80], R8 ;  /* 0x0000800801007387 */ /* 0x0023e80000100a00 */
[----:B------:R4:W-:Y:S04]  /*43f80*/  STL.64 [R1+0x88], R10 ;  /* 0x0000880a01007387 */ /* 0x0009e80000100a00 */
[----:B------:R-:W2:Y:S04]  /*43f90*/  LDL.LU R25, [R1+0x194] ;  /* 0x0001940001197983 */ /* 0x000ea80000300800 */
[----:B------:R-:W2:Y:S04]  /*43fa0*/  LDL.LU R26, [R1+0x198] ;  /* 0x00019800011a7983 */ /* 0x000ea80000300800 */
[----:B------:R-:W2:Y:S04]  /*43fb0*/  LDL.LU R27, [R1+0x19c] ;  /* 0x00019c00011b7983 */ /* 0x000ea80000300800 */
[----:B--2---:R-:W-:Y:S04]  /*43fc0*/  STL.64 [R1+0x1d80], R26 ;  /* 0x001d801a01007387 */ /* 0x004fe80000100a00 */
[----:B------:R2:W-:Y:S04]  /*43fd0*/  STL.64 [R1+0x1d78], R24 ;  /* 0x001d781801007387 */ /* 0x0005e80000100a00 */
[----:B0-----:R-:W2:Y:S04]  /*43fe0*/  LDL.LU R12, [R1+0x170] ;  /* 0x00017000010c7983 */ /* 0x001ea80000300800 */
[----:B------:R-:W2:Y:S04]  /*43ff0*/  LDL.LU R13, [R1+0x174] ;  /* 0x00017400010d7983 */ /* 0x000ea80000300800 */
[----:B---3--:R-:W3:Y:S04]  /*44000*/  LDL.LU R14, [R1+0x178] ;  /* 0x00017800010e7983 */ /* 0x008ee80000300800 */
[----:B------:R-:W3:Y:S04]  /*44010*/  LDL.LU R15, [R1+0x17c] ;  /* 0x00017c00010f7983 */ /* 0x000ee80000300800 */
[----:B---3--:R-:W-:Y:S04]  /*44020*/  STL.64 [R1+0x1d90], R14 ;  /* 0x001d900e01007387 */ /* 0x008fe80000100a00 */
[----:B--2---:R-:W-:Y:S04]  /*44030*/  STL.64 [R1+0x1d88], R12 ;  /* 0x001d880c01007387 */ /* 0x004fe80000100a00 */
[----:B-1----:R-:W2:Y:S04]  /*44040*/  LDL.LU R8, [R1+0x160] ;  /* 0x0001600001087983 */ /* 0x002ea80000300800 */
[----:B------:R-:W2:Y:S04]  /*44050*/  LDL.LU R9, [R1+0x164] ;  /* 0x0001640001097983 */ /* 0x000ea80000300800 */
[----:B----4-:R-:W3:Y:S04]  /*44060*/  LDL.LU R10, [R1+0x168] ;  /* 0x00016800010a7983 */ /* 0x010ee80000300800 */
[----:B------:R-:W3:Y:S04]  /*44070*/  LDL.LU R11, [R1+0x16c] ;  /* 0x00016c00010b7983 */ /* 0x000ee80000300800 */
[----:B---3--:R-:W-:Y:S04]  /*44080*/  STL.64 [R1+0x1da0], R10 ;  /* 0x001da00a01007387 */ /* 0x008fe80000100a00 */
[----:B--2---:R0:W-:Y:S04]  /*44090*/  STL.64 [R1+0x1d98], R8 ;  /* 0x001d980801007387 */ /* 0x0041e80000100a00 */
[----:B------:R-:W2:Y:S04]  /*440a0*/  LDL.LU R24, [R1+0x150] ;  /* 0x0001500001187983 */ /* 0x000ea80000300800 */
[----:B------:R-:W2:Y:S04]  /*440b0*/  LDL.LU R25, [R1+0x154] ;  /* 0x0001540001197983 */ /* 0x000ea80000300800 */
[----:B------:R-:W3:Y:S04]  /*440c0*/  LDL.LU R26, [R1+0x158] ;  /* 0x00015800011a7983 */ /* 0x000ee80000300800 */
[----:B------:R-:W3:Y:S04]  /*440d0*/  LDL.LU R27, [R1+0x15c] ;  /* 0x00015c00011b7983 */ /* 0x000ee80000300800 */
[----:B---3--:R-:W-:Y:S04]  /*440e0*/  STL.64 [R1+0x1db0], R26 ;  /* 0x001db01a01007387 */ /* 0x008fe80000100a00 */
[----:B--2---:R-:W-:Y:S04]  /*440f0*/  STL.64 [R1+0x1da8], R24 ;  /* 0x001da81801007387 */ /* 0x004fe80000100a00 */
[----:B0-----:R-:W2:Y:S04]  /*44100*/  LDL.LU R8, [R1+0x130] ;  /* 0x0001300001087983 */ /* 0x001ea80000300800 */
[----:B------:R-:W2:Y:S04]  /*44110*/  LDL.LU R9, [R1+0x134] ;  /* 0x0001340001097983 */ /* 0x000ea80000300800 */
[----:B------:R-:W3:Y:S04]  /*44120*/  LDL.LU R10, [R1+0x138] ;  /* 0x00013800010a7983 */ /* 0x000ee80000300800 */
[----:B------:R-:W3:Y:S04]  /*44130*/  LDL.LU R11, [R1+0x13c] ;  /* 0x00013c00010b7983 */ /* 0x000ee80000300800 */
[----:B---3--:R-:W-:Y:S04]  /*44140*/  STL.64 [R1+0x1dc0], R10 ;  /* 0x001dc00a01007387 */ /* 0x008fe80000100a00 */
[----:B--2---:R0:W-:Y:S04]  /*44150*/  STL.64 [R1+0x1db8], R8 ;  /* 0x001db80801007387 */ /* 0x0041e80000100a00 */
        /* <DEDUP_REMOVED lines=47> */
[----:B--2---:R-:W-:Y:S04]  /*44450*/  STL.64 [R1+0x1e38], R8 ;  /* 0x001e380801007387 */ /* 0x004fe80000100a00 */
[----:B------:R-:W0:Y:S04]  /*44460*/  LDS.128 R8, [R5+0x800] ;  /* 0x0008000005087984 */ /* 0x000e280000000c00 */
[----:B------:R-:W2:Y:S04]  /*44470*/  LDL.LU R24, [R1+0x120] ;  /* 0x0001200001187983 */ /* 0x000ea80000300800 */
[----:B------:R-:W2:Y:S04]  /*44480*/  LDL.LU R25, [R1+0x124] ;  /* 0x0001240001197983 */ /* 0x000ea80000300800 */
[----:B------:R-:W2:Y:S04]  /*44490*/  LDL.LU R26, [R1+0x128] ;  /* 0x00012800011a7983 */ /* 0x000ea80000300800 */
[----:B------:R-:W2:Y:S04]  /*444a0*/  LDL.LU R27, [R1+0x12c] ;  /* 0x00012c00011b7983 */ /* 0x000ea80000300800 */
[----:B------:R-:W3:Y:S04]  /*444b0*/  LDL.LU R12, [R1+0x140] ;  /* 0x00014000010c7983 */ /* 0x000ee80000300800 */
[----:B------:R-:W3:Y:S04]  /*444c0*/  LDL.LU R13, [R1+0x144] ;  /* 0x00014400010d7983 */ /* 0x000ee80000300800 */
[----:B------:R-:W3:Y:S04]  /*444d0*/  LDL.LU R14, [R1+0x148] ;  /* 0x00014800010e7983 */ /* 0x000ee80000300800 */
[----:B------:R-:W3:Y:S04]  /*444e0*/  LDL.LU R15, [R1+0x14c] ;  /* 0x00014c00010f7983 */ /* 0x000ee80000300800 */
[----:B------:R-:W4:Y:S04]  /*444f0*/  LDL.LU R16, [R1+0x180] ;  /* 0x0001800001107983 */ /* 0x000f280000300800 */
[----:B------:R-:W4:Y:S01]  /*44500*/  LDL.LU R17, [R1+0x184] ;  /* 0x0001840001117983 */ /* 0x000f220000300800 */
[----:B0-----:R-:W-:-:S03]  /*44510*/  IMAD.MOV.U32 R23, RZ, RZ, R10 ;  /* 0x000000ffff177224 */ /* 0x001fc600078e000a */
[----:B------:R-:W4:Y:S04]  /*44520*/  LDL.LU R18, [R1+0x188] ;  /* 0x0001880001127983 */ /* 0x000f280000300800 */
[----:B------:R-:W4:Y:S04]  /*44530*/  LDL.LU R19, [R1+0x18c] ;  /* 0x00018c0001137983 */ /* 0x000f280000300800 */
[----:B------:R-:W-:Y:S04]  /*44540*/  STL.64 [R1+0x3a0], R8 ;  /* 0x0003a00801007387 */ /* 0x000fe80000100a00 */
[----:B------:R-:W-:Y:S04]  /*44550*/  STL.64 [R1+0x3a8], R10 ;  /* 0x0003a80a01007387 */ /* 0x000fe80000100a00 */
[----:B------:R-:W0:Y:S04]  /*44560*/  LDS.128 R8, [R4] ;  /* 0x0000000004087984 */ /* 0x000e280000000c00 */
[----:B------:R-:W-:Y:S04]  /*44570*/  STL [R1+0x18fc], R23 ;  /* 0x0018fc1701007387 */ /* 0x000fe80000100800 */
[----:B0-----:R-:W-:Y:S04]  /*44580*/  STL.64 [R1+0x1e0], R8 ;  /* 0x0001e00801007387 */ /* 0x001fe80000100a00 */
[----:B------:R-:W-:Y:S04]  /*44590*/  STL.64 [R1+0x1e8], R10 ;  /* 0x0001e80a01007387 */ /* 0x000fe80000100a00 */
[----:B------:R-:W0:Y:S04]  /*445a0*/  LDS.128 R8, [R4+0x800] ;  /* 0x0008000004087984 */ /* 0x000e280000000c00 */
[----:B0-----:R-:W-:Y:S04]  /*445b0*/  STL.64 [R1+0x3c0], R8 ;  /* 0x0003c00801007387 */ /* 0x001fe80000100a00 */
[----:B------:R0:W-:Y:S04]  /*445c0*/  STL.64 [R1+0x3c8], R10 ;  /* 0x0003c80a01007387 */ /* 0x0001e80000100a00 */
[----:B0-----:R-:W2:Y:S04]  /*445d0*/  LDL.LU.64 R10, [R1+0x1e40] ;  /* 0x001e4000010a7983 */ /* 0x001ea80000300a00 */
[----:B------:R-:W2:Y:S04]  /*445e0*/  LDL.LU.64 R8, [R1+0x1e38] ;  /* 0x001e380001087983 */ /* 0x000ea80000300a00 */
[----:B------:R-:W-:Y:S06]  /*445f0*/  BAR.SYNC.DEFER_BLOCKING 0x0 ;  /* 0x0000000000007b1d */ /* 0x000fec0000010000 */
[----:B--2---:R0:W-:Y:S04]  /*44600*/  STS.128 [R0], R8 ;  /* 0x0000000800007388 */ /* 0x0041e80000000c00 */
[----:B0-----:R-:W2:Y:S04]  /*44610*/  LDL.LU.64 R10, [R1+0x1e30] ;  /* 0x001e3000010a7983 */ /* 0x001ea80000300a00 */
[----:B------:R-:W2:Y:S04]  /*44620*/  LDL.LU.64 R8, [R1+0x1e28] ;  /* 0x001e280001087983 */ /* 0x000ea80000300a00 */
[----:B--2---:R0:W-:Y:S04]  /*44630*/  STS.128 [R0+0x80], R8 ;  /* 0x0000800800007388 */ /* 0x0041e80000000c00 */
        /* <DEDUP_REMOVED lines=17> */
[----:B--2---:R-:W-:Y:S04]  /*44750*/  STS.128 [R0+0x680], R8 ;  /* 0x0006800800007388 */ /* 0x004fe80000000c00 */
[----:B------:R-:W-:Y:S06]  /*44760*/  BAR.SYNC.DEFER_BLOCKING 0x0 ;  /* 0x0000000000007b1d */ /* 0x000fec0000010000 */
[----:B------:R-:W0:Y:S04]  /*44770*/  LDS.128 R8, [R2] ;  /* 0x0000000002087984 */ /* 0x000e280000000c00 */
        /* <DEDUP_REMOVED lines=26> */
[----:B------:R0:W-:Y:S04]  /*44920*/  STS.128 [R0], R24 ;  /* 0x0000001800007388 */ /* 0x0001e80000000c00 */
[----:B---3--:R-:W-:Y:S04]  /*44930*/  STS.128 [R0+0x200], R12 ;  /* 0x0002000c00007388 */ /* 0x008fe80000000c00 */
[----:B0-----:R-:W3:Y:S04]  /*44940*/  LDL.LU.64 R26, [R1+0x1db0] ;  /* 0x001db000011a7983 */ /* 0x001ee80000300a00 */
[----:B------:R-:W3:Y:S04]  /*44950*/  LDL.LU.64 R24, [R1+0x1da8] ;  /* 0x001da80001187983 */ /* 0x000ee80000300a00 */
[----:B--2---:R0:W-:Y:S04]  /*44960*/  STS.128 [R0+0x80], R8 ;  /* 0x0000800800007388 */ /* 0x0041e80000000c00 */
[----:B0-----:R-:W2:Y:S04]  /*44970*/  LDL.LU.64 R10, [R1+0x1da0] ;  /* 0x001da000010a7983 */ /* 0x001ea80000300a00 */
[----:B------:R-:W2:Y:S04]  /*44980*/  LDL.LU.64 R8, [R1+0x1d98] ;  /* 0x001d980001087983 */ /* 0x000ea80000300a00 */
[----:B------:R-:W2:Y:S04]  /*44990*/  LDL.LU.64 R14, [R1+0x1d90] ;  /* 0x001d9000010e7983 */ /* 0x000ea80000300a00 */
[----:B------:R-:W2:Y:S04]  /*449a0*/  LDL.LU.64 R12, [R1+0x1d88] ;  /* 0x001d8800010c7983 */ /* 0x000ea80000300a00 */
[----:B---3--:R0:W-:Y:S04]  /*449b0*/  STS.128 [R0+0x280], R24 ;  /* 0x0002801800007388 */ /* 0x0081e80000000c00 */
[----:B0-----:R-:W3:Y:S04]  /*449c0*/  LDL.LU.64 R26, [R1+0x1d80] ;  /* 0x001d8000011a7983 */ /* 0x001ee80000300a00 */
[----:B------:R-:W3:Y:S04]  /*449d0*/  LDL.LU.64 R24, [R1+0x1d78] ;  /* 0x001d780001187983 */ /* 0x000ee80000300a00 */
[----:B--2---:R0:W-:Y:S04]  /*449e0*/  STS.128 [R0+0x480], R12 ;  /* 0x0004800c00007388 */ /* 0x0041e80000000c00 */
[----:B0-----:R-:W2:Y:S04]  /*449f0*/  LDL.LU R12, [R1+0x240] ;  /* 0x00024000010c7983 */ /* 0x001ea80000300800 */
[----:B------:R-:W2:Y:S04]  /*44a00*/  LDL.LU R13, [R1+0x244] ;  /* 0x00024400010d7983 */ /* 0x000ea80000300800 */
[----:B------:R-:W2:Y:S04]  /*44a10*/  LDL.LU R14, [R1+0x248] ;  /* 0x00024800010e7983 */ /* 0x000ea80000300800 */
[----:B------:R-:W2:Y:S04]  /*44a20*/  LDL.LU R15, [R1+0x24c] ;  /* 0x00024c00010f7983 */ /* 0x000ea80000300800 */
[----:B------:R0:W-:Y:S04]  /*44a30*/  STS.128 [R0+0x400], R8 ;  /* 0x0004000800007388 */ /* 0x0001e80000000c00 */
[----:B--2---:R-:W-:Y:S04]  /*44a40*/  STL.64 [R1+0x1d40], R14 ;  /* 0x001d400e01007387 */ /* 0x004fe80000100a00 */
[----:B------:R-:W-:Y:S04]  /*44a50*/  STL.64 [R1+0x1d38], R12 ;  /* 0x001d380c01007387 */ /* 0x000fe80000100a00 */
[----:B0-----:R-:W2:Y:S04]  /*44a60*/  LDL.LU R8, [R1+0x230] ;  /* 0x0002300001087983 */ /* 0x001ea80000300800 */
[----:B------:R-:W2:Y:S04]  /*44a70*/  LDL.LU R9, [R1+0x234] ;  /* 0x0002340001097983 */ /* 0x000ea80000300800 */
[----:B------:R-:W2:Y:S04]  /*44a80*/  LDL.LU R10, [R1+0x238] ;  /* 0x00023800010a7983 */ /* 0x000ea80000300800 */
[----:B------:R-:W2:Y:S04]  /*44a90*/  LDL.LU R11, [R1+0x23c] ;  /* 0x00023c00010b7983 */ /* 0x000ea80000300800 */
[----:B----4-:R0:W-:Y:S04]  /*44aa0*/  STS.128 [R0+0x600], R16 ;  /* 0x0006001000007388 */ /* 0x0101e80000000c00 */
[----:B---3--:R-:W-:Y:S04]  /*44ab0*/  STS.128 [R0+0x680], R24 ;  /* 0x0006801800007388 */ /* 0x008fe80000000c00 */
[----:B------:R-:W-:Y:S06]  /*44ac0*/  BAR.SYNC.DEFER_BLOCKING 0x0 ;  /* 0x0000000000007b1d */ /* 0x000fec0000010000 */
[----:B------:R-:W-:Y:S04]  /*44ad0*/  LDS.128 R24, [R29] ;  /* 0x000000001d187984 */ /* 0x000fe80000000c00 */
[----:B--2---:R-:W-:Y:S04]  /*44ae0*/  STL.64 [R1+0x1d50], R10 ;  /* 0x001d500a01007387 */ /* 0x004fe80000100a00 */
[----:B------:R-:W-:Y:S04]  /*44af0*/  STL.64 [R1+0x1d48], R8 ;  /* 0x001d480801007387 */ /* 0x000fe80000100a00 */
[----:B0-----:R-:W2:Y:S04]  /*44b00*/  LDL.LU R16, [R1+0x250] ;  /* 0x0002500001107983 */ /* 0x001ea80000300800 */
[----:B------:R-:W2:Y:S04]  /*44b10*/  LDL.LU R17, [R1+0x254] ;  /* 0x0002540001117983 */ /* 0x000ea80000300800 */
[----:B------:R-:W3:Y:S04]  /*44b20*/  LDL.LU R18, [R1+0x258] ;  /* 0x0002580001127983 */ /* 0x000ee80000300800 */
[----:B------:R-:W3:Y:S04]  /*44b30*/  LDL.LU R19, [R1+0x25c] ;  /* 0x00025c0001137983 */ /* 0x000ee80000300800 */
[----:B------:R-:W0:Y:S02]  /*44b40*/  LDS.128 R8, [R2] ;  /* 0x0000000002087984 */ /* 0x000e240000000c00 */
[----:B0-----:R-:W-:-:S02]  /*44b50*/  IMAD.MOV.U32 R22, RZ, RZ, R8 ;  /* 0x000000ffff167224 */ /* 0x001fc400078e0008 */
[----:B---3--:R-:W-:Y:S04]  /*44b60*/  STL.64 [R1+0x1d60], R18 ;  /* 0x001d601201007387 */ /* 0x008fe80000100a00 */
[----:B--2---:R-:W-:Y:S04]  /*44b70*/  STL.64 [R1+0x1d58], R16 ;  /* 0x001d581001007387 */ /* 0x004fe80000100a00 */
[----:B------:R0:W-:Y:S04]  /*44b80*/  STL [R1+0x4], R9 ;  /* 0x0000040901007387 */ /* 0x0001e80000100800 */
[----:B------:R1:W-:Y:S04]  /*44b90*/  STL.64 [R1+0x8], R10 ;  /* 0x0000080a01007387 */ /* 0x0003e80000100a00 */
[----:B------:R-:W2:Y:S04]  /*44ba0*/  LDL.LU R8, [R1+0x1f0] ;  /* 0x0001f00001087983 */ /* 0x000ea80000300800 */
[----:B0-----:R-:W2:Y:S04]  /*44bb0*/  LDL.LU R9, [R1+0x1f4] ;  /* 0x0001f40001097983 */ /* 0x001ea80000300800 */
[----:B-1----:R-:W3:Y:S04]  /*44bc0*/  LDL.LU R10, [R1+0x1f8] ;  /* 0x0001f800010a7983 */ /* 0x002ee80000300800 */
        /* <DEDUP_REMOVED lines=12> */
[----:B0-----:R-:W-:Y:S04]  /*44c90*/  STL.64 [R1+0xb0], R8 ;  /* 0x0000b00801007387 */ /* 0x001fe80000100a00 */
[----:B------:R-:W-:Y:S04]  /*44ca0*/  STL.64 [R1+0xb8], R10 ;  /* 0x0000b80a01007387 */ /* 0x000fe80000100a00 */
[----:B------:R-:W0:Y:S04]  /*44cb0*/  LDS.128 R8, [R29+0x800] ;  /* 0x000800001d087984 */ /* 0x000e280000000c00 */
[----:B0-----:R-:W-:Y:S04]  /*44cc0*/  STL.64 [R1+0xd0], R8 ;  /* 0x0000d00801007387 */ /* 0x001fe80000100a00 */
[----:B------:R-:W-:Y:S04]  /*44cd0*/  STL.64 [R1+0x10], R24 ;  /* 0x0000101801007387 */ /* 0x000fe80000100a00 */
[----:B------:R-:W-:Y:S04]  /*44ce0*/  STL.64 [R1+0x18], R26 ;  /* 0x0000181a01007387 */ /* 0x000fe80000100a00 */
[----:B------:R-:W0:Y:S01]  /*44cf0*/  LDS.128 R24, [R5] ;  /* 0x0000000005187984 */ /* 0x000e220000000c00 */
[----:B------:R-:W-:-:S03]  /*44d00*/  IMAD.MOV.U32 R23, RZ, RZ, R10 ;  /* 0x000000ffff177224 */ /* 0x000fc600078e000a */
[----:B------:R-:W-:Y:S04]  /*44d10*/  STL [R1+0xdc], R11 ;  /* 0x0000dc0b01007387 */ /* 0x000fe80000100800 */
[----:B------:R-:W-:Y:S04]  /*44d20*/  STL [R1+0x1900], R23 ;  /* 0x0019001701007387 */ /* 0x000fe80000100800 */
[----:B------:R-:W-:Y:S04]  /*44d30*/  STL [R1+0x1930], R22 ;  /* 0x0019301601007387 */ /* 0x000fe80000100800 */
[----:B------:R1:W-:Y:S04]  /*44d40*/  STL [R1+0x192c], R20 ;  /* 0x00192c1401007387 */ /* 0x0003e80000100800 */
[----:B------:R-:W-:Y:S04]  /*44d50*/  LDS.128 R8, [R5+0x800] ;  /* 0x0008000005087984 */ /* 0x000fe80000000c00 */
[----:B-1----:R-:W4:Y:S04]  /*44d60*/  LDL.LU R20, [R1+0x220] ;  /* 0x0002200001147983 */ /* 0x002f280000300800 */
[----:B------:R-:W4:Y:S04]  /*44d70*/  LDL.LU R21, [R1+0x224] ;  /* 0x0002240001157983 */ /* 0x000f280000300800 */
[----:B------:R-:W4:Y:S04]  /*44d80*/  LDL.LU R22, [R1+0x228] ;  /* 0x0002280001167983 */ /* 0x000f280000300800 */
[----:B------:R-:W4:Y:S04]  /*44d90*/  LDL.LU R23, [R1+0x22c] ;  /* 0x00022c0001177983 */ /* 0x000f280000300800 */
[----:B0-----:R-:W-:Y:S04]  /*44da0*/  STL.64 [R1+0x30], R24 ;  /* 0x0000301801007387 */ /* 0x001fe80000100a00 */
[----:B------:R-:W-:Y:S04]  /*44db0*/  STL.64 [R1+0x38], R26 ;  /* 0x0000381a01007387 */ /* 0x000fe80000100a00 */
[----:B------:R-:W0:Y:S04]  /*44dc0*/  LDS.128 R24, [R4] ;  /* 0x0000000004187984 */ /* 0x000e280000000c00 */
[----:B0-----:R-:W-:Y:S04]  /*44dd0*/  STL [R1+0x1924], R24 ;  /* 0x0019241801007387 */ /* 0x001fe80000100800 */
[----:B------:R-:W-:Y:S04]  /*44de0*/  STL.64 [R1+0xa0], R8 ;  /* 0x0000a00801007387 */ /* 0x000fe80000100a00 */
[----:B------:R-:W-:Y:S04]  /*44df0*/  STL.64 [R1+0xa8], R10 ;  /* 0x0000a80a01007387 */ /* 0x000fe80000100a00 */
[----:B------:R-:W0:Y:S04]  /*44e00*/  LDS.128 R8, [R4+0x800] ;  /* 0x0008000004087984 */ /* 0x000e280000000c00 */
[----:B------:R1:W-:Y:S04]  /*44e10*/  STL [R1+0x1914], R25 ;  /* 0x0019141901007387 */ /* 0x0003e80000100800 */
[----:B------:R0:W-:Y:S04]  /*44e20*/  STL [R1+0x1904], R26 ;  /* 0x0019041a01007387 */ /* 0x0001e80000100800 */
[----:B------:R-:W-:Y:S04]  /*44e30*/  STL [R1+0x18ec], R27 ;  /* 0x0018ec1b01007387 */ /* 0x000fe80000100800 */
[----:B------:R-:W-:Y:S06]  /*44e40*/  BAR.SYNC.DEFER_BLOCKING 0x0 ;  /* 0x0000000000007b1d */ /* 0x000fec0000010000 */
[----:B0-----:R0:W-:Y:S01]  /*44e50*/  STL.64 [R1+0xe8], R10 ;  /* 0x0000e80a01007387 */ /* 0x0011e20000100a00 */
[----:B-1----:R-:W-:-:S02]  /*44e60*/  IMAD.MOV.U32 R25, RZ, RZ, R8 ;  /* 0x000000ffff197224 */ /* 0x002fc400078e0008 */
[----:B------:R-:W-:Y:S01]  /*44e70*/  IMAD.MOV.U32 R26, RZ, RZ, R9 ;  /* 0x000000ffff1a7224 */ /* 0x000fe200078e0009 */
[----:B0-----:R-:W4:Y:S04]  /*44e80*/  LDL.LU.64 R10, [R1+0x1d70] ;  /* 0x001d7000010a7983 */ /* 0x001f280000300a00 */
[----:B------:R-:W4:Y:S04]  /*44e90*/  LDL.LU.64 R8, [R1+0x1d68] ;  /* 0x001d680001087983 */ /* 0x000f280000300a00 */
[----:B------:R0:W-:Y:S04]  /*44ea0*/  STL [R1+0x191c], R25 ;  /* 0x00191c1901007387 */ /* 0x0001e80000100800 */
[----:B------:R1:W-:Y:S04]  /*44eb0*/  STL [R1+0x190c], R26 ;  /* 0x00190c1a01007387 */ /* 0x0003e80000100800 */
[----:B------:R-:W4:Y:S04]  /*44ec0*/  LDL.LU R24, [R1+0x210] ;  /* 0x0002100001187983 */ /* 0x000f280000300800 */
[----:B0-----:R-:W4:Y:S04]  /*44ed0*/  LDL.LU R25, [R1+0x214] ;  /* 0x0002140001197983 */ /* 0x001f280000300800 */
[----:B-1----:R-:W4:Y:S04]  /*44ee0*/  LDL.LU R26, [R1+0x218] ;  /* 0x00021800011a7983 */ /* 0x002f280000300800 */
[----:B------:R-:W4:Y:S04]  /*44ef0*/  LDL.LU R27, [R1+0x21c] ;  /* 0x00021c00011b7983 */ /* 0x000f280000300800 */
[----:B--2---:R0:W-:Y:S04]  /*44f00*/  STS.128 [R0], R16 ;  /* 0x0000001000007388 */ /* 0x0041e80000000c00 */
[----:B0-----:R-:W2:Y:S04]  /*44f10*/  LDL.LU.64 R18, [R1+0x1d60] ;  /* 0x001d600001127983 */ /* 0x001ea80000300a00 */
[----:B------:R-:W2:Y:S04]  /*44f20*/  LDL.LU.64 R16, [R1+0x1d58] ;  /* 0x001d580001107983 */ /* 0x000ea80000300a00 */
[----:B---3--:R-:W-:Y:S04]  /*44f30*/  STS.128 [R0+0x200], R12 ;  /* 0x0002000c00007388 */ /* 0x008fe80000000c00 */
[----:B----4-:R0:W-:Y:S04]  /*44f40*/  STS.128 [R0+0x80], R8 ;  /* 0x0000800800007388 */ /* 0x0101e80000000c00 */
[----:B0-----:R-:W3:Y:S04]  /*44f50*/  LDL.LU.64 R10, [R1+0x1d50] ;  /* 0x001d5000010a7983 */ /* 0x001ee80000300a00 */
[----:B------:R-:W3:Y:S04]  /*44f60*/  LDL.LU.64 R8, [R1+0x1d48] ;  /* 0x001d480001087983 */ /* 0x000ee80000300a00 */
[----:B------:R-:W4:Y:S04]  /*44f70*/  LDL.LU.64 R14, [R1+0x1d40] ;  /* 0x001d4000010e7983 */ /* 0x000f280000300a00 */
[----:B------:R-:W4:Y:S04]  /*44f80*/  LDL.LU.64 R12, [R1+0x1d38] ;  /* 0x001d3800010c7983 */ /* 0x000f280000300a00 */
[----:B------:R-:W-:Y:S04]  /*44f90*/  STS.128 [R0+0x280], R24 ;  /* 0x0002801800007388 */ /* 0x000fe80000000c00 */
[----:B------:R-:W-:Y:S04]  /*44fa0*/  STS.128 [R0+0x400], R20 ;  /* 0x0004001400007388 */ /* 0x000fe80000000c00 */
[----:B--2---:R-:W-:Y:S04]  /*44fb0*/  STS.128 [R0+0x680], R16 ;  /* 0x0006801000007388 */ /* 0x004fe80000000c00 */
[----:B---3--:R-:W-:Y:S04]  /*44fc0*/  STS.128 [R0+0x480], R8 ;  /* 0x0004800800007388 */ /* 0x008fe80000000c00 */
[----:B----4-:R-:W-:Y:S04]  /*44fd0*/  STS.128 [R0+0x600], R12 ;  /* 0x0006000c00007388 */ /* 0x010fe80000000c00 */
[----:B------:R-:W-:Y:S06]  /*44fe0*/  BAR.SYNC.DEFER_BLOCKING 0x0 ;  /* 0x0000000000007b1d */ /* 0x000fec0000010000 */
[----:B------:R-:W0:Y:S04]  /*44ff0*/  LDS.128 R8, [R2] ;  /* 0x0000000002087984 */ /* 0x000e280000000c00 */
[----:B------:R-:W1:Y:S04]  /*45000*/  LDS.128 R12, [R2+0x800] ;  /* 0x00080000020c7984 */ /* 0x000e680000000c00 */
[----:B------:R-:W2:Y:S04]  /*45010*/  LDS.128 R16, [R29] ;  /* 0x000000001d107984 */ /* 0x000ea80000000c00 */
[----:B0-----:R-:W-:Y:S04]  /*45020*/  STL.64 [R1+0x190], R8 ;  /* 0x0001900801007387 */ /* 0x001fe80000100a00 */
[----:B------:R-:W-:Y:S04]  /*45030*/  STL.64 [R1+0x198], R10 ;  /* 0x0001980a01007387 */ /* 0x000fe80000100a00 */
[----:B------:R-:W0:Y:S04]  /*45040*/  LDS.128 R8, [R29+0x800] ;  /* 0x000800001d087984 */ /* 0x000e280000000c00 */
[----:B-1----:R1:W-:Y:S04]  /*45050*/  STL.64 [R1+0x460], R12 ;  /* 0x0004600c01007387 */ /* 0x0023e80000100a00 */
[----:B------:R3:W-:Y:S04]  /*45060*/  STL.64 [R1+0x468], R14 ;  /* 0x0004680e01007387 */ /* 0x0007e80000100a00 */
[----:B-1----:R-:W4:Y:S04]  /*45070*/  LDL.LU R12, [R1+0x380] ;  /* 0x00038000010c7983 */ /* 0x002f280000300800 */
[----:B--2---:R-:W-:Y:S04]  /*45080*/  STL.64 [R1+0x210], R16 ;  /* 0x0002101001007387 */ /* 0x004fe80000100a00 */
[----:B------:R-:W-:Y:S04]  /*45090*/  STL.64 [R1+0x218], R18 ;  /* 0x0002181201007387 */ /* 0x000fe80000100a00 */
[----:B0-----:R0:W-:Y:S04]  /*450a0*/  STL.64 [R1+0x470], R8 ;  /* 0x0004700801007387 */ /* 0x0011e80000100a00 */
[----:B------:R1:W-:Y:S04]  /*450b0*/  STL.64 [R1+0x478], R10 ;  /* 0x0004780a01007387 */ /* 0x0003e80000100a00 */
[----:B------:R-:W4:Y:S04]  /*450c0*/  LDL.LU R13, [R1+0x384] ;  /* 0x00038400010d7983 */ /* 0x000f280000300800 */
[----:B---3--:R-:W2:Y:S04]  /*450d0*/  LDL.LU R14, [R1+0x388] ;  /* 0x00038800010e7983 */ /* 0x008ea80000300800 */
[----:B------:R-:W2:Y:S04]  /*450e0*/  LDL.LU R15, [R1+0x38c] ;  /* 0x00038c00010f7983 */ /* 0x000ea80000300800 */
[----:B--2---:R-:W-:Y:S04]  /*450f0*/  STL.64 [R1+0x1c80], R14 ;  /* 0x001c800e01007387 */ /* 0x004fe80000100a00 */
[----:B----4-:R2:W-:Y:S04]  /*45100*/  STL.64 [R1+0x1c78], R12 ;  /* 0x001c780c01007387 */ /* 0x0105e80000100a00 */
[----:B0-----:R-:W3:Y:S04]  /*45110*/  LDL.LU R8, [R1+0x370] ;  /* 0x0003700001087983 */ /* 0x001ee80000300800 */
[----:B------:R-:W3:Y:S04]  /*45120*/  LDL.LU R9, [R1+0x374] ;  /* 0x0003740001097983 */ /* 0x000ee80000300800 */
[----:B-1----:R-:W4:Y:S04]  /*45130*/  LDL.LU R10, [R1+0x378] ;  /* 0x00037800010a7983 */ /* 0x002f280000300800 */
[----:B------:R-:W4:Y:S04]  /*45140*/  LDL.LU R11, [R1+0x37c] ;  /* 0x00037c00010b7983 */ /* 0x000f280000300800 */
[----:B----4-:R-:W-:Y:S04]  /*45150*/  STL.64 [R1+0x1c90], R10 ;  /* 0x001c900a01007387 */ /* 0x010fe80000100a00 */
[----:B---3--:R-:W-:Y:S04]  /*45160*/  STL.64 [R1+0x1c88], R8 ;  /* 0x001c880801007387 */ /* 0x008fe80000100a00 */
[----:B------:R-:W3:Y:S04]  /*45170*/  LDL.LU R20, [R1+0x360] ;  /* 0x0003600001147983 */ /* 0x000ee80000300800 */
[----:B------:R-:W3:Y:S04]  /*45180*/  LDL.LU R21, [R1+0x364] ;  /* 0x0003640001157983 */ /* 0x000ee80000300800 */
[----:B------:R-:W4:Y:S04]  /*45190*/  LDL.LU R22, [R1+0x368] ;  /* 0x0003680001167983 */ /* 0x000f280000300800 */
[----:B------:R-:W4:Y:S04]  /*451a0*/  LDL.LU R23, [R1+0x36c] ;  /* 0x00036c0001177983 */ /* 0x000f280000300800 */
[----:B----4-:R-:W-:Y:S04]  /*451b0*/  STL.64 [R1+0x1ca0], R22 ;  /* 0x001ca01601007387 */ /* 0x010fe80000100a00 */
[----:B---3--:R-:W-:Y:S04]  /*451c0*/  STL.64 [R1+0x1c98], R20 ;  /* 0x001c981401007387 */ /* 0x008fe80000100a00 */
[----:B--2---:R-:W2:Y:S04]  /*451d0*/  LDL.LU R12, [R1+0x340] ;  /* 0x00034000010c7983 */ /* 0x004ea80000300800 */
        /* <DEDUP_REMOVED lines=53> */
[----:B------:R-:W0:Y:S04]  /*45530*/  LDS.128 R12, [R5] ;  /* 0x00000000050c7984 */ /* 0x000e280000000c00 */
        /* <DEDUP_REMOVED lines=80> */
[----:B---3--:R0:W-:Y:S04]  /*45a40*/  STS.128 [R0], R20 ;  /* 0x0000001400007388 */ /* 0x0081e80000000c00 */
[----:B------:R1:W-:Y:S04]  /*45a50*/  STS.128 [R0+0x80], R8 ;  /* 0x0000800800007388 */ /* 0x0003e80000000c00 */
[----:B0-----:R-:W3:Y:S04]  /*45a60*/  LDL.LU.64 R22, [R1+0x1ca0] ;  /* 0x001ca00001167983 */ /* 0x001ee80000300a00 */
[----:B------:R-:W3:Y:S04]  /*45a70*/  LDL.LU.64 R20, [R1+0x1c98] ;  /* 0x001c980001147983 */ /* 0x000ee80000300a00 */
[----:B-1----:R-:W3:Y:S04]  /*45a80*/  LDL.LU.64 R10, [R1+0x1c90] ;  /* 0x001c9000010a7983 */ /* 0x002ee80000300a00 */
[----:B------:R-:W3:Y:S04]  /*45a90*/  LDL.LU.64 R8, [R1+0x1c88] ;  /* 0x001c880001087983 */ /* 0x000ee80000300a00 */
[----:B--2---:R0:W-:Y:S04]  /*45aa0*/  STS.128 [R0+0x200], R12 ;  /* 0x0002000c00007388 */ /* 0x0041e80000000c00 */
[----:B0-----:R-:W2:Y:S04]  /*45ab0*/  LDL.LU.64 R14, [R1+0x1c80] ;  /* 0x001c8000010e7983 */ /* 0x001ea80000300a00 */
[----:B------:R-:W2:Y:S04]  /*45ac0*/  LDL.LU.64 R12, [R1+0x1c78] ;  /* 0x001c7800010c7983 */ /* 0x000ea80000300a00 */
[----:B----4-:R-:W-:Y:S04]  /*45ad0*/  STS.128 [R0+0x280], R24 ;  /* 0x0002801800007388 */ /* 0x010fe80000000c00 */
[----:B---3--:R-:W-:Y:S04]  /*45ae0*/  STS.128 [R0+0x400], R20 ;  /* 0x0004001400007388 */ /* 0x008fe80000000c00 */
[----:B------:R-:W-:Y:S04]  /*45af0*/  STS.128 [R0+0x480], R8 ;  /* 0x0004800800007388 */ /* 0x000fe80000000c00 */
[----:B------:R-:W-:Y:S04]  /*45b00*/  STS.128 [R0+0x680], R16 ;  /* 0x0006801000007388 */ /* 0x000fe80000000c00 */
[----:B--2---:R-:W-:Y:S04]  /*45b10*/  STS.128 [R0+0x600], R12 ;  /* 0x0006000c00007388 */ /* 0x004fe80000000c00 */
        /* <DEDUP_REMOVED lines=708> */
[----:B----4-:R-:W-:Y:S04]  /*48760*/  STS.128 [R0+0x280], R24 ;  /* 0x0002801800007388 */ /* 0x010fe80000000c00 */
[----:B0-----:R-:W3:Y:S04]  /*48770*/  LDL.LU.64 R22, [R1+0x19a0] ;  /* 0x0019a00001167983 */ /* 0x001ee80000300a00 */
[----:B------:R-:W3:Y:S04]  /*48780*/  LDL.LU.64 R20, [R1+0x1998] ;  /* 0x0019980001147983 */ /* 0x000ee80000300a00 */
[----:B-1----:R-:W4:Y:S04]  /*48790*/  LDL.LU.64 R10, [R1+0x1990] ;  /* 0x00199000010a7983 */ /* 0x002f280000300a00 */
[----:B------:R-:W4:Y:S04]  /*487a0*/  LDL.LU.64 R8, [R1+0x1988] ;  /* 0x0019880001087983 */ /* 0x000f280000300a00 */
[----:B--2---:R0:W-:Y:S04]  /*487b0*/  STS.128 [R0+0x200], R12 ;  /* 0x0002000c00007388 */ /* 0x0041e80000000c00 */
[----:B0-----:R-:W2:Y:S04]  /*487c0*/  LDL.LU.64 R14, [R1+0x1980] ;  /* 0x00198000010e7983 */ /* 0x001ea80000300a00 */
[----:B------:R-:W2:Y:S04]  /*487d0*/  LDL.LU.64 R12, [R1+0x1978] ;  /* 0x00197800010c7983 */ /* 0x000ea80000300a00 */
[----:B------:R-:W2:Y:S04]  /*487e0*/  LDL.LU R24, [R1+0x1210] ;  /* 0x0012100001187983 */ /* 0x000ea80000300800 */
[----:B------:R-:W2:Y:S04]  /*487f0*/  LDL.LU R25, [R1+0x1214] ;  /* 0x0012140001197983 */ /* 0x000ea80000300800 */
[----:B------:R-:W2:Y:S04]  /*48800*/  LDL.LU R26, [R1+0x1218] ;  /* 0x00121800011a7983 */ /* 0x000ea80000300800 */
[----:B------:R-:W2:Y:S04]  /*48810*/  LDL.LU R27, [R1+0x121c] ;  /* 0x00121c00011b7983 */ /* 0x000ea80000300800 */
[----:B--2---:R-:W-:Y:S04]  /*48820*/  STL.64 [R1+0x1940], R26 ;  /* 0x0019401a01007387 */ /* 0x004fe80000100a00 */
[----:B------:R0:W-:Y:S04]  /*48830*/  STL.64 [R1+0x1938], R24 ;  /* 0x0019381801007387 */ /* 0x0001e80000100a00 */
[----:B0-----:R-:W2:Y:S04]  /*48840*/  LDL.LU R24, [R1+0x11e0] ;  /* 0x0011e00001187983 */ /* 0x001ea80000300800 */
        /* <DEDUP_REMOVED lines=9> */
[----:B---3--:R-:W-:Y:S04]  /*488e0*/  STS.128 [R0+0x400], R20 ;  /* 0x0004001400007388 */ /* 0x008fe80000000c00 */
[----:B----4-:R-:W-:Y:S04]  /*488f0*/  STS.128 [R0+0x480], R8 ;  /* 0x0004800800007388 */ /* 0x010fe80000000c00 */
[----:B------:R-:W-:Y:S04]  /*48900*/  STS.128 [R0+0x600], R12 ;  /* 0x0006000c00007388 */ /* 0x000fe80000000c00 */
[----:B------:R-:W-:Y:S04]  /*48910*/  STS.128 [R0+0x680], R16 ;  /* 0x0006801000007388 */ /* 0x000fe80000000c00 */
[----:B------:R-:W-:Y:S06]  /*48920*/  BAR.SYNC.DEFER_BLOCKING 0x0 ;  /* 0x0000000000007b1d */ /* 0x000fec0000010000 */
[----:B--2---:R-:W-:Y:S04]  /*48930*/  STL.64 [R1+0x1960], R26 ;  /* 0x0019601a01007387 */ /* 0x004fe80000100a00 */
[----:B------:R0:W-:Y:S04]  /*48940*/  STL.64 [R1+0x1958], R24 ;  /* 0x0019581801007387 */ /* 0x0001e80000100a00 */
        /* <DEDUP_REMOVED lines=26> */
[----:B------:R-:W-:Y:S04]  /*48af0*/  STL [R1+0x18b8], R2 ;  /* 0x0018b80201007387 */ /* 0x000fe80000100800 */
[----:B0-----:R-:W-:Y:S04]  /*48b00*/  STL.64 [R1+0x6a0], R24 ;  /* 0x0006a01801007387 */ /* 0x001fe80000100a00 */
[----:B------:R-:W-:Y:S04]  /*48b10*/  STL.64 [R1+0x6a8], R26 ;  /* 0x0006a81a01007387 */ /* 0x000fe80000100a00 */
[----:B------:R-:W0:Y:S04]  /*48b20*/  LDS.128 R24, [R29] ;  /* 0x000000001d187984 */ /* 0x000e280000000c00 */
        /* <DEDUP_REMOVED lines=21> */
[----:B--2---:R0:W-:Y:S04]  /*48c80*/  STS.128 [R0], R24 ;  /* 0x0000001800007388 */ /* 0x0041e80000000c00 */
[----:B0-----:R-:W2:Y:S04]  /*48c90*/  LDL.LU.64 R26, [R1+0x1960] ;  /* 0x00196000011a7983 */ /* 0x001ea80000300a00 */
[----:B------:R-:W2:Y:S04]  /*48ca0*/  LDL.LU.64 R24, [R1+0x1958] ;  /* 0x0019580001187983 */ /* 0x000ea80000300a00 */
[----:B--2---:R0:W-:Y:S04]  /*48cb0*/  STS.128 [R0+0x80], R24 ;  /* 0x0000801800007388 */ /* 0x0041e80000000c00 */
[----:B0-----:R-:W2:Y:S04]  /*48cc0*/  LDL.LU.64 R26, [R1+0x1950] ;  /* 0x00195000011a7983 */ /* 0x001ea80000300a00 */
[----:B------:R-:W2:Y:S04]  /*48cd0*/  LDL.LU.64 R24, [R1+0x1948] ;  /* 0x0019480001187983 */ /* 0x000ea80000300a00 */
[----:B------:R-:W-:Y:S04]  /*48ce0*/  STS.128 [R0+0x280], R20 ;  /* 0x0002801400007388 */ /* 0x000fe80000000c00 */
[----:B--2---:R0:W-:Y:S04]  /*48cf0*/  STS.128 [R0+0x200], R24 ;  /* 0x0002001800007388 */ /* 0x0041e80000000c00 */
[----:B0-----:R-:W2:Y:S04]  /*48d00*/  LDL.LU.64 R26, [R1+0x1940] ;  /* 0x00194000011a7983 */ /* 0x001ea80000300a00 */
[----:B------:R-:W2:Y:S04]  /*48d10*/  LDL.LU.64 R24, [R1+0x1938] ;  /* 0x0019380001187983 */ /* 0x000ea80000300a00 */
[----:B------:R-:W2:Y:S04]  /*48d20*/  LDL.LU R22, [R1+0x1930] ;  /* 0x0019300001167983 */ /* 0x000ea80000300800 */
[----:B------:R-:W2:Y:S04]  /*48d30*/  LDL.LU R20, [R1+0x192c] ;  /* 0x00192c0001147983 */ /* 0x000ea80000300800 */
[----:B---3--:R0:W-:Y:S04]  /*48d40*/  STS.128 [R0+0x400], R8 ;  /* 0x0004000800007388 */ /* 0x0081e80000000c00 */
[----:B----4-:R-:W-:Y:S04]  /*48d50*/  STS.128 [R0+0x600], R12 ;  /* 0x0006000c00007388 */ /* 0x010fe80000000c00 */
[----:B------:R-:W-:Y:S01]  /*48d60*/  STS.128 [R0+0x680], R16 ;  /* 0x0006801000007388 */ /* 0x000fe20000000c00 */
[C---:B------:R-:W-:Y:S01]  /*48d70*/  IMAD R6, R28.reuse, c[0x0][0x194], RZ ;  /* 0x000065001c067a24 */ /* 0x040fe200078e02ff */
[----:B------:R-:W-:-:S02]  /*48d80*/  ISETP.GE.AND P1, PT, R28, c[0x0][0x178], PT ;  /* 0x00005e001c007a0c */ /* 0x000fc40003f26270 */
[----:B------:R-:W3:Y:S02]  /*48d90*/  LDL R2, [R1+0x10e0] ;  /* 0x0010e00001027983 */ /* 0x000ee40000100800 */
[C---:B------:R-:W-:Y:S02]  /*48da0*/  LEA R4, P3, R6.reuse, c[0x0][0x170], 0x1 ;  /* 0x00005c0006047a11 */ /* 0x040fe400078608ff */
[C---:B------:R-:W-:Y:S01]  /*48db0*/  ISETP.LT.AND P1, PT, R3.reuse, c[0x0][0x17c], !P1 ;  /* 0x00005f0003007a0c */ /* 0x040fe20004f21270 */
[----:B0-----:R-:W-:Y:S01]  /*48dc0*/  IMAD R8, R3, c[0x0][0x198], RZ ;  /* 0x0000660003087a24 */ /* 0x001fe200078e02ff */
[----:B------:R-:W-:Y:S01]  /*48dd0*/  LEA.HI.X.SX32 R5, R6, c[0x0][0x174], 0x1, P3 ;  /* 0x00005d0006057a11 */ /* 0x000fe200018f0eff */
[----:B------:R-:W-:-:S04]  /*48de0*/  IMAD.MOV.U32 R9, RZ, RZ, c[0x0][0x194] ;  /* 0x00006500ff097624 */ /* 0x000fc800078e00ff */
[----:B------:R-:W-:Y:S01]  /*48df0*/  IMAD.WIDE R10, R8, 0x2, R4 ;  /* 0x00000002080a7825 */ /* 0x000fe200078e0204 */
[----:B------:R-:W-:Y:S01]  /*48e00*/  IADD3 R21, R3, 0x3, RZ ;  /* 0x0000000303157810 */ /* 0x000fe20007ffe0ff */
[----:B--2---:R0:W-:Y:S04]  /*48e10*/  STS.128 [R0+0x480], R24 ;  /* 0x0004801800007388 */ /* 0x0041e80000000c00 */
[----:B------:R-:W-:Y:S01]  /*48e20*/  BAR.SYNC.DEFER_BLOCKING 0x0 ;  /* 0x0000000000007b1d */ /* 0x000fe20000010000 */
[----:B------:R-:W-:Y:S01]  /*48e30*/  PRMT R20, R7, 0x7632, R20 ;  /* 0x0000763207147816 */ /* 0x000fe20000000014 */
[----:B0-----:R-:W-:-:S04]  /*48e40*/  IMAD R0, R9, 0x80, R6 ;  /* 0x0000008009007824 */ /* 0x001fc800078e0206 */
[----:B------:R-:W2:Y:S04]  /*48e50*/  LDL R26, [R1+0x10dc] ;  /* 0x0010dc00011a7983 */ /* 0x000ea80000100800 */
[----:B------:R-:W4:Y:S04]  /*48e60*/  LDL.LU R23, [R1+0x20] ;  /* 0x0000200001177983 */ /* 0x000f280000300800 */
[----:B------:R-:W4:Y:S04]  /*48e70*/  LDL R29, [R1+0x10d8] ;  /* 0x0010d800011d7983 */ /* 0x000f280000100800 */
[----:B------:R0:W-:Y:S01]  /*48e80*/  @P1 STG.E.U16 [R10.64], R7 ;  /* 0x000000070a001986 */ /* 0x0001e2000c10150a */
[----:B------:R-:W-:-:S03]  /*48e90*/  LEA R14, P1, R0, c[0x0][0x170], 0x1 ;  /* 0x00005c00000e7a11 */ /* 0x000fc600078208ff */
[----:B------:R-:W4:Y:S01]  /*48ea0*/  LDL.LU R24, [R1+0x60] ;  /* 0x0000600001187983 */ /* 0x000f220000300800 */
[C---:B0-----:R-:W-:Y:S01]  /*48eb0*/  IMAD R7, R9.reuse, 0x80, R0 ;  /* 0x0000008009077824 */ /* 0x041fe200078e0200 */
[----:B------:R-:W-:Y:S02]  /*48ec0*/  LEA.HI.X.SX32 R15, R0, c[0x0][0x174], 0x1, P1 ;  /* 0x00005d00000f7a11 */ /* 0x000fe400008f0eff */
[----:B------:R-:W4:Y:S01]  /*48ed0*/  LDL.LU R25, [R1+0x50] ;  /* 0x0000500001197983 */ /* 0x000f220000300800 */
[----:B------:R-:W-:Y:S01]  /*48ee0*/  IMAD R9, R9, 0x80, R7 ;  /* 0x0000008009097824 */ /* 0x000fe200078e0207 */
[----:B------:R-:W-:Y:S02]  /*48ef0*/  LEA R12, P6, R7, c[0x0][0x170], 0x1 ;  /* 0x00005c00070c7a11 */ /* 0x000fe400078c08ff */
[----:B------:R-:W4:Y:S02]  /*48f00*/  LDL.LU R27, [R1+0x10] ;  /* 0x00001000011b7983 */ /* 0x000f240000300800 */
[----:B------:R-:W-:-:S02]  /*48f10*/  LEA R6, P1, R9, c[0x0][0x170], 0x1 ;  /* 0x00005c0009067a11 */ /* 0x000fc400078208ff */
[----:B------:R-:W-:Y:S02]  /*48f20*/  LEA.HI.X.SX32 R13, R7, c[0x0][0x174], 0x1, P6 ;  /* 0x00005d00070d7a11 */ /* 0x000fe400030f0eff */
[----:B------:R-:W-:Y:S02]  /*48f30*/  LEA.HI.X.SX32 R7, R9, c[0x0][0x174], 0x1, P1 ;  /* 0x00005d0009077a11 */ /* 0x000fe400008f0eff */
[----:B------:R-:W-:Y:S02]  /*48f40*/  ISETP.GE.AND P1, PT, R21, c[0x0][0x17c], PT ;  /* 0x00005f0015007a0c */ /* 0x000fe40003f26270 */
[----:B------:R-:W4:Y:S01]  /*48f50*/  LDL.LU R21, [R1+0x40] ;  /* 0x0000400001157983 */ /* 0x000f220000300800 */
[----:B------:R-:W-:-:S04]  /*48f60*/  ISETP.GE.AND P3, PT, R3, c[0x0][0x17c], PT ;  /* 0x00005f0003007a0c */ /* 0x000fc80003f66270 */
[----:B---3--:R-:W-:Y:S02]  /*48f70*/  ISETP.LT.AND P4, PT, R2, c[0x0][0x178], !P3 ;  /* 0x00005e0002007a0c */ /* 0x008fe40005f81270 */
[----:B------:R-:W-:Y:S02]  /*48f80*/  ISETP.LT.AND P6, PT, R28, c[0x0][0x178], !P0 ;  /* 0x00005e001c007a0c */ /* 0x000fe400047c1270 */
[C---:B------:R-:W-:Y:S01]  /*48f90*/  IADD3 R0, R8.reuse, c[0x0][0x198], RZ ;  /* 0x0000660008007a10 */ /* 0x040fe20007ffe0ff */
[----:B------:R-:W-:-:S04]  /*48fa0*/  IMAD.WIDE R16, R8, 0x2, R14 ;  /* 0x0000000208107825 */ /* 0x000fc800078e020e */
[----:B------:R-:W-:-:S04]  /*48fb0*/  IMAD.WIDE R10, R8, 0x2, R12 ;  /* 0x00000002080a7825 */ /* 0x000fc800078e020c */
[----:B------:R-:W-:-:S04]  /*48fc0*/  IMAD.WIDE R8, R8, 0x2, R6 ;  /* 0x0000000208087825 */ /* 0x000fc800078e0206 */
[----:B------:R-:W-:Y:S01]  /*48fd0*/  IMAD.WIDE R18, R0, 0x2, R4 ;  /* 0x0000000200127825 */ /* 0x000fe200078e0204 */
[----:B--2---:R-:W-:Y:S02]  /*48fe0*/  ISETP.LT.AND P5, PT, R26, c[0x0][0x178], !P3 ;  /* 0x00005e001a007a0c */ /* 0x004fe40005fa1270 */
[----:B----4-:R-:W-:-:S13]  /*48ff0*/  ISETP.LT.AND P3, PT, R29, c[0x0][0x178], !P3 ;  /* 0x00005e001d007a0c */ /* 0x010fda0005f61270 */
[----:B------:R-:W-:Y:S04]  /*49000*/  @P3 STG.E.U16 [R16.64], R21 ;  /* 0x0000001510003986 */ /* 0x000fe8000c10150a */
[----:B------:R-:W-:Y:S04]  /*49010*/  @P5 STG.E.U16 [R10.64], R23 ;  /* 0x000000170a005986 */ /* 0x000fe8000c10150a */
[----:B------:R-:W-:Y:S04]  /*49020*/  @P4 STG.E.U16 [R8.64], R22 ;  /* 0x0000001608004986 */ /* 0x000fe8000c10150a */
[----:B------:R0:W-:Y:S02]  /*49030*/  @P6 STG.E.U16 [R18.64], R20 ;  /* 0x0000001412006986 */ /* 0x0001e4000c10150a */
[----:B0-----:R-:W-:-:S02]  /*49040*/  PRMT R20, R22, 0x7632, R20 ;  /* 0x0000763216147816 */ /* 0x001fc40000000014 */
[----:B------:R-:W2:Y:S01]  /*49050*/  LDL.LU R22, [R1+0x1928] ;  /* 0x0019280001167983 */ /* 0x000ea20000300800 */
[----:B------:R-:W-:Y:S01]  /*49060*/  ISETP.LT.AND P4, PT, R29, c[0x0][0x178], !P0 ;  /* 0x00005e001d007a0c */ /* 0x000fe20004781270 */
[----:B------:R-:W-:Y:S01]  /*49070*/  IMAD.WIDE R8, R0, 0x2, R14 ;  /* 0x0000000200087825 */ /* 0x000fe200078e020e */
[----:B------:R-:W-:Y:S02]  /*49080*/  ISETP.LT.AND P5, PT, R26, c[0x0][0x178], !P0 ;  /* 0x00005e001a007a0c */ /* 0x000fe400047a1270 */
[----:B------:R-:W-:Y:S02]  /*49090*/  PRMT R18, R21, 0x7632, R18 ;  /* 0x0000763215127816 */ /* 0x000fe40000000012 */
[----:B------:R-:W-:Y:S02]  /*490a0*/  ISETP.LT.AND P6, PT, R2, c[0x0][0x178], !P0 ;  /* 0x00005e0002007a0c */ /* 0x000fe400047c1270 */
[----:B------:R-:W-:Y:S01]  /*490b0*/  ISETP.LT.AND P0, PT, R28, c[0x0][0x178], !P2 ;  /* 0x00005e001c007a0c */ /* 0x000fe20005701270 */
[----:B------:R-:W-:Y:S01]  /*490c0*/  IMAD.WIDE R10, R0, 0x2, R12 ;  /* 0x00000002000a7825 */ /* 0x000fe200078e020c */
[----:B------:R-:W-:-:S02]  /*490d0*/  PRMT R19, R23, 0x7632, R19 ;  /* 0x0000763217137816 */ /* 0x000fc40000000013 */
[----:B------:R-:W3:Y:S01]  /*490e0*/  LDL.LU R23, [R1+0x1d0] ;  /* 0x0001d00001177983 */ /* 0x000ee20000300800 */
[C---:B------:R-:W-:Y:S01]  /*490f0*/  IMAD.WIDE R16, R0.reuse, 0x2, R6 ;  /* 0x0000000200107825 */ /* 0x040fe200078e0206 */
[----:B------:R-:W-:Y:S02]  /*49100*/  IADD3 R0, R0, c[0x0][0x198], RZ ;  /* 0x0000660000007a10 */ /* 0x000fe40007ffe0ff */
[----:B------:R0:W-:Y:S01]  /*49110*/  @P4 STG.E.U16 [R8.64], R18 ;  /* 0x0000001208004986 */ /* 0x0001e2000c10150a */
[----:B------:R-:W-:-:S03]  /*49120*/  ISETP.LT.AND P4, PT, R29, c[0x0][0x178], !P2 ;  /* 0x00005e001d007a0c */ /* 0x000fc60005781270 */
[----:B------:R1:W-:Y:S04]  /*49130*/  @P5 STG.E.U16 [R10.64], R19 ;  /* 0x000000130a005986 */ /* 0x0003e8000c10150a */
[----:B------:R4:W-:Y:S01]  /*49140*/  @P6 STG.E.U16 [R16.64], R20 ;  /* 0x0000001410006986 */ /* 0x0009e2000c10150a */
[----:B0-----:R-:W-:-:S04]  /*49150*/  IMAD.WIDE R8, R0, 0x2, R4 ;  /* 0x0000000200087825 */ /* 0x001fc800078e0204 */
[C---:B-1----:R-:W-:Y:S01]  /*49160*/  IMAD.WIDE R10, R0.reuse, 0x2, R14 ;  /* 0x00000002000a7825 */ /* 0x042fe200078e020e */
[----:B----4-:R-:W-:-:S03]  /*49170*/  IADD3 R20, R0, c[0x0][0x198], RZ ;  /* 0x0000660000147a10 */ /* 0x010fc60007ffe0ff */
[C---:B------:R-:W-:Y:S01]  /*49180*/  IMAD.WIDE R16, R0.reuse, 0x2, R6 ;  /* 0x0000000200107825 */ /* 0x040fe200078e0206 */
[----:B--2---:R0:W-:Y:S04]  /*49190*/  @P0 STG.E.U16 [R8.64], R22 ;  /* 0x0000001608000986 */ /* 0x0041e8000c10150a */
[----:B------:R1:W-:Y:S01]  /*491a0*/  @P4 STG.E.U16 [R10.64], R24 ;  /* 0x000000180a004986 */ /* 0x0003e2000c10150a */
[----:B0-----:R-:W-:Y:S01]  /*491b0*/  IMAD.WIDE R8, R0, 0x2, R12 ;  /* 0x0000000200087825 */ /* 0x001fe200078e020c */
[----:B------:R-:W-:Y:S02]  /*491c0*/  PRMT R0, R24, 0x7632, R0 ;  /* 0x0000763218007816 */ /* 0x000fe40000000000 */
[----:B-1----:R-:W2:Y:S01]  /*491d0*/  LDL.LU R24, [R1+0x80] ;  /* 0x0000800001187983 */ /* 0x002ea20000300800 */
[----:B------:R-:W-:-:S02]  /*491e0*/  ISETP.LT.AND P5, PT, R26, c[0x0][0x178], !P2 ;  /* 0x00005e001a007a0c */ /* 0x000fc400057a1270 */
[----:B------:R-:W-:Y:S02]  /*491f0*/  ISETP.LT.AND P2, PT, R2, c[0x0][0x178], !P2 ;  /* 0x00005e0002007a0c */ /* 0x000fe40005741270 */
[----:B------:R-:W-:Y:S02]  /*49200*/  ISETP.LT.AND P6, PT, R28, c[0x0][0x178], !P1 ;  /* 0x00005e001c007a0c */ /* 0x000fe40004fc1270 */
[----:B------:R-:W-:Y:S02]  /*49210*/  IADD3 R21, R3, 0x4, RZ ;  /* 0x0000000403157810 */ /* 0x000fe40007ffe0ff */
[----:B------:R-:W-:Y:S01]  /*49220*/  ISETP.LT.AND P4, PT, R29, c[0x0][0x178], !P1 ;  /* 0x00005e001d007a0c */ /* 0x000fe20004f81270 */
[----:B------:R-:W-:Y:S01]  /*49230*/  IMAD.WIDE R18, R20, 0x2, R4 ;  /* 0x0000000214127825 */ /* 0x000fe200078e0204 */
[----:B------:R-:W-:Y:S02]  /*49240*/  ISETP.GE.AND P3, PT, R21, c[0x0][0x17c], PT ;  /* 0x00005f0015007a0c */ /* 0x000fe40003f66270 */
[----:B------:R-:W-:Y:S01]  /*49250*/  PRMT R21, R22, 0x7632, R21 ;  /* 0x0000763216157816 */ /* 0x000fe20000000015 */
[----:B------:R0:W-:Y:S01]  /*49260*/  @P5 STG.E.U16 [R8.64], R25 ;  /* 0x0000001908005986 */ /* 0x0001e2000c10150a */
[----:B------:R-:W-:-:S03]  /*49270*/  ISETP.LT.AND P5, PT, R26, c[0x0][0x178], !P1 ;  /* 0x00005e001a007a0c */ /* 0x000fc60004fa1270 */
[----:B------:R1:W-:Y:S04]  /*49280*/  @P2 STG.E.U16 [R16.64], R27 ;  /* 0x0000001b10002986 */ /* 0x0003e8000c10150a */
[----:B------:R4:W-:Y:S01]  /*49290*/  @P6 STG.E.U16 [R18.64], R21 ;  /* 0x0000001512006986 */ /* 0x0009e2000c10150a */
[----:B------:R-:W-:Y:S01]  /*492a0*/  ISETP.LT.AND P6, PT, R2, c[0x0][0x178], !P1 ;  /* 0x00005e0002007a0c */ /* 0x000fe20004fc1270 */
[----:B0-----:R-:W-:Y:S01]  /*492b0*/  IMAD.WIDE R8, R20, 0x2, R14 ;  /* 0x0000000214087825 */ /* 0x001fe200078e020e */
[----:B------:R-:W-:-:S03]  /*492c0*/  ISETP.LT.AND P1, PT, R28, c[0x0][0x178], !P3 ;  /* 0x00005e001c007a0c */ /* 0x000fc60005f21270 */
[C---:B------:R-:W-:Y:S01]  /*492d0*/  IMAD.WIDE R10, R20.reuse, 0x2, R12 ;  /* 0x00000002140a7825 */ /* 0x040fe200078e020c */
[----:B------:R0:W-:Y:S01]  /*492e0*/  @P4 STG.E.U16 [R8.64], R0 ;  /* 0x0000000008004986 */ /* 0x0001e2000c10150a */
[----:B------:R-:W-:Y:S02]  /*492f0*/  ISETP.LT.AND P4, PT, R29, c[0x0][0x178], !P3 ;  /* 0x00005e001d007a0c */ /* 0x000fe40005f81270 */
[C---:B-1----:R-:W-:Y:S01]  /*49300*/  IMAD.WIDE R16, R20.reuse, 0x2, R6 ;  /* 0x0000000214107825 */ /* 0x042fe200078e0206 */
[----:B------:R-:W-:Y:S02]  /*49310*/  IADD3 R20, R20, c[0x0][0x198], RZ ;  /* 0x0000660014147a10 */ /* 0x000fe40007ffe0ff */
[----:B------:R-:W-:Y:S02]  /*49320*/  IADD3 R22, R3, 0x5, RZ ;  /* 0x0000000503167810 */ /* 0x000fe40007ffe0ff */
[----:B----4-:R-:W-:Y:S02]  /*49330*/  PRMT R18, R25, 0x7632, R18 ;  /* 0x0000763219127816 */ /* 0x010fe40000000012 */
[----:B------:R-:W-:-:S02]  /*49340*/  PRMT R19, R27, 0x7632, R19 ;  /* 0x000076321b137816 */ /* 0x000fc40000000013 */
[C---:B------:R-:W-:Y:S01]  /*49350*/  IADD3 R21, R3.reuse, 0x6, RZ ;  /* 0x0000000603157810 */ /* 0x040fe20007ffe0ff */
[----:B0-----:R-:W-:Y:S01]  /*49360*/  IMAD.WIDE R8, R20, 0x2, R4 ;  /* 0x0000000214087825 */ /* 0x001fe200078e0204 */
[----:B------:R-:W-:Y:S01]  /*49370*/  ISETP.GE.AND P0, PT, R22, c[0x0][0x17c], PT ;  /* 0x00005f0016007a0c */ /* 0x000fe20003f06270 */
[----:B------:R0:W-:Y:S01]  /*49380*/  @P5 STG.E.U16 [R10.64], R18 ;  /* 0x000000120a005986 */ /* 0x0001e2000c10150a */
[----:B------:R-:W-:Y:S02]  /*49390*/  IADD3 R22, R3, 0x7, RZ ;  /* 0x0000000703167810 */ /* 0x000fe40007ffe0ff */
[----:B------:R-:W-:Y:S01]  /*493a0*/  ISETP.GE.AND P2, PT, R21, c[0x0][0x17c], PT ;  /* 0x00005f0015007a0c */ /* 0x000fe20003f46270 */
[----:B------:R-:W-:Y:S01]  /*493b0*/  @P6 STG.E.U16 [R16.64], R19 ;  /* 0x0000001310006986 */ /* 0x000fe2000c10150a */
[----:B---3--:R-:W-:-:S03]  /*493c0*/  PRMT R21, R23, 0x7632, R21 ;  /* 0x0000763217157816 */ /* 0x008fc60000000015 */
[----:B------:R1:W-:Y:S01]  /*493d0*/  @P1 STG.E.U16 [R8.64], R23 ;  /* 0x0000001708001986 */ /* 0x0003e2000c10150a */
[----:B0-----:R-:W-:Y:S01]  /*493e0*/  IMAD.WIDE R10, R20, 0x2, R14 ;  /* 0x00000002140a7825 */ /* 0x001fe200078e020e */
[----:B------:R-:W-:Y:S02]  /*493f0*/  ISETP.GE.AND P1, PT, R22, c[0x0][0x17c], PT ;  /* 0x00005f0016007a0c */ /* 0x000fe40003f26270 */
[----:B-1----:R-:W3:Y:S04]  /*49400*/  LDL.LU R23, [R1+0x2a0] ;  /* 0x0002a00001177983 */ /* 0x002ee80000300800 */
[----:B------:R-:W4:Y:S04]  /*49410*/  LDL.LU R25, [R1+0x1e0] ;  /* 0x0001e00001197983 */ /* 0x000f280000300800 */
[----:B------:R-:W3:Y:S04]  /*49420*/  LDL.LU R27, [R1+0x90] ;  /* 0x00009000011b7983 */ /* 0x000ee80000300800 */
[----:B------:R-:W3:Y:S04]  /*49430*/  LDL.LU R22, [R1+0x30] ;  /* 0x0000300001167983 */ /* 0x000ee80000300800 */
[----:B--2---:R0:W-:Y:S04]  /*49440*/  @P4 STG.E.U16 [R10.64], R24 ;  /* 0x000000180a004986 */ /* 0x0041e8000c10150a */
[----:B0-----:R-:W2:Y:S01]  /*49450*/  LDL.LU R11, [R1+0x70] ;  /* 0x00007000010b7983 */ /* 0x001ea20000300800 */
[----:B------:R-:W-:-:S02]  /*49460*/  ISETP.LT.AND P5, PT, R26, c[0x0][0x178], !P3 ;  /* 0x00005e001a007a0c */ /* 0x000fc40005fa1270 */
[----:B------:R-:W-:Y:S02]  /*49470*/  ISETP.LT.AND P3, PT, R2, c[0x0][0x178], !P3 ;  /* 0x00005e0002007a0c */ /* 0x000fe40005f61270 */
[----:B------:R-:W-:Y:S02]  /*49480*/  ISETP.LT.AND P6, PT, R28, c[0x0][0x178], !P0 ;  /* 0x00005e001c007a0c */ /* 0x000fe400047c1270 */
[C---:B------:R-:W-:Y:S01]  /*49490*/  IADD3 R0, R20.reuse, c[0x0][0x198], RZ ;  /* 0x0000660014007a10 */ /* 0x040fe20007ffe0ff */
[----:B------:R-:W-:-:S04]  /*494a0*/  IMAD.WIDE R8, R20, 0x2, R12 ;  /* 0x0000000214087825 */ /* 0x000fc800078e020c */
[----:B------:R-:W-:-:S04]  /*494b0*/  IMAD.WIDE R16, R20, 0x2, R6 ;  /* 0x0000000214107825 */ /* 0x000fc800078e0206 */
[----:B------:R-:W-:Y:S01]  /*494c0*/  IMAD.WIDE R18, R0, 0x2, R4 ;  /* 0x0000000200127825 */ /* 0x000fe200078e0204 */
[----:B------:R-:W-:Y:S01]  /*494d0*/  ISETP.LT.AND P4, PT, R29, c[0x0][0x178], !P0 ;  /* 0x00005e001d007a0c */ /* 0x000fe20004781270 */
[----:B--2---:R-:W-:Y:S04]  /*494e0*/  @P5 STG.E.U16 [R8.64], R11 ;  /* 0x0000000b08005986 */ /* 0x004fe8000c10150a */
[----:B---3--:R-:W-:Y:S04]  /*494f0*/  @P3 STG.E.U16 [R16.64], R22 ;  /* 0x0000001610003986 */ /* 0x008fe8000c10150a */
[----:B------:R0:W-:Y:S02]  /*49500*/  @P6 STG.E.U16 [R18.64], R21 ;  /* 0x0000001512006986 */ /* 0x0001e4000c10150a */
[----:B0-----:R-:W-:-:S02]  /*49510*/  PRMT R18, R24, 0x7632, R18 ;  /* 0x0000763218127816 */ /* 0x001fc40000000012 */
[----:B------:R-:W2:Y:S01]  /*49520*/  LDL.LU R24, [R1+0x1924] ;  /* 0x0019240001187983 */ /* 0x000ea20000300800 */
[----:B------:R-:W-:Y:S02]  /*49530*/  ISETP.LT.AND P5, PT, R26, c[0x0][0x178], !P0 ;  /* 0x00005e001a007a0c */ /* 0x000fe400047a1270 */
[----:B------:R-:W-:Y:S01]  /*49540*/  ISETP.LT.AND P6, PT, R2, c[0x0][0x178], !P0 ;  /* 0x00005e0002007a0c */ /* 0x000fe200047c1270 */
[----:B------:R-:W-:Y:S01]  /*49550*/  IMAD.WIDE R8, R0, 0x2, R14 ;  /* 0x0000000200087825 */ /* 0x000fe200078e020e */
[----:B------:R-:W-:Y:S02]  /*49560*/  PRMT R19, R11, 0x7632, R19 ;  /* 0x000076320b137816 */ /* 0x000fe40000000013 */
[----:B------:R-:W-:Y:S01]  /*49570*/  ISETP.LT.AND P0, PT, R28, c[0x0][0x178], !P2 ;  /* 0x00005e001c007a0c */ /* 0x000fe20005701270 */
[----:B------:R-:W-:Y:S01]  /*49580*/  IMAD.WIDE R10, R0, 0x2, R12 ;  /* 0x00000002000a7825 */ /* 0x000fe200078e020c */
[----:B------:R-:W-:Y:S01]  /*49590*/  PRMT R20, R22, 0x7632, R20 ;  /* 0x0000763216147816 */ /* 0x000fe20000000014 */
[----:B------:R0:W-:Y:S02]  /*495a0*/  @P4 STG.E.U16 [R8.64], R18 ;  /* 0x0000001208004986 */ /* 0x0001e4000c10150a */
[C---:B------:R-:W-:Y:S01]  /*495b0*/  IMAD.WIDE R16, R0.reuse, 0x2, R6 ;  /* 0x0000000200107825 */ /* 0x040fe200078e0206 */
[----:B------:R-:W-:Y:S01]  /*495c0*/  IADD3 R0, R0, c[0x0][0x198], RZ ;  /* 0x0000660000007a10 */ /* 0x000fe20007ffe0ff */
[----:B------:R1:W-:Y:S01]  /*495d0*/  @P5 STG.E.U16 [R10.64], R19 ;  /* 0x000000130a005986 */ /* 0x0003e2000c10150a */
[----:B------:R-:W-:-:S02]  /*495e0*/  ISETP.LT.AND P4, PT, R29, c[0x0][0x178], !P2 ;  /* 0x00005e001d007a0c */ /* 0x000fc40005781270 */
[----:B------:R-:W-:Y:S01]  /*495f0*/  ISETP.LT.AND P5, PT, R26, c[0x0][0x178], !P2 ;  /* 0x00005e001a007a0c */ /* 0x000fe200057a1270 */
[----:B------:R3:W-:Y:S01]  /*49600*/  @P6 STG.E.U16 [R16.64], R20 ;  /* 0x0000001410006986 */ /* 0x0007e2000c10150a */
[----:B------:R-:W-:Y:S02]  /*49610*/  ISETP.LT.AND P2, PT, R2, c[0x0][0x178], !P2 ;  /* 0x00005e0002007a0c */ /* 0x000fe40005741270 */
[----:B------:R-:W-:Y:S01]  /*49620*/  ISETP.LT.AND P6, PT, R28, c[0x0][0x178], !P1 ;  /* 0x00005e001c007a0c */ /* 0x000fe20004fc1270 */
[C---:B0-----:R-:W-:Y:S01]  /*49630*/  IMAD.WIDE R8, R0.reuse, 0x2, R4 ;  /* 0x0000000200087825 */ /* 0x041fe200078e0204 */
[C---:B------:R-:W-:Y:S02]  /*49640*/  IADD3 R21, R3.reuse, 0x8, RZ ;  /* 0x0000000803157810 */ /* 0x040fe40007ffe0ff */
[----:B------:R-:W-:Y:S01]  /*49650*/  IADD3 R22, R3, 0x9, RZ ;  /* 0x0000000903167810 */ /* 0x000fe20007ffe0ff */
[C---:B-1----:R-:W-:Y:S01]  /*49660*/  IMAD.WIDE R10, R0.reuse, 0x2, R14 ;  /* 0x00000002000a7825 */ /* 0x042fe200078e020e */
[----:B------:R0:W-:Y:S01]  /*49670*/  @P0 STG.E.U16 [R8.64], R23 ;  /* 0x0000001708000986 */ /* 0x0001e2000c10150a */
[----:B---3--:R-:W-:-:S02]  /*49680*/  IADD3 R20, R0, c[0x0][0x198], RZ ;  /* 0x0000660000147a10 */ /* 0x008fc40007ffe0ff */
[----:B------:R-:W-:Y:S01]  /*49690*/  IMAD.WIDE R16, R0, 0x2, R6 ;  /* 0x0000000200107825 */ /* 0x000fe200078e0206 */
[----:B------:R-:W-:Y:S02]  /*496a0*/  ISETP.GE.AND P3, PT, R21, c[0x0][0x17c], PT ;  /* 0x00005f0015007a0c */ /* 0x000fe40003f66270 */
[----:B------:R-:W-:Y:S01]  /*496b0*/  PRMT R21, R23, 0x7632, R21 ;  /* 0x0000763217157816 */ /* 0x000fe20000000015 */
[----:B------:R-:W-:Y:S01]  /*496c0*/  IMAD.WIDE R18, R20, 0x2, R4 ;  /* 0x0000000214127825 */ /* 0x000fe200078e0204 */
[----:B------:R-:W-:-:S03]  /*496d0*/  ISETP.GE.AND P0, PT, R22, c[0x0][0x17c], PT ;  /* 0x00005f0016007a0c */ /* 0x000fc60003f06270 */
[----:B0-----:R-:W-:Y:S01]  /*496e0*/  IMAD.WIDE R8, R0, 0x2, R12 ;  /* 0x0000000200087825 */ /* 0x001fe200078e020c */
[----:B----4-:R-:W-:Y:S01]  /*496f0*/  @P4 STG.E.U16 [R10.64], R25 ;  /* 0x000000190a004986 */ /* 0x010fe2000c10150a */
[----:B------:R-:W-:-:S03]  /*49700*/  IADD3 R22, R3, 0xa, RZ ;  /* 0x0000000a03167810 */ /* 0x000fc60007ffe0ff */
[----:B------:R-:W-:Y:S04]  /*49710*/  @P5 STG.E.U16 [R8.64], R27 ;  /* 0x0000001b08005986 */ /* 0x000fe8000c10150a */
[----:B------:R-:W3:Y:S04]  /*49720*/  LDL.LU R23, [R1+0x2c0] ;  /* 0x0002c00001177983 */ /* 0x000ee80000300800 */
[----:B--2---:R-:W-:Y:S01]  /*49730*/  @P2 STG.E.U16 [R16.64], R24 ;  /* 0x0000001810002986 */ /* 0x004fe2000c10150a */
[----:B------:R-:W-:-:S03]  /*49740*/  ISETP.GE.AND P2, PT, R22, c[0x0][0x17c], PT ;  /* 0x00005f0016007a0c */ /* 0x000fc60003f46270 */
[----:B------:R0:W-:Y:S02]  /*49750*/  @P6 STG.E.U16 [R18.64], R21 ;  /* 0x0000001512006986 */ /* 0x0001e4000c10150a */
[----:B0-----:R-:W-:Y:S02]  /*49760*/  PRMT R21, R24, 0x7632, R21 ;  /* 0x0000763218157816 */ /* 0x001fe40000000015 */
[----:B------:R-:W2:Y:S04]  /*49770*/  LDL R24, [R1+0x10dc] ;  /* 0x0010dc0001187983 */ /* 0x000ea80000100800 */
[----:B------:R-:W4:Y:S01]  /*49780*/  LDL.LU R22, [R1+0xb0] ;  /* 0x0000b00001167983 */ /* 0x000f220000300800 */
[----:B------:R-:W-:Y:S02]  /*49790*/  ISETP.LT.AND P4, PT, R29, c[0x0][0x178], !P1 ;  /* 0x00005e001d007a0c */ /* 0x000fe40004f81270 */
[----:B------:R-:W-:Y:S01]  /*497a0*/  ISETP.LT.AND P5, PT, R26, c[0x0][0x178], !P1 ;  /* 0x00005e001a007a0c */ /* 0x000fe20004fa1270 */
[----:B------:R-:W-:Y:S01]  /*497b0*/  IMAD.WIDE R8, R20, 0x2, R14 ;  /* 0x0000000214087825 */ /* 0x000fe200078e020e */
[----:B------:R-:W-:-:S02]  /*497c0*/  ISETP.LT.AND P6, PT, R2, c[0x0][0x178], !P1 ;  /* 0x00005e0002007a0c */ /* 0x000fc40004fc1270 */
[----:B------:R-:W-:Y:S02]  /*497d0*/  PRMT R0, R25, 0x7632, R0 ;  /* 0x0000763219007816 */ /* 0x000fe40000000000 */
[----:B------:R-:W-:Y:S02]  /*497e0*/  ISETP.LT.AND P1, PT, R28, c[0x0][0x178], !P3 ;  /* 0x00005e001c007a0c */ /* 0x000fe40005f21270 */
[C---:B------:R-:W-:Y:S01]  /*497f0*/  IADD3 R18, R20.reuse, c[0x0][0x198], RZ ;  /* 0x0000660014127a10 */ /* 0x040fe20007ffe0ff */
[C---:B------:R-:W-:Y:S01]  /*49800*/  IMAD.WIDE R10, R20.reuse, 0x2, R12 ;  /* 0x00000002140a7825 */ /* 0x040fe200078e020c */
[----:B----4-:R0:W-:Y:S04]  /*49810*/  STL [R1+0x1920], R22 ;  /* 0x0019201601007387 */ /* 0x0101e80000100800 */
[----:B0-----:R-:W4:Y:S01]  /*49820*/  LDL R22, [R1+0x2b0] ;  /* 0x0002b00001167983 */ /* 0x001f220000100800 */
[----:B------:R-:W-:Y:S01]  /*49830*/  PRMT R19, R27, 0x7632, R19 ;  /* 0x000076321b137816 */ /* 0x000fe20000000013 */
[----:B------:R-:W-:-:S02]  /*49840*/  IMAD.WIDE R16, R20, 0x2, R6 ;  /* 0x0000000214107825 */ /* 0x000fc400078e0206 */
[----:B------:R0:W-:Y:S01]  /*49850*/  @P4 STG.E.U16 [R8.64], R0 ;  /* 0x0000000008004986 */ /* 0x0001e2000c10150a */
[----:B------:R-:W-:-:S03]  /*49860*/  ISETP.LT.AND P4, PT, R29, c[0x0][0x178], !P3 ;  /* 0x00005e001d007a0c */ /* 0x000fc60005f81270 */
[----:B------:R-:W-:Y:S01]  /*49870*/  @P5 STG.E.U16 [R10.64], R19 ;  /* 0x000000130a005986 */ /* 0x000fe2000c10150a */
[----:B---3--:R-:W-:-:S03]  /*49880*/  PRMT R20, R23, 0x7632, R20 ;  /* 0x0000763217147816 */ /* 0x008fc60000000014 */
[----:B------:R-:W-:Y:S01]  /*49890*/  @P6 STG.E.U16 [R16.64], R21 ;  /* 0x0000001510006986 */ /* 0x000fe2000c10150a */
[----:B0-----:R-:W-:-:S05]  /*498a0*/  IMAD.WIDE R8, R18, 0x2, R4 ;  /* 0x0000000212087825 */ /* 0x001fca00078e0204 */
[----:B------:R0:W-:Y:S02]  /*498b0*/  @P1 STG.E.U16 [R8.64], R23 ;  /* 0x0000001708001986 */ /* 0x0001e4000c10150a */
[----:B0-----:R-:W-:Y:S02]  /*498c0*/  IMAD.WIDE R8, R18, 0x2, R14 ;  /* 0x0000000212087825 */ /* 0x001fe400078e020e */
[----:B------:R-:W3:Y:S04]  /*498d0*/  LDL.LU R23, [R1+0x390] ;  /* 0x0003900001177983 */ /* 0x000ee80000300800 */
[----:B------:R-:W3:Y:S04]  /*498e0*/  LDL.LU R25, [R1+0x2d0] ;  /* 0x0002d00001197983 */ /* 0x000ee80000300800 */
[----:B------:R-:W3:Y:S04]  /*498f0*/  LDL.LU R26, [R1+0xf0] ;  /* 0x0000f000011a7983 */ /* 0x000ee80000300800 */
[----:B------:R-:W3:Y:S04]  /*49900*/  LDL.LU R27, [R1+0xd0] ;  /* 0x0000d000011b7983 */ /* 0x000ee80000300800 */
[----:B----4-:R0:W-:Y:S04]  /*49910*/  @P4 STG.E.U16 [R8.64], R22 ;  /* 0x0000001608004986 */ /* 0x0101e8000c10150a */
[----:B0-----:R-:W4:Y:S04]  /*49920*/  LDL.LU R22, [R1+0x1920] ;  /* 0x0019200001167983 */ /* 0x001f280000300800 */
[----:B------:R-:W3:Y:S04]  /*49930*/  LDL.LU R8, [R1+0x2b0] ;  /* 0x0002b00001087983 */ /* 0x000ee80000300800 */
[----:B------:R-:W3:Y:S01]  /*49940*/  LDL.LU R9, [R1+0xc0] ;  /* 0x0000c00001097983 */ /* 0x000ee20000300800 */
[----:B--2---:R-:W-:-:S02]  /*49950*/  ISETP.LT.AND P5, PT, R24, c[0x0][0x178], !P3 ;  /* 0x00005e0018007a0c */ /* 0x004fc40005fa1270 */
[----:B------:R-:W-:Y:S02]  /*49960*/  ISETP.LT.AND P3, PT, R2, c[0x0][0x178], !P3 ;  /* 0x00005e0002007a0c */ /* 0x000fe40005f61270 */
[----:B------:R-:W-:Y:S02]  /*49970*/  ISETP.LT.AND P6, PT, R28, c[0x0][0x178], !P0 ;  /* 0x00005e001c007a0c */ /* 0x000fe400047c1270 */
[C---:B------:R-:W-:Y:S01]  /*49980*/  IADD3 R0, R18.reuse, c[0x0][0x198], RZ ;  /* 0x0000660012007a10 */ /* 0x040fe20007ffe0ff */
[----:B------:R-:W-:-:S04]  /*49990*/  IMAD.WIDE R10, R18, 0x2, R12 ;  /* 0x00000002120a7825 */ /* 0x000fc800078e020c */
[----:B------:R-:W-:Y:S01]  /*499a0*/  IMAD.WIDE R16, R18, 0x2, R6 ;  /* 0x0000000212107825 */ /* 0x000fe200078e0206 */
[----:B------:R-:W-:-:S03]  /*499b0*/  ISETP.LT.AND P4, PT, R29, c[0x0][0x178], !P0 ;  /* 0x00005e001d007a0c */ /* 0x000fc60004781270 */
[----:B------:R-:W-:Y:S01]  /*499c0*/  IMAD.WIDE R18, R0, 0x2, R4 ;  /* 0x0000000200127825 */ /* 0x000fe200078e0204 */
[----:B------:R-:W-:-:S04]  /*499d0*/  IADD3 R21, R3, 0xb, RZ ;  /* 0x0000000b03157810 */ /* 0x000fc80007ffe0ff */
[----:B------:R-:W-:Y:S01]  /*499e0*/  ISETP.GE.AND P1, PT, R21, c[0x0][0x17c], PT ;  /* 0x00005f0015007a0c */ /* 0x000fe20003f26270 */
[----:B---3--:R0:W-:Y:S01]  /*499f0*/  @P5 STG.E.U16 [R10.64], R9 ;  /* 0x000000090a005986 */ /* 0x0081e2000c10150a */
[----:B------:R-:W-:-:S03]  /*49a00*/  ISETP.LT.AND P5, PT, R24, c[0x0][0x178], !P0 ;  /* 0x00005e0018007a0c */ /* 0x000fc600047a1270 */
[----:B----4-:R1:W-:Y:S04]  /*49a10*/  @P3 STG.E.U16 [R16.64], R22 ;  /* 0x0000001610003986 */ /* 0x0103e8000c10150a */
[----:B------:R2:W-:Y:S01]  /*49a20*/  @P6 STG.E.U16 [R18.64], R20 ;  /* 0x0000001412006986 */ /* 0x0005e2000c10150a */
[----:B------:R-:W-:Y:S02]  /*49a30*/  ISETP.LT.AND P6, PT, R2, c[0x0][0x178], !P0 ;  /* 0x00005e0002007a0c */ /* 0x000fe400047c1270 */
[----:B------:R-:W-:Y:S01]  /*49a40*/  ISETP.LT.AND P0, PT, R28, c[0x0][0x178], !P2 ;  /* 0x00005e001c007a0c */ /* 0x000fe20005701270 */
[----:B0-----:R-:W-:Y:S01]  /*49a50*/  IMAD.WIDE R10, R0, 0x2, R12 ;  /* 0x00000002000a7825 */ /* 0x001fe200078e020c */
[----:B------:R-:W-:-:S03]  /*49a60*/  PRMT R21, R22, 0x7632, R21 ;  /* 0x0000763216157816 */ /* 0x000fc60000000015 */
[----:B-1----:R-:W-:Y:S01]  /*49a70*/  IMAD.WIDE R16, R0, 0x2, R6 ;  /* 0x0000000200107825 */ /* 0x002fe200078e0206 */
[----:B--2---:R-:W-:Y:S02]  /*49a80*/  PRMT R19, R8, 0x7632, R19 ;  /* 0x0000763208137816 */ /* 0x004fe40000000013 */
[----:B------:R-:W-:Y:S01]  /*49a90*/  PRMT R20, R9, 0x7632, R20 ;  /* 0x0000763209147816 */ /* 0x000fe20000000014 */
[C---:B------:R-:W-:Y:S01]  /*49aa0*/  IMAD.WIDE R8, R0.reuse, 0x2, R14 ;  /* 0x0000000200087825 */ /* 0x040fe200078e020e */
[----:B------:R-:W-:-:S04]  /*49ab0*/  IADD3 R18, R0, c[0x0][0x198], RZ ;  /* 0x0000660000127a10 */ /* 0x000fc80007ffe0ff */
[----:B------:R0:W-:Y:S01]  /*49ac0*/  @P4 STG.E.U16 [R8.64], R19 ;  /* 0x0000001308004986 */ /* 0x0001e2000c10150a */
[----:B------:R-:W-:-:S03]  /*49ad0*/  ISETP.LT.AND P4, PT, R29, c[0x0][0x178], !P2 ;  /* 0x00005e001d007a0c */ /* 0x000fc60005781270 */
[----:B------:R1:W-:Y:S01]  /*49ae0*/  @P5 STG.E.U16 [R10.64], R20 ;  /* 0x000000140a005986 */ /* 0x0003e2000c10150a */
[----:B------:R-:W-:Y:S02]  /*49af0*/  ISETP.LT.AND P5, PT, R24, c[0x0][0x178], !P2 ;  /* 0x00005e0018007a0c */ /* 0x000fe400057a1270 */
[----:B------:R-:W-:Y:S01]  /*49b00*/  ISETP.LT.AND P2, PT, R2, c[0x0][0x178], !P2 ;  /* 0x00005e0002007a0c */ /* 0x000fe20005741270 */
[----:B------:R2:W-:Y:S01]  /*49b10*/  @P6 STG.E.U16 [R16.64], R21 ;  /* 0x0000001510006986 */ /* 0x0005e2000c10150a */
[----:B------:R-:W-:Y:S01]  /*49b20*/  ISETP.LT.AND P6, PT, R28, c[0x0][0x178], !P1 ;  /* 0x00005e001c007a0c */ /* 0x000fe20004fc1270 */
[C---:B0-----:R-:W-:Y:S01]  /*49b30*/  IMAD.WIDE R8, R18.reuse, 0x2, R4 ;  /* 0x0000000212087825 */ /* 0x041fe200078e0204 */
[----:B------:R-:W-:-:S04]  /*49b40*/  IADD3 R0, R18, c[0x0][0x198], RZ ;  /* 0x0000660012007a10 */ /* 0x000fc80007ffe0ff */
[----:B------:R0:W-:Y:S01]  /*49b50*/  @P0 STG.E.U16 [R8.64], R23 ;  /* 0x0000001708000986 */ /* 0x0001e2000c10150a */
[----:B-1----:R-:W-:Y:S01]  /*49b60*/  IMAD.WIDE R10, R18, 0x2, R12 ;  /* 0x00000002120a7825 */ /* 0x002fe200078e020c */
[----:B------:R-:W-:-:S03]  /*49b70*/  PRMT R20, R23, 0x7632, R20 ;  /* 0x0000763217147816 */ /* 0x000fc60000000014 */
[----:B--2---:R-:W-:-:S04]  /*49b80*/  IMAD.WIDE R16, R18, 0x2, R6 ;  /* 0x0000000212107825 */ /* 0x004fc800078e0206 */
[----:B0-----:R-:W-:Y:S01]  /*49b90*/  IMAD.WIDE R8, R18, 0x2, R14 ;  /* 0x0000000212087825 */ /* 0x001fe200078e020e */
[----:B------:R-:W2:Y:S03]  /*49ba0*/  LDL.LU R23, [R1+0x3b0] ;  /* 0x0003b00001177983 */ /* 0x000ea60000300800 */
[----:B------:R-:W-:Y:S01]  /*49bb0*/  IMAD.WIDE R18, R0, 0x2, R4 ;  /* 0x0000000200127825 */ /* 0x000fe200078e0204 */
[----:B------:R-:W-:Y:S04]  /*49bc0*/  @P4 STG.E.U16 [R8.64], R25 ;  /* 0x0000001908004986 */ /* 0x000fe8000c10150a */
[----:B------:R-:W-:Y:S04]  /*49bd0*/  @P5 STG.E.U16 [R10.64], R26 ;  /* 0x0000001a0a005986 */ /* 0x000fe8000c10150a */
[----:B------:R-:W-:Y:S04]  /*49be0*/  @P2 STG.E.U16 [R16.64], R27 ;  /* 0x0000001b10002986 */ /* 0x000fe8000c10150a */
[----:B------:R0:W-:Y:S02]  /*49bf0*/  @P6 STG.E.U16 [R18.64], R20 ;  /* 0x0000001412006986 */ /* 0x0001e4000c10150a */
[----:B0-----:R-:W-:-:S02]  /*49c00*/  PRMT R19, R25, 0x7632, R19 ;  /* 0x0000763219137816 */ /* 0x001fc40000000013 */
[----:B------:R-:W3:Y:S01]  /*49c10*/  LDL.LU R25, [R1+0x3a0] ;  /* 0x0003a00001197983 */ /* 0x000ee20000300800 */
[----:B------:R-:W-:Y:S02]  /*49c20*/  IADD3 R22, R3, 0xc, RZ ;  /* 0x0000000c03167810 */ /* 0x000fe40007ffe0ff */
[----:B------:R-:W-:Y:S02]  /*49c30*/  ISETP.LT.AND P4, PT, R29, c[0x0][0x178], !P1 ;  /* 0x00005e001d007a0c */ /* 0x000fe40004f81270 */
[----:B------:R-:W-:Y:S02]  /*49c40*/  ISETP.GE.AND P3, PT, R22, c[0x0][0x17c], PT ;  /* 0x00005f0016007a0c */ /* 0x000fe40003f66270 */
[----:B------:R-:W-:Y:S01]  /*49c50*/  ISETP.LT.AND P5, PT, R24, c[0x0][0x178], !P1 ;  /* 0x00005e0018007a0c */ /* 0x000fe20004fa1270 */
[----:B------:R-:W-:Y:S01]  /*49c60*/  IMAD.WIDE R8, R0, 0x2, R14 ;  /* 0x0000000200087825 */ /* 0x000fe200078e020e */
[----:B------:R-:W-:Y:S02]  /*49c70*/  ISETP.LT.AND P6, PT, R2, c[0x0][0x178], !P1 ;  /* 0x00005e0002007a0c */ /* 0x000fe40004fc1270 */
[----:B------:R-:W-:-:S02]  /*49c80*/  ISETP.LT.AND P1, PT, R28, c[0x0][0x178], !P3 ;  /* 0x00005e001c007a0c */ /* 0x000fc40005f21270 */
[----:B------:R-:W-:Y:S02]  /*49c90*/  IADD3 R21, R3, 0xd, RZ ;  /* 0x0000000d03157810 */ /* 0x000fe40007ffe0ff */
[C---:B------:R-:W-:Y:S01]  /*49ca0*/  IADD3 R18, R0.reuse, c[0x0][0x198], RZ ;  /* 0x0000660000127a10 */ /* 0x040fe20007ffe0ff */
[----:B------:R0:W-:Y:S01]  /*49cb0*/  @P4 STG.E.U16 [R8.64], R19 ;  /* 0x0000001308004986 */ /* 0x0001e2000c10150a */
[----:B------:R-:W-:Y:S01]  /*49cc0*/  ISETP.GE.AND P0, PT, R21, c[0x0][0x17c], PT ;  /* 0x00005f0015007a0c */ /* 0x000fe20003f06270 */
[----:B------:R-:W-:Y:S01]  /*49cd0*/  IMAD.WIDE R10, R0, 0x2, R12 ;  /* 0x00000002000a7825 */ /* 0x000fe200078e020c */
[----:B------:R-:W-:Y:S02]  /*49ce0*/  PRMT R20, R26, 0x7632, R20 ;  /* 0x000076321a147816 */ /* 0x000fe40000000014 */
[----:B------:R-:W-:Y:S01]  /*49cf0*/  ISETP.LT.AND P4, PT, R29, c[0x0][0x178], !P3 ;  /* 0x00005e001d007a0c */ /* 0x000fe20005f81270 */
[----:B------:R-:W-:Y:S01]  /*49d00*/  IMAD.WIDE R16, R0, 0x2, R6 ;  /* 0x0000000200107825 */ /* 0x000fe200078e0206 */
[----:B------:R-:W-:Y:S01]  /*49d10*/  PRMT R21, R27, 0x7632, R21 ;  /* 0x000076321b157816 */ /* 0x000fe20000000015 */
[----:B------:R1:W-:Y:S01]  /*49d20*/  @P5 STG.E.U16 [R10.64], R20 ;  /* 0x000000140a005986 */ /* 0x0003e2000c10150a */
[----:B------:R-:W-:Y:S01]  /*49d30*/  IADD3 R22, R3, 0xe, RZ ;  /* 0x0000000e03167810 */ /* 0x000fe20007ffe0ff */
[----:B0-----:R-:W-:-:S02]  /*49d40*/  IMAD.WIDE R8, R18, 0x2, R4 ;  /* 0x0000000212087825 */ /* 0x001fc400078e0204 */
[----:B------:R-:W-:Y:S01]  /*49d50*/  @P6 STG.E.U16 [R16.64], R21 ;  /* 0x0000001510006986 */ /* 0x000fe2000c10150a */
[----:B------:R-:W-:-:S03]  /*49d60*/  ISETP.GE.AND P2, PT, R22, c[0x0][0x17c], PT ;  /* 0x00005f0016007a0c */ /* 0x000fc60003f46270 */
[----:B------:R-:W4:Y:S04]  /*49d70*/  LDL.LU R22, [R1+0xa0] ;  /* 0x0000a00001167983 */ /* 0x000f280000300800 */
[----:B--2---:R0:W-:Y:S01]  /*49d80*/  @P1 STG.E.U16 [R8.64], R23 ;  /* 0x0000001708001986 */ /* 0x0041e2000c10150a */
[----:B-1----:R-:W-:Y:S01]  /*49d90*/  PRMT R20, R23, 0x7632, R20 ;  /* 0x0000763217147816 */ /* 0x002fe20000000014 */
[----:B0-----:R-:W-:Y:S02]  /*49da0*/  IMAD.WIDE R8, R18, 0x2, R14 ;  /* 0x0000000212087825 */ /* 0x001fe400078e020e */
[----:B------:R-:W2:Y:S04]  /*49db0*/  LDL.LU R23, [R1+0x3d0] ;  /* 0x0003d00001177983 */ /* 0x000ea80000300800 */
[----:B------:R-:W2:Y:S04]  /*49dc0*/  LDL.LU R26, [R1+0x3c0] ;  /* 0x0003c000011a7983 */ /* 0x000ea80000300800 */
[----:B------:R-:W2:Y:S04]  /*49dd0*/  LDL.LU R27, [R1+0x110] ;  /* 0x00011000011b7983 */ /* 0x000ea80000300800 */
[----:B---3--:R0:W-:Y:S04]  /*49de0*/  @P4 STG.E.U16 [R8.64], R25 ;  /* 0x0000001908004986 */ /* 0x0081e8000c10150a */
[----:B0-----:R-:W3:Y:S01]  /*49df0*/  LDL.LU R9, [R1+0x100] ;  /* 0x0001000001097983 */ /* 0x001ee20000300800 */
        /* <DEDUP_REMOVED lines=8> */
[----:B---3--:R-:W-:Y:S04]  /*49e80*/  @P5 STG.E.U16 [R10.64], R9 ;  /* 0x000000090a005986 */ /* 0x008fe8000c10150a */
[----:B----4-:R-:W-:Y:S04]  /*49e90*/  @P3 STG.E.U16 [R16.64], R22 ;  /* 0x0000001610003986 */ /* 0x010fe8000c10150a */
[----:B------:R0:W-:Y:S02]  /*49ea0*/  @P6 STG.E.U16 [R18.64], R20 ;  /* 0x0000001412006986 */ /* 0x0001e4000c10150a */
[----:B0-----:R-:W-:-:S02]  /*49eb0*/  PRMT R19, R25, 0x7632, R19 ;  /* 0x0000763219137816 */ /* 0x001fc40000000013 */
[----:B------:R-:W3:Y:S01]  /*49ec0*/  LDL.LU R25, [R1+0x191c] ;  /* 0x00191c0001197983 */ /* 0x000ee20000300800 */
[----:B------:R-:W-:Y:S02]  /*49ed0*/  ISETP.LT.AND P5, PT, R24, c[0x0][0x178], !P0 ;  /* 0x00005e0018007a0c */ /* 0x000fe400047a1270 */
[----:B------:R-:W-:Y:S02]  /*49ee0*/  ISETP.LT.AND P6, PT, R2, c[0x0][0x178], !P0 ;  /* 0x00005e0002007a0c */ /* 0x000fe400047c1270 */
[----:B------:R-:W-:Y:S01]  /*49ef0*/  PRMT R20, R9, 0x7632, R20 ;  /* 0x0000763209147816 */ /* 0x000fe20000000014 */
[----:B------:R-:W-:Y:S01]  /*49f00*/  IMAD.WIDE R8, R0, 0x2, R14 ;  /* 0x0000000200087825 */ /* 0x000fe200078e020e */
[----:B------:R-:W-:Y:S02]  /*49f10*/  ISETP.LT.AND P0, PT, R28, c[0x0][0x178], !P2 ;  /* 0x00005e001c007a0c */ /* 0x000fe40005701270 */
[----:B------:R-:W-:Y:S01]  /*49f20*/  IADD3 R21, R3, 0xf, RZ ;  /* 0x0000000f03157810 */ /* 0x000fe20007ffe0ff */
[C---:B------:R-:W-:Y:S01]  /*49f30*/  IMAD.WIDE R10, R0.reuse, 0x2, R12 ;  /* 0x00000002000a7825 */ /* 0x040fe200078e020c */
[C---:B------:R-:W-:Y:S01]  /*49f40*/  IADD3 R18, R0.reuse, c[0x0][0x198], RZ ;  /* 0x0000660000127a10 */ /* 0x040fe20007ffe0ff */
[----:B------:R0:W-:Y:S01]  /*49f50*/  @P4 STG.E.U16 [R8.64], R19 ;  /* 0x0000001308004986 */ /* 0x0001e2000c10150a */
[----:B------:R-:W-:Y:S01]  /*49f60*/  ISETP.GE.AND P1, PT, R21, c[0x0][0x17c], PT ;  /* 0x00005f0015007a0c */ /* 0x000fe20003f26270 */
[----:B------:R-:W-:Y:S01]  /*49f70*/  IMAD.WIDE R16, R0, 0x2, R6 ;  /* 0x0000000200107825 */ /* 0x000fe200078e0206 */
[----:B------:R-:W-:Y:S01]  /*49f80*/  ISETP.LT.AND P4, PT, R29, c[0x0][0x178], !P2 ;  /* 0x00005e001d007a0c */ /* 0x000fe20005781270 */
[----:B------:R1:W-:Y:S01]  /*49f90*/  @P5 STG.E.U16 [R10.64], R20 ;  /* 0x000000140a005986 */ /* 0x0003e2000c10150a */
[----:B------:R-:W-:-:S02]  /*49fa0*/  PRMT R21, R22, 0x7632, R21 ;  /* 0x0000763216157816 */ /* 0x000fc40000000015 */
[----:B------:R-:W-:Y:S02]  /*49fb0*/  ISETP.LT.AND P5, PT, R24, c[0x0][0x178], !P2 ;  /* 0x00005e0018007a0c */ /* 0x000fe400057a1270 */
[----:B------:R-:W-:Y:S01]  /*49fc0*/  ISETP.LT.AND P2, PT, R2, c[0x0][0x178], !P2 ;  /* 0x00005e0002007a0c */ /* 0x000fe20005741270 */
[C---:B0-----:R-:W-:Y:S01]  /*49fd0*/  IMAD.WIDE R8, R18.reuse, 0x2, R4 ;  /* 0x0000000212087825 */ /* 0x041fe200078e0204 */
[----:B------:R-:W-:Y:S01]  /*49fe0*/  IADD3 R22, R3, 0x10, RZ ;  /* 0x0000001003167810 */ /* 0x000fe20007ffe0ff */
[----:B------:R0:W-:Y:S02]  /*49ff0*/  @P6 STG.E.U16 [R16.64], R21 ;  /* 0x0000001510006986 */ /* 0x0001e4000c10150a */
[----:B-1----:R-:W-:Y:S02]  /*4a000*/  IMAD.WIDE R10, R18, 0x2, R12 ;  /* 0x00000002120a7825 */ /* 0x002fe400078e020c */
[----:B--2---:R1:W-:Y:S01]  /*4a010*/  @P0 STG.E.U16 [R8.64], R23 ;  /* 0x0000001708000986 */ /* 0x0043e2000c10150a */
[----:B------:R-:W-:-:S02]  /*4a020*/  ISETP.GE.AND P3, PT, R22, c[0x0][0x17c], PT ;  /* 0x00005f0016007a0c */ /* 0x000fc40003f66270 */
[----:B------:R-:W-:Y:S01]  /*4a030*/  IADD3 R22, R3, 0x12, RZ ;  /* 0x0000001203167810 */ /* 0x000fe20007ffe0ff */
[----:B0-----:R-:W-:-:S04]  /*4a040*/  IMAD.WIDE R16, R18, 0x2, R6 ;  /* 0x0000000212107825 */ /* 0x001fc800078e0206 */
[----:B-1----:R-:W-:Y:S01]  /*4a050*/  IMAD.WIDE R8, R18, 0x2, R14 ;  /* 0x0000000212087825 */ /* 0x002fe200078e020e */
[----:B------:R-:W-:Y:S02]  /*4a060*/  PRMT R20, R23, 0x7632, R20 ;  /* 0x0000763217147816 */ /* 0x000fe40000000014 */
[----:B------:R-:W2:Y:S04]  /*4a070*/  LDL.LU R23, [R1+0x1b4] ;  /* 0x0001b40001177983 */ /* 0x000ea80000300800 */
[----:B------:R0:W-:Y:S04]  /*4a080*/  @P4 STG.E.U16 [R8.64], R26 ;  /* 0x0000001a08004986 */ /* 0x0001e8000c10150a */
[----:B------:R-:W-:Y:S04]  /*4a090*/  @P5 STG.E.U16 [R10.64], R27 ;  /* 0x0000001b0a005986 */ /* 0x000fe8000c10150a */
[----:B---3--:R-:W-:Y:S01]  /*4a0a0*/  @P2 STG.E.U16 [R16.64], R25 ;  /* 0x0000001910002986 */ /* 0x008fe2000c10150a */
[----:B------:R-:W-:-:S03]  /*4a0b0*/  ISETP.GE.AND P2, PT, R22, c[0x0][0x17c], PT ;  /* 0x00005f0016007a0c */ /* 0x000fc60003f46270 */
[----:B------:R-:W3:Y:S01]  /*4a0c0*/  LDL.LU R22, [R1+0x4] ;  /* 0x0000040001167983 */ /* 0x000ee20000300800 */
[----:B------:R-:W-:Y:S02]  /*4a0d0*/  ISETP.LT.AND P6, PT, R28, c[0x0][0x178], !P1 ;  /* 0x00005e001c007a0c */ /* 0x000fe40004fc1270 */
[----:B------:R-:W-:Y:S02]  /*4a0e0*/  IADD3 R0, R18, c[0x0][0x198], RZ ;  /* 0x0000660012007a10 */ /* 0x000fe40007ffe0ff */
[----:B------:R-:W-:-:S03]  /*4a0f0*/  ISETP.LT.AND P4, PT, R29, c[0x0][0x178], !P1 ;  /* 0x00005e001d007a0c */ /* 0x000fc60004f81270 */
[----:B------:R-:W-:Y:S01]  /*4a100*/  IMAD.WIDE R18, R0, 0x2, R4 ;  /* 0x0000000200127825 */ /* 0x000fe200078e0204 */
[----:B------:R-:W-:-:S03]  /*4a110*/  ISETP.LT.AND P5, PT, R24, c[0x0][0x178], !P1 ;  /* 0x00005e0018007a0c */ /* 0x000fc60004fa1270 */
[----:B0-----:R-:W-:Y:S02]  /*4a120*/  IMAD.WIDE R8, R0, 0x2, R14 ;  /* 0x0000000200087825 */ /* 0x001fe400078e020e */
[----:B------:R-:W-:Y:S01]  /*4a130*/  @P6 STG.E.U16 [R18.64], R20 ;  /* 0x0000001412006986 */ /* 0x000fe2000c10150a */
[----:B------:R-:W-:Y:S02]  /*4a140*/  ISETP.LT.AND P6, PT, R2, c[0x0][0x178], !P1 ;  /* 0x00005e0002007a0c */ /* 0x000fe40004fc1270 */
[----:B------:R-:W-:Y:S01]  /*4a150*/  ISETP.LT.AND P1, PT, R28, c[0x0][0x178], !P3 ;  /* 0x00005e001c007a0c */ /* 0x000fe20005f21270 */
[----:B---3--:R0:W-:Y:S04]  /*4a160*/  STL [R1+0x1918], R22 ;  /* 0x0019181601007387 */ /* 0x0081e80000100800 */
[----:B0-----:R-:W3:Y:S01]  /*4a170*/  LDL R22, [R1+0x44] ;  /* 0x0000440001167983 */ /* 0x001ee20000100800 */
[----:B------:R-:W-:-:S02]  /*4a180*/  PRMT R19, R26, 0x7632, R19 ;  /* 0x000076321a137816 */ /* 0x000fc40000000013 */
[----:B------:R-:W-:Y:S02]  /*4a190*/  IADD3 R21, R3, 0x11, RZ ;  /* 0x0000001103157810 */ /* 0x000fe40007ffe0ff */
[C---:B------:R-:W-:Y:S01]  /*4a1a0*/  IADD3 R18, R0.reuse, c[0x0][0x198], RZ ;  /* 0x0000660000127a10 */ /* 0x040fe20007ffe0ff */
[----:B------:R0:W-:Y:S01]  /*4a1b0*/  @P4 STG.E.U16 [R8.64], R19 ;  /* 0x0000001308004986 */ /* 0x0001e2000c10150a */
[----:B------:R-:W-:Y:S01]  /*4a1c0*/  ISETP.GE.AND P0, PT, R21, c[0x0][0x17c], PT ;  /* 0x00005f0015007a0c */ /* 0x000fe20003f06270 */
[C---:B------:R-:W-:Y:S01]  /*4a1d0*/  IMAD.WIDE R10, R0.reuse, 0x2, R12 ;  /* 0x00000002000a7825 */ /* 0x040fe200078e020c */
[----:B------:R-:W-:Y:S02]  /*4a1e0*/  PRMT R20, R27, 0x7632, R20 ;  /* 0x000076321b147816 */ /* 0x000fe40000000014 */
[----:B------:R-:W-:Y:S01]  /*4a1f0*/  ISETP.LT.AND P4, PT, R29, c[0x0][0x178], !P3 ;  /* 0x00005e001d007a0c */ /* 0x000fe20005f81270 */
[----:B------:R-:W-:Y:S01]  /*4a200*/  IMAD.WIDE R16, R0, 0x2, R6 ;  /* 0x0000000200107825 */ /* 0x000fe200078e0206 */
[----:B------:R-:W-:Y:S01]  /*4a210*/  PRMT R21, R25, 0x7632, R21 ;  /* 0x0000763219157816 */ /* 0x000fe20000000015 */
[----:B------:R1:W-:Y:S02]  /*4a220*/  @P5 STG.E.U16 [R10.64], R20 ;  /* 0x000000140a005986 */ /* 0x0003e4000c10150a */
[----:B0-----:R-:W-:-:S02]  /*4a230*/  IMAD.WIDE R8, R18, 0x2, R4 ;  /* 0x0000000212087825 */ /* 0x001fc400078e0204 */
[----:B------:R-:W-:Y:S04]  /*4a240*/  @P6 STG.E.U16 [R16.64], R21 ;  /* 0x0000001510006986 */ /* 0x000fe8000c10150a */
[----:B--2---:R0:W-:Y:S01]  /*4a250*/  @P1 STG.E.U16 [R8.64], R23 ;  /* 0x0000001708001986 */ /* 0x0041e2000c10150a */
[----:B-1----:R-:W-:Y:S01]  /*4a260*/  PRMT R20, R23, 0x7632, R20 ;  /* 0x0000763217147816 */ /* 0x002fe20000000014 */
[----:B0-----:R-:W-:Y:S02]  /*4a270*/  IMAD.WIDE R8, R18, 0x2, R14 ;  /* 0x0000000212087825 */ /* 0x001fe400078e020e */
[----:B------:R-:W2:Y:S04]  /*4a280*/  LDL.LU R23, [R1+0x1c4] ;  /* 0x0001c40001177983 */ /* 0x000ea80000300800 */
[----:B------:R-:W4:Y:S04]  /*4a290*/  LDL.LU R25, [R1+0x64] ;  /* 0x0000640001197983 */ /* 0x000f280000300800 */
[----:B------:R-:W2:Y:S04]  /*4a2a0*/  LDL.LU R26, [R1+0x54] ;  /* 0x00005400011a7983 */ /* 0x000ea80000300800 */
[----:B------:R-:W2:Y:S04]  /*4a2b0*/  LDL.LU R27, [R1+0x14] ;  /* 0x00001400011b7983 */ /* 0x000ea80000300800 */
[----:B---3--:R0:W-:Y:S04]  /*4a2c0*/  @P4 STG.E.U16 [R8.64], R22 ;  /* 0x0000001608004986 */ /* 0x0081e8000c10150a */
[----:B0-----:R-:W3:Y:S04]  /*4a2d0*/  LDL.LU R22, [R1+0x1918] ;  /* 0x0019180001167983 */ /* 0x001ee80000300800 */
[----:B------:R-:W2:Y:S04]  /*4a2e0*/  LDL.LU R8, [R1+0x44] ;  /* 0x0000440001087983 */ /* 0x000ea80000300800 */
[----:B------:R-:W2:Y:S01]  /*4a2f0*/  LDL.LU R9, [R1+0x24] ;  /* 0x0000240001097983 */ /* 0x000ea20000300800 */
[----:B------:R-:W-:-:S02]  /*4a300*/  ISETP.LT.AND P5, PT, R24, c[0x0][0x178], !P3 ;  /* 0x00005e0018007a0c */ /* 0x000fc40005fa1270 */
        /* <DEDUP_REMOVED lines=9> */
[----:B--2---:R0:W-:Y:S01]  /*4a3a0*/  @P5 STG.E.U16 [R10.64], R9 ;  /* 0x000000090a005986 */ /* 0x0041e2000c10150a */
[----:B------:R-:W-:-:S03]  /*4a3b0*/  ISETP.LT.AND P5, PT, R24, c[0x0][0x178], !P0 ;  /* 0x00005e0018007a0c */ /* 0x000fc600047a1270 */
[----:B---3--:R1:W-:Y:S04]  /*4a3c0*/  @P3 STG.E.U16 [R16.64], R22 ;  /* 0x0000001610003986 */ /* 0x0083e8000c10150a */
        /* <DEDUP_REMOVED lines=26> */
[----:B----4-:R-:W-:Y:S04]  /*4a570*/  @P4 STG.E.U16 [R8.64], R25 ;  /* 0x0000001908004986 */ /* 0x010fe8000c10150a */
        /* <DEDUP_REMOVED lines=70> */
[C---:B------:R-:W-:Y:S02]  /*4a9e0*/  IADD3 R22, R3.reuse, 0x1a, RZ ;  /* 0x0000001a03167810 */ /* 0x040fe40007ffe0ff */
[----:B0-----:R-:W-:Y:S01]  /*4a9f0*/  IADD3 R21, R3, 0x19, RZ ;  /* 0x0000001903157810 */ /* 0x001fe20007ffe0ff */
[----:B------:R-:W-:-:S04]  /*4aa00*/  IMAD.WIDE R16, R18, 0x2, R6 ;  /* 0x0000000212107825 */ /* 0x000fc800078e0206 */
[----:B-1----:R-:W-:Y:S01]  /*4aa10*/  IMAD.WIDE R8, R18, 0x2, R14 ;  /* 0x0000000212087825 */ /* 0x002fe200078e020e */
[----:B------:R-:W-:Y:S02]  /*4aa20*/  PRMT R20, R23, 0x7632, R20 ;  /* 0x0000763217147816 */ /* 0x000fe40000000014 */
[----:B------:R-:W-:Y:S01]  /*4aa30*/  ISETP.GE.AND P0, PT, R21, c[0x0][0x17c], PT ;  /* 0x00005f0015007a0c */ /* 0x000fe20003f06270 */
[----:B------:R-:W2:Y:S04]  /*4aa40*/  LDL.LU R23, [R1+0x2c4] ;  /* 0x0002c40001177983 */ /* 0x000ea80000300800 */
[----:B------:R-:W-:Y:S04]  /*4aa50*/  @P4 STG.E.U16 [R8.64], R26 ;  /* 0x0000001a08004986 */ /* 0x000fe8000c10150a */
[----:B------:R-:W-:Y:S04]  /*4aa60*/  @P5 STG.E.U16 [R10.64], R27 ;  /* 0x0000001b0a005986 */ /* 0x000fe8000c10150a */
[----:B---3--:R0:W-:Y:S01]  /*4aa70*/  @P2 STG.E.U16 [R16.64], R25 ;  /* 0x0000001910002986 */ /* 0x0081e2000c10150a */
[----:B------:R-:W-:-:S02]  /*4aa80*/  PRMT R21, R25, 0x7632, R21 ;  /* 0x0000763219157816 */ /* 0x000fc40000000015 */
[----:B------:R-:W-:Y:S01]  /*4aa90*/  ISETP.GE.AND P2, PT, R22, c[0x0][0x17c], PT ;  /* 0x00005f0016007a0c */ /* 0x000fe20003f46270 */
[----:B0-----:R-:W3:Y:S04]  /*4aaa0*/  LDL R25, [R1+0x10dc] ;  /* 0x0010dc0001197983 */ /* 0x001ee80000100800 */
[----:B------:R-:W4:Y:S01]  /*4aab0*/  LDL.LU R22, [R1+0xb4] ;  /* 0x0000b40001167983 */ /* 0x000f220000300800 */
[----:B------:R-:W-:Y:S02]  /*4aac0*/  ISETP.LT.AND P6, PT, R28, c[0x0][0x178], !P1 ;  /* 0x00005e001c007a0c */ /* 0x000fe40004fc1270 */
[----:B------:R-:W-:Y:S02]  /*4aad0*/  IADD3 R0, R18, c[0x0][0x198], RZ ;  /* 0x0000660012007a10 */ /* 0x000fe40007ffe0ff */
[----:B------:R-:W-:-:S03]  /*4aae0*/  ISETP.LT.AND P4, PT, R29, c[0x0][0x178], !P1 ;  /* 0x00005e001d007a0c */ /* 0x000fc60004f81270 */
[----:B------:R-:W-:Y:S01]  /*4aaf0*/  IMAD.WIDE R18, R0, 0x2, R4 ;  /* 0x0000000200127825 */ /* 0x000fe200078e0204 */
[----:B------:R-:W-:-:S03]  /*4ab00*/  ISETP.LT.AND P5, PT, R24, c[0x0][0x178], !P1 ;  /* 0x00005e0018007a0c */ /* 0x000fc60004fa1270 */
[----:B------:R-:W-:Y:S02]  /*4ab10*/  IMAD.WIDE R8, R0, 0x2, R14 ;  /* 0x0000000200087825 */ /* 0x000fe400078e020e */
[----:B------:R-:W-:Y:S01]  /*4ab20*/  @P6 STG.E.U16 [R18.64], R20 ;  /* 0x0000001412006986 */ /* 0x000fe2000c10150a */
[----:B------:R-:W-:Y:S02]  /*4ab30*/  ISETP.LT.AND P6, PT, R2, c[0x0][0x178], !P1 ;  /* 0x00005e0002007a0c */ /* 0x000fe40004fc1270 */
[----:B------:R-:W-:Y:S01]  /*4ab40*/  ISETP.LT.AND P1, PT, R28, c[0x0][0x178], !P3 ;  /* 0x00005e001c007a0c */ /* 0x000fe20005f21270 */
[----:B----4-:R0:W-:Y:S04]  /*4ab50*/  STL [R1+0x1910], R22 ;  /* 0x0019101601007387 */ /* 0x0101e80000100800 */
[----:B0-----:R-:W4:Y:S01]  /*4ab60*/  LDL R22, [R1+0x2b4] ;  /* 0x0002b40001167983 */ /* 0x001f220000100800 */
[----:B------:R-:W-:-:S02]  /*4ab70*/  PRMT R19, R26, 0x7632, R19 ;  /* 0x000076321a137816 */ /* 0x000fc40000000013 */
[C---:B------:R-:W-:Y:S01]  /*4ab80*/  IADD3 R18, R0.reuse, c[0x0][0x198], RZ ;  /* 0x0000660000127a10 */ /* 0x040fe20007ffe0ff */
[C---:B------:R-:W-:Y:S01]  /*4ab90*/  IMAD.WIDE R10, R0.reuse, 0x2, R12 ;  /* 0x00000002000a7825 */ /* 0x040fe200078e020c */
[----:B------:R-:W-:Y:S01]  /*4aba0*/  PRMT R20, R27, 0x7632, R20 ;  /* 0x000076321b147816 */ /* 0x000fe20000000014 */
[----:B------:R0:W-:Y:S01]  /*4abb0*/  @P4 STG.E.U16 [R8.64], R19 ;  /* 0x0000001308004986 */ /* 0x0001e2000c10150a */
[----:B------:R-:W-:Y:S01]  /*4abc0*/  ISETP.LT.AND P4, PT, R29, c[0x0][0x178], !P3 ;  /* 0x00005e001d007a0c */ /* 0x000fe20005f81270 */
[----:B------:R-:W-:Y:S02]  /*4abd0*/  IMAD.WIDE R16, R0, 0x2, R6 ;  /* 0x0000000200107825 */ /* 0x000fe400078e0206 */
[----:B------:R1:W-:Y:S04]  /*4abe0*/  @P5 STG.E.U16 [R10.64], R20 ;  /* 0x000000140a005986 */ /* 0x0003e8000c10150a */
[----:B------:R-:W-:Y:S01]  /*4abf0*/  @P6 STG.E.U16 [R16.64], R21 ;  /* 0x0000001510006986 */ /* 0x000fe2000c10150a */
[----:B0-----:R-:W-:-:S05]  /*4ac00*/  IMAD.WIDE R8, R18, 0x2, R4 ;  /* 0x0000000212087825 */ /* 0x001fca00078e0204 */
[----:B--2---:R0:W-:Y:S01]  /*4ac10*/  @P1 STG.E.U16 [R8.64], R23 ;  /* 0x0000001708001986 */ /* 0x0041e2000c10150a */
[----:B-1----:R-:W-:Y:S01]  /*4ac20*/  PRMT R20, R23, 0x7632, R20 ;  /* 0x0000763217147816 */ /* 0x002fe20000000014 */
[----:B0-----:R-:W-:Y:S02]  /*4ac30*/  IMAD.WIDE R8, R18, 0x2, R14 ;  /* 0x0000000212087825 */ /* 0x001fe400078e020e */
[----:B------:R-:W2:Y:S04]  /*4ac40*/  LDL.LU R23, [R1+0x394] ;  /* 0x0003940001177983 */ /* 0x000ea80000300800 */
[----:B------:R-:W2:Y:S04]  /*4ac50*/  LDL.LU R26, [R1+0x2d4] ;  /* 0x0002d400011a7983 */ /* 0x000ea80000300800 */
[----:B------:R-:W2:Y:S04]  /*4ac60*/  LDL.LU R24, [R1+0xf4] ;  /* 0x0000f40001187983 */ /* 0x000ea80000300800 */
[----:B------:R-:W2:Y:S04]  /*4ac70*/  LDL.LU R27, [R1+0xd4] ;  /* 0x0000d400011b7983 */ /* 0x000ea80000300800 */
[----:B----4-:R0:W-:Y:S04]  /*4ac80*/  @P4 STG.E.U16 [R8.64], R22 ;  /* 0x0000001608004986 */ /* 0x0101e8000c10150a */
[----:B0-----:R-:W4:Y:S04]  /*4ac90*/  LDL.LU R22, [R1+0x1910] ;  /* 0x0019100001167983 */ /* 0x001f280000300800 */
[----:B------:R-:W2:Y:S04]  /*4aca0*/  LDL.LU R8, [R1+0x2b4] ;  /* 0x0002b40001087983 */ /* 0x000ea80000300800 */
[----:B------:R-:W2:Y:S01]  /*4acb0*/  LDL.LU R9, [R1+0xc4] ;  /* 0x0000c40001097983 */ /* 0x000ea20000300800 */
[----:B---3--:R-:W-:-:S02]  /*4acc0*/  ISETP.LT.AND P5, PT, R25, c[0x0][0x178], !P3 ;  /* 0x00005e0019007a0c */ /* 0x008fc40005fa1270 */
        /* <DEDUP_REMOVED lines=81> */
[----:B------:R-:W-:Y:S02]  /*4b1e0*/  ISETP.LT.AND P4, PT, R29, c[0x0][0x178], !P0 ;  /* 0x00005e001d007a0c */ /* 0x000fe40004781270 */
[----:B------:R-:W-:Y:S01]  /*4b1f0*/  IADD3 R21, R3, 0x1f, RZ ;  /* 0x0000001f03157810 */ /* 0x000fe20007ffe0ff */
        /* <DEDUP_REMOVED lines=10> */
[----:B------:R-:W-:Y:S01]  /*4b2a0*/  ISETP.GE.AND P1, PT, R21, c[0x0][0x17c], PT ;  /* 0x00005f0015007a0c */ /* 0x000fe20003f26270 */
[----:B------:R-:W-:Y:S01]  /*4b2b0*/  IMAD.WIDE R10, R0, 0x2, R12 ;  /* 0x00000002000a7825 */ /* 0x000fe200078e020c */
[----:B------:R-:W-:-:S02]  /*4b2c0*/  PRMT R21, R22, 0x7632, R21 ;  /* 0x0000763216157816 */ /* 0x000fc40000000015 */
[C---:B------:R-:W-:Y:S01]  /*4b2d0*/  IADD3 R18, R0.reuse, c[0x0][0x198], RZ ;  /* 0x0000660000127a10 */ /* 0x040fe20007ffe0ff */
[----:B------:R-:W-:Y:S01]  /*4b2e0*/  IMAD.WIDE R16, R0, 0x2, R6 ;  /* 0x0000000200107825 */ /* 0x000fe200078e0206 */
        /* <DEDUP_REMOVED lines=9> */
[----:B--2---:R0:W-:Y:S01]  /*4b380*/  @P0 STG.E.U16 [R8.64], R23 ;  /* 0x0000001708000986 */ /* 0x0041e2000c10150a */
[----:B-1----:R-:W-:Y:S01]  /*4b390*/  IMAD.WIDE R10, R18, 0x2, R12 ;  /* 0x00000002120a7825 */ /* 0x002fe200078e020c */
[----:B------:R-:W-:-:S03]  /*4b3a0*/  PRMT R20, R23, 0x7632, R20 ;  /* 0x0000763217147816 */ /* 0x000fc60000000014 */
[----:B----4-:R-:W-:-:S04]  /*4b3b0*/  IMAD.WIDE R16, R18, 0x2, R6 ;  /* 0x0000000212107825 */ /* 0x010fc800078e0206 */
[----:B0-----:R-:W-:Y:S01]  /*4b3c0*/  IMAD.WIDE R8, R18, 0x2, R14 ;  /* 0x0000000212087825 */ /* 0x001fe200078e020e */
[----:B------:R-:W2:Y:S03]  /*4b3d0*/  LDL.LU R23, [R1+0x1b8] ;  /* 0x0001b80001177983 */ /* 0x000ea60000300800 */
[----:B------:R-:W-:Y:S01]  /*4b3e0*/  IMAD.WIDE R18, R0, 0x2, R4 ;  /* 0x0000000200127825 */ /* 0x000fe200078e0204 */
[----:B------:R-:W-:Y:S04]  /*4b3f0*/  @P4 STG.E.U16 [R8.64], R24 ;  /* 0x0000001808004986 */ /* 0x000fe8000c10150a */
[----:B------:R-:W-:Y:S04]  /*4b400*/  @P5 STG.E.U16 [R10.64], R27 ;  /* 0x0000001b0a005986 */ /* 0x000fe8000c10150a */
[----:B---3--:R-:W-:Y:S04]  /*4b410*/  @P2 STG.E.U16 [R16.64], R26 ;  /* 0x0000001a10002986 */ /* 0x008fe8000c10150a */
        /* <DEDUP_REMOVED lines=12> */
[----:B---3--:R0:W-:Y:S04]  /*4b4e0*/  STL [R1+0x1908], R24 ;  /* 0x0019081801007387 */ /* 0x0081e80000100800 */
[----:B0-----:R-:W3:Y:S01]  /*4b4f0*/  LDL R24, [R1+0x48] ;  /* 0x0000480001187983 */ /* 0x001ee20000100800 */
[----:B------:R-:W-:Y:S01]  /*4b500*/  ISETP.GE.AND P0, PT, R21, c[0x0][0x17c], PT ;  /* 0x00005f0015007a0c */ /* 0x000fe20003f06270 */
[C---:B------:R-:W-:Y:S01]  /*4b510*/  IMAD.WIDE R10, R0.reuse, 0x2, R12 ;  /* 0x00000002000a7825 */ /* 0x040fe200078e020c */
[----:B------:R-:W-:Y:S01]  /*4b520*/  PRMT R20, R27, 0x7632, R20 ;  /* 0x000076321b147816 */ /* 0x000fe20000000014 */
[----:B------:R0:W-:Y:S01]  /*4b530*/  @P4 STG.E.U16 [R8.64], R19 ;  /* 0x0000001308004986 */ /* 0x0001e2000c10150a */
[----:B------:R-:W-:Y:S01]  /*4b540*/  ISETP.LT.AND P4, PT, R29, c[0x0][0x178], !P3 ;  /* 0x00005e001d007a0c */ /* 0x000fe20005f81270 */
[----:B------:R-:W-:Y:S01]  /*4b550*/  IMAD.WIDE R16, R0, 0x2, R6 ;  /* 0x0000000200107825 */ /* 0x000fe200078e0206 */
[----:B------:R-:W-:Y:S01]  /*4b560*/  PRMT R21, R26, 0x7632, R21 ;  /* 0x000076321a157816 */ /* 0x000fe20000000015 */
[----:B------:R2:W-:Y:S01]  /*4b570*/  @P5 STG.E.U16 [R10.64], R20 ;  /* 0x000000140a005986 */ /* 0x0005e2000c10150a */
[----:B------:R-:W-:-:S03]  /*4b580*/  IADD3 R22, R3, 0x22, RZ ;  /* 0x0000002203167810 */ /* 0x000fc60007ffe0ff */
[----:B------:R-:W-:Y:S01]  /*4b590*/  @P6 STG.E.U16 [R16.64], R21 ;  /* 0x0000001510006986 */ /* 0x000fe2000c10150a */
[----:B0-----:R-:W-:Y:S01]  /*4b5a0*/  IMAD.WIDE R8, R18, 0x2, R4 ;  /* 0x0000000212087825 */ /* 0x001fe200078e0204 */
[----:B------:R-:W-:Y:S02]  /*4b5b0*/  ISETP.GE.AND P2, PT, R22, c[0x0][0x17c], PT ;  /* 0x00005f0016007a0c */ /* 0x000fe40003f46270 */
[----:B------:R-:W4:Y:S01]  /*4b5c0*/  LDL.LU R22, [R1+0x28] ;  /* 0x0000280001167983 */ /* 0x000f220000300800 */
[----:B--2---:R-:W-:-:S03]  /*4b5d0*/  PRMT R20, R23, 0x7632, R20 ;  /* 0x0000763217147816 */ /* 0x004fc60000000014 */
[----:B------:R0:W-:Y:S02]  /*4b5e0*/  @P1 STG.E.U16 [R8.64], R23 ;  /* 0x0000001708001986 */ /* 0x0001e4000c10150a */
[----:B0-----:R-:W-:Y:S02]  /*4b5f0*/  IMAD.WIDE R8, R18, 0x2, R14 ;  /* 0x0000000212087825 */ /* 0x001fe400078e020e */
[----:B------:R-:W2:Y:S04]  /*4b600*/  LDL.LU R23, [R1+0x1c8] ;  /* 0x0001c80001177983 */ /* 0x000ea80000300800 */
[----:B------:R-:W2:Y:S04]  /*4b610*/  LDL.LU R26, [R1+0x68] ;  /* 0x00006800011a7983 */ /* 0x000ea80000300800 */
[----:B------:R-:W2:Y:S04]  /*4b620*/  LDL.LU R27, [R1+0x18] ;  /* 0x00001800011b7983 */ /* 0x000ea80000300800 */
[----:B---3--:R0:W-:Y:S04]  /*4b630*/  @P4 STG.E.U16 [R8.64], R24 ;  /* 0x0000001808004986 */ /* 0x0081e8000c10150a */
[----:B0-----:R-:W3:Y:S01]  /*4b640*/  LDL.LU R24, [R1+0x1908] ;  /* 0x0019080001187983 */ /* 0x001ee20000300800 */
[----:B------:R-:W-:-:S02]  /*4b650*/  ISETP.LT.AND P5, PT, R25, c[0x0][0x178], !P3 ;  /* 0x00005e0019007a0c */ /* 0x000fc40005fa1270 */
[----:B------:R-:W-:Y:S01]  /*4b660*/  ISETP.LT.AND P3, PT, R2, c[0x0][0x178], !P3 ;  /* 0x00005e0002007a0c */ /* 0x000fe20005f61270 */
[----:B------:R-:W2:Y:S01]  /*4b670*/  LDL.LU R9, [R1+0x48] ;  /* 0x0000480001097983 */ /* 0x000ea20000300800 */
[----:B------:R-:W-:Y:S02]  /*4b680*/  ISETP.LT.AND P6, PT, R28, c[0x0][0x178], !P0 ;  /* 0x00005e001c007a0c */ /* 0x000fe400047c1270 */
[C---:B------:R-:W-:Y:S01]  /*4b690*/  IADD3 R0, R18.reuse, c[0x0][0x198], RZ ;  /* 0x0000660012007a10 */ /* 0x040fe20007ffe0ff */
[----:B------:R-:W-:-:S04]  /*4b6a0*/  IMAD.WIDE R10, R18, 0x2, R12 ;  /* 0x00000002120a7825 */ /* 0x000fc800078e020c */
[----:B------:R-:W-:-:S04]  /*4b6b0*/  IMAD.WIDE R16, R18, 0x2, R6 ;  /* 0x0000000212107825 */ /* 0x000fc800078e0206 */
[----:B------:R-:W-:Y:S01]  /*4b6c0*/  IMAD.WIDE R18, R0, 0x2, R4 ;  /* 0x0000000200127825 */ /* 0x000fe200078e0204 */
[----:B----4-:R-:W-:Y:S01]  /*4b6d0*/  @P5 STG.E.U16 [R10.64], R22 ;  /* 0x000000160a005986 */ /* 0x010fe2000c10150a */
[----:B------:R-:W-:-:S03]  /*4b6e0*/  ISETP.LT.AND P4, PT, R29, c[0x0][0x178], !P0 ;  /* 0x00005e001d007a0c */ /* 0x000fc60004781270 */
[----:B---3--:R-:W-:Y:S04]  /*4b6f0*/  @P3 STG.E.U16 [R16.64], R24 ;  /* 0x0000001810003986 */ /* 0x008fe8000c10150a */
[----:B------:R0:W-:Y:S02]  /*4b700*/  @P6 STG.E.U16 [R18.64], R20 ;  /* 0x0000001412006986 */ /* 0x0001e4000c10150a */
[----:B0-----:R-:W-:Y:S02]  /*4b710*/  PRMT R20, R22, 0x7632, R20 ;  /* 0x0000763216147816 */ /* 0x001fe40000000014 */
[----:B------:R-:W-:-:S04]  /*4b720*/  IADD3 R22, R3, 0x24, RZ ;  /* 0x0000002403167810 */ /* 0x000fc80007ffe0ff */
[----:B------:R-:W-:Y:S02]  /*4b730*/  ISETP.GE.AND P3, PT, R22, c[0x0][0x17c], PT ;  /* 0x00005f0016007a0c */ /* 0x000fe40003f66270 */
[----:B------:R-:W3:Y:S01]  /*4b740*/  LDL.LU R22, [R1+0x58] ;  /* 0x0000580001167983 */ /* 0x000ee20000300800 */
[----:B------:R-:W-:Y:S02]  /*4b750*/  ISETP.LT.AND P5, PT, R25, c[0x0][0x178], !P0 ;  /* 0x00005e0019007a0c */ /* 0x000fe400047a1270 */
[----:B------:R-:W-:Y:S02]  /*4b760*/  ISETP.LT.AND P6, PT, R2, c[0x0][0x178], !P0 ;  /* 0x00005e0002007a0c */ /* 0x000fe400047c1270 */
[----:B------:R-:W-:Y:S02]  /*4b770*/  IADD3 R21, R3, 0x23, RZ ;  /* 0x0000002303157810 */ /* 0x000fe40007ffe0ff */
[----:B--2---:R-:W-:Y:S01]  /*4b780*/  PRMT R19, R9, 0x7632, R19 ;  /* 0x0000763209137816 */ /* 0x004fe20000000013 */
[----:B------:R-:W-:Y:S01]  /*4b790*/  IMAD.WIDE R8, R0, 0x2, R14 ;  /* 0x0000000200087825 */ /* 0x000fe200078e020e */
[----:B------:R-:W-:-:S02]  /*4b7a0*/  ISETP.LT.AND P0, PT, R28, c[0x0][0x178], !P2 ;  /* 0x00005e001c007a0c */ /* 0x000fc40005701270 */
[----:B------:R-:W-:Y:S01]  /*4b7b0*/  ISETP.GE.AND P1, PT, R21, c[0x0][0x17c], PT ;  /* 0x00005f0015007a0c */ /* 0x000fe20003f26270 */
[----:B------:R-:W-:Y:S01]  /*4b7c0*/  IMAD.WIDE R10, R0, 0x2, R12 ;  /* 0x00000002000a7825 */ /* 0x000fe200078e020c */
[----:B------:R-:W-:Y:S02]  /*4b7d0*/  PRMT R21, R24, 0x7632, R21 ;  /* 0x0000763218157816 */ /* 0x000fe40000000015 */
        /* <DEDUP_REMOVED lines=19> */
[----:B---3--:R-:W-:Y:S04]  /*4b910*/  @P5 STG.E.U16 [R10.64], R22 ;  /* 0x000000160a005986 */ /* 0x008fe8000c10150a */
[----:B------:R-:W-:Y:S04]  /*4b920*/  @P2 STG.E.U16 [R16.64], R27 ;  /* 0x0000001b10002986 */ /* 0x000fe8000c10150a */
[----:B------:R0:W-:Y:S02]  /*4b930*/  @P6 STG.E.U16 [R18.64], R20 ;  /* 0x0000001412006986 */ /* 0x0001e4000c10150a */
[----:B0-----:R-:W-:-:S02]  /*4b940*/  PRMT R20, R22, 0x7632, R20 ;  /* 0x0000763216147816 */ /* 0x001fc40000000014 */
[----:B------:R-:W-:Y:S02]  /*4b950*/  IADD3 R22, R3, 0x26, RZ ;  /* 0x0000002603167810 */ /* 0x000fe40007ffe0ff */
[----:B------:R-:W-:Y:S02]  /*4b960*/  PRMT R19, R26, 0x7632, R19 ;  /* 0x000076321a137816 */ /* 0x000fe40000000013 */
[----:B------:R-:W3:Y:S01]  /*4b970*/  LDL.LU R26, [R1+0x88] ;  /* 0x00008800011a7983 */ /* 0x000ee20000300800 */
[----:B------:R-:W-:-:S03]  /*4b980*/  ISETP.GE.AND P2, PT, R22, c[0x0][0x17c], PT ;  /* 0x00005f0016007a0c */ /* 0x000fc60003f46270 */
[----:B------:R-:W4:Y:S04]  /*4b990*/  LDL.LU R24, [R1+0x38] ;  /* 0x0000380001187983 */ /* 0x000f280000300800 */
[----:B------:R-:W4:Y:S01]  /*4b9a0*/  LDL.LU R22, [R1+0x78] ;  /* 0x0000780001167983 */ /* 0x000f220000300800 */
[----:B------:R-:W-:Y:S02]  /*4b9b0*/  ISETP.LT.AND P4, PT, R29, c[0x0][0x178], !P1 ;  /* 0x00005e001d007a0c */ /* 0x000fe40004f81270 */
[----:B------:R-:W-:Y:S02]  /*4b9c0*/  ISETP.LT.AND P5, PT, R25, c[0x0][0x178], !P1 ;  /* 0x00005e0019007a0c */ /* 0x000fe40004fa1270 */
[----:B------:R-:W-:Y:S02]  /*4b9d0*/  ISETP.LT.AND P6, PT, R2, c[0x0][0x178], !P1 ;  /* 0x00005e0002007a0c */ /* 0x000fe40004fc1270 */
[----:B------:R-:W-:Y:S01]  /*4b9e0*/  IADD3 R21, R3, 0x25, RZ ;  /* 0x0000002503157810 */ /* 0x000fe20007ffe0ff */
[----:B------:R-:W-:Y:S01]  /*4b9f0*/  IMAD.WIDE R8, R0, 0x2, R14 ;  /* 0x0000000200087825 */ /* 0x000fe200078e020e */
[----:B------:R-:W-:-:S02]  /*4ba00*/  ISETP.LT.AND P1, PT, R28, c[0x0][0x178], !P3 ;  /* 0x00005e001c007a0c */ /* 0x000fc40005f21270 */
[----:B------:R-:W-:Y:S01]  /*4ba10*/  ISETP.GE.AND P0, PT, R21, c[0x0][0x17c], PT ;  /* 0x00005f0015007a0c */ /* 0x000fe20003f06270 */
[C---:B------:R-:W-:Y:S01]  /*4ba20*/  IMAD.WIDE R10, R0.reuse, 0x2, R12 ;  /* 0x00000002000a7825 */ /* 0x040fe200078e020c */
        /* <DEDUP_REMOVED lines=11> */
[C---:B------:R-:W-:Y:S01]  /*4bae0*/  IADD3 R0, R18.reuse, c[0x0][0x198], RZ ;  /* 0x0000660012007a10 */ /* 0x040fe20007ffe0ff */
[----:B------:R-:W4:Y:S02]  /*4baf0*/  LDL.LU R27, [R1+0x2a8] ;  /* 0x0002a800011b7983 */ /* 0x000f240000300800 */
[----:B-1----:R-:W-:-:S02]  /*4bb00*/  IMAD.WIDE R10, R18, 0x2, R12 ;  /* 0x00000002120a7825 */ /* 0x002fc400078e020c */
[----:B--2---:R0:W-:Y:S01]  /*4bb10*/  @P1 STG.E.U16 [R8.64], R23 ;  /* 0x0000001708001986 */ /* 0x0041e2000c10150a */
[----:B------:R-:W-:Y:S01]  /*4bb20*/  PRMT R20, R23, 0x7632, R20 ;  /* 0x0000763217147816 */ /* 0x000fe20000000014 */
[----:B------:R-:W-:-:S04]  /*4bb30*/  IMAD.WIDE R16, R18, 0x2, R6 ;  /* 0x0000000212107825 */ /* 0x000fc800078e0206 */
[----:B0-----:R-:W-:Y:S01]  /*4bb40*/  IMAD.WIDE R8, R18, 0x2, R14 ;  /* 0x0000000212087825 */ /* 0x001fe200078e020e */
[----:B------:R-:W2:Y:S03]  /*4bb50*/  LDL.LU R23, [R1+0x1e8] ;  /* 0x0001e80001177983 */ /* 0x000ea60000300800 */
[----:B------:R-:W-:Y:S01]  /*4bb60*/  IMAD.WIDE R18, R0, 0x2, R4 ;  /* 0x0000000200127825 */ /* 0x000fe200078e0204 */
[----:B---3--:R-:W-:Y:S04]  /*4bb70*/  @P4 STG.E.U16 [R8.64], R26 ;  /* 0x0000001a08004986 */ /* 0x008fe8000c10150a */
[----:B----4-:R-:W-:Y:S04]  /*4bb80*/  @P5 STG.E.U16 [R10.64], R22 ;  /* 0x000000160a005986 */ /* 0x010fe8000c10150a */
[----:B------:R-:W-:Y:S04]  /*4bb90*/  @P3 STG.E.U16 [R16.64], R24 ;  /* 0x0000001810003986 */ /* 0x000fe8000c10150a */
[----:B------:R0:W-:Y:S02]  /*4bba0*/  @P6 STG.E.U16 [R18.64], R20 ;  /* 0x0000001412006986 */ /* 0x0001e4000c10150a */
[----:B0-----:R-:W-:-:S02]  /*4bbb0*/  PRMT R20, R22, 0x7632, R20 ;  /* 0x0000763216147816 */ /* 0x001fc40000000014 */
[----:B------:R-:W-:Y:S02]  /*4bbc0*/  IADD3 R22, R3, 0x28, RZ ;  /* 0x0000002803167810 */ /* 0x000fe40007ffe0ff */
[----:B------:R-:W-:Y:S02]  /*4bbd0*/  PRMT R19, R26, 0x7632, R19 ;  /* 0x000076321a137816 */ /* 0x000fe40000000013 */
[----:B------:R-:W3:Y:S01]  /*4bbe0*/  LDL.LU R26, [R1+0x1904] ;  /* 0x00190400011a7983 */ /* 0x000ee20000300800 */
[----:B------:R-:W-:-:S03]  /*4bbf0*/  ISETP.GE.AND P3, PT, R22, c[0x0][0x17c], PT ;  /* 0x00005f0016007a0c */ /* 0x000fc60003f66270 */
[----:B------:R-:W4:Y:S01]  /*4bc00*/  LDL.LU R22, [R1+0x98] ;  /* 0x0000980001167983 */ /* 0x000f220000300800 */
[----:B------:R-:W-:Y:S02]  /*4bc10*/  ISETP.LT.AND P4, PT, R29, c[0x0][0x178], !P0 ;  /* 0x00005e001d007a0c */ /* 0x000fe40004781270 */
[----:B------:R-:W-:Y:S02]  /*4bc20*/  ISETP.LT.AND P5, PT, R25, c[0x0][0x178], !P0 ;  /* 0x00005e0019007a0c */ /* 0x000fe400047a1270 */
[----:B------:R-:W-:Y:S02]  /*4bc30*/  ISETP.LT.AND P6, PT, R2, c[0x0][0x178], !P0 ;  /* 0x00005e0002007a0c */ /* 0x000fe400047c1270 */
[----:B------:R-:W-:Y:S01]  /*4bc40*/  IADD3 R21, R3, 0x27, RZ ;  /* 0x0000002703157810 */ /* 0x000fe20007ffe0ff */
        /* <DEDUP_REMOVED lines=21> */
[----:B------:R-:W-:Y:S01]  /*4bda0*/  IADD3 R21, R3, 0x29, RZ ;  /* 0x0000002903157810 */ /* 0x000fe20007ffe0ff */
[----:B------:R-:W2:Y:S02]  /*4bdb0*/  LDL.LU R27, [R1+0x2c8] ;  /* 0x0002c800011b7983 */ /* 0x000ea40000300800 */
[----:B------:R-:W-:Y:S02]  /*4bdc0*/  IMAD.WIDE R18, R0, 0x2, R4 ;  /* 0x0000000200127825 */ /* 0x000fe400078e0204 */
[----:B------:R-:W-:Y:S01]  /*4bdd0*/  @P4 STG.E.U16 [R8.64], R23 ;  /* 0x0000001708004986 */ /* 0x000fe2000c10150a */
[----:B------:R-:W-:Y:S02]  /*4bde0*/  ISETP.GE.AND P0, PT, R21, c[0x0][0x17c], PT ;  /* 0x00005f0015007a0c */ /* 0x000fe40003f06270 */
[----:B------:R-:W-:Y:S01]  /*4bdf0*/  ISETP.LT.AND P4, PT, R29, c[0x0][0x178], !P1 ;  /* 0x00005e001d007a0c */ /* 0x000fe20004f81270 */
[----:B----4-:R-:W-:Y:S04]  /*4be00*/  @P5 STG.E.U16 [R10.64], R22 ;  /* 0x000000160a005986 */ /* 0x010fe8000c10150a */
[----:B---3--:R-:W-:Y:S04]  /*4be10*/  @P2 STG.E.U16 [R16.64], R26 ;  /* 0x0000001a10002986 */ /* 0x008fe8000c10150a */
[----:B------:R0:W-:Y:S01]  /*4be20*/  @P6 STG.E.U16 [R18.64], R20 ;  /* 0x0000001412006986 */ /* 0x0001e2000c10150a */
[----:B------:R-:W-:-:S02]  /*4be30*/  PRMT R21, R26, 0x7632, R21 ;  /* 0x000076321a157816 */ /* 0x000fc40000000015 */
[----:B0-----:R-:W-:Y:S02]  /*4be40*/  PRMT R19, R23, 0x7632, R19 ;  /* 0x0000763217137816 */ /* 0x001fe40000000013 */
[----:B------:R-:W3:Y:S04]  /*4be50*/  LDL.LU R23, [R1+0x2b8] ;  /* 0x0002b80001177983 */ /* 0x000ee80000300800 */
[----:B------:R-:W4:Y:S04]  /*4be60*/  LDL.LU R24, [R1+0xc8] ;  /* 0x0000c80001187983 */ /* 0x000f280000300800 */
[----:B------:R-:W3:Y:S04]  /*4be70*/  LDL.LU R29, [R1+0xb8] ;  /* 0x0000b800011d7983 */ /* 0x000ee80000300800 */
[----:B------:R-:W3:Y:S01]  /*4be80*/  LDL R26, [R1+0x10d8] ;  /* 0x0010d800011a7983 */ /* 0x000ee20000100800 */
[----:B------:R-:W-:-:S02]  /*4be90*/  ISETP.LT.AND P5, PT, R25, c[0x0][0x178], !P1 ;  /* 0x00005e0019007a0c */ /* 0x000fc40004fa1270 */
[----:B------:R-:W-:Y:S01]  /*4bea0*/  ISETP.LT.AND P6, PT, R2, c[0x0][0x178], !P1 ;  /* 0x00005e0002007a0c */ /* 0x000fe20004fc1270 */
[----:B------:R-:W-:Y:S01]  /*4beb0*/  IMAD.WIDE R8, R0, 0x2, R14 ;  /* 0x0000000200087825 */ /* 0x000fe200078e020e */
[----:B------:R-:W-:Y:S02]  /*4bec0*/  ISETP.LT.AND P1, PT, R28, c[0x0][0x178], !P3 ;  /* 0x00005e001c007a0c */ /* 0x000fe40005f21270 */
[----:B------:R-:W-:Y:S01]  /*4bed0*/  PRMT R20, R22, 0x7632, R20 ;  /* 0x0000763216147816 */ /* 0x000fe20000000014 */
[C---:B------:R-:W-:Y:S01]  /*4bee0*/  IMAD.WIDE R10, R0.reuse, 0x2, R12 ;  /* 0x00000002000a7825 */ /* 0x040fe200078e020c */
[C---:B------:R-:W-:Y:S01]  /*4bef0*/  IADD3 R18, R0.reuse, c[0x0][0x198], RZ ;  /* 0x0000660000127a10 */ /* 0x040fe20007ffe0ff */
[----:B------:R0:W-:Y:S02]  /*4bf00*/  @P4 STG.E.U16 [R8.64], R19 ;  /* 0x0000001308004986 */ /* 0x0001e4000c10150a */
[----:B------:R-:W-:Y:S02]  /*4bf10*/  IMAD.WIDE R16, R0, 0x2, R6 ;  /* 0x0000000200107825 */ /* 0x000fe400078e0206 */
[----:B------:R1:W-:Y:S01]  /*4bf20*/  @P5 STG.E.U16 [R10.64], R20 ;  /* 0x000000140a005986 */ /* 0x0003e2000c10150a */
[----:B------:R-:W-:-:S03]  /*4bf30*/  ISETP.LT.AND P5, PT, R25, c[0x0][0x178], !P3 ;  /* 0x00005e0019007a0c */ /* 0x000fc60005fa1270 */
[----:B------:R1:W-:Y:S01]  /*4bf40*/  @P6 STG.E.U16 [R16.64], R21 ;  /* 0x0000001510006986 */ /* 0x0003e2000c10150a */
[----:B------:R-:W-:Y:S01]  /*4bf50*/  ISETP.LT.AND P6, PT, R28, c[0x0][0x178], !P0 ;  /* 0x00005e001c007a0c */ /* 0x000fe200047c1270 */
[C---:B0-----:R-:W-:Y:S01]  /*4bf60*/  IMAD.WIDE R8, R18.reuse, 0x2, R4 ;  /* 0x0000000212087825 */ /* 0x041fe200078e0204 */
[----:B------:R-:W-:-:S04]  /*4bf70*/  IADD3 R0, R18, c[0x0][0x198], RZ ;  /* 0x0000660012007a10 */ /* 0x000fc80007ffe0ff */
[----:B--2---:R0:W-:Y:S01]  /*4bf80*/  @P1 STG.E.U16 [R8.64], R27 ;  /* 0x0000001b08001986 */ /* 0x0041e2000c10150a */
[----:B-1----:R-:W-:Y:S01]  /*4bf90*/  IMAD.WIDE R10, R18, 0x2, R12 ;  /* 0x00000002120a7825 */ /* 0x002fe200078e020c */
[----:B------:R-:W-:-:S03]  /*4bfa0*/  PRMT R20, R27, 0x7632, R20 ;  /* 0x000076321b147816 */ /* 0x000fc60000000014 */
[----:B------:R-:W-:-:S04]  /*4bfb0*/  IMAD.WIDE R16, R18, 0x2, R6 ;  /* 0x0000000212107825 */ /* 0x000fc800078e0206 */
[----:B0-----:R-:W-:Y:S01]  /*4bfc0*/  IMAD.WIDE R8, R18, 0x2, R14 ;  /* 0x0000000212087825 */ /* 0x001fe200078e020e */
[----:B------:R-:W2:Y:S03]  /*4bfd0*/  LDL.LU R27, [R1+0x398] ;  /* 0x00039800011b7983 */ /* 0x000ea60000300800 */
[----:B------:R-:W-:Y:S01]  /*4bfe0*/  IMAD.WIDE R18, R0, 0x2, R4 ;  /* 0x0000000200127825 */ /* 0x000fe200078e0204 */
[----:B---3--:R-:W-:Y:S02]  /*4bff0*/  ISETP.LT.AND P4, PT, R26, c[0x0][0x178], !P3 ;  /* 0x00005e001a007a0c */ /* 0x008fe40005f81270 */
[----:B------:R-:W-:-:S11]  /*4c000*/  ISETP.LT.AND P3, PT, R2, c[0x0][0x178], !P3 ;  /* 0x00005e0002007a0c */ /* 0x000fd60005f61270 */
[----:B------:R-:W-:Y:S04]  /*4c010*/  @P4 STG.E.U16 [R8.64], R23 ;  /* 0x0000001708004986 */ /* 0x000fe8000c10150a */
[----:B----4-:R-:W-:Y:S04]  /*4c020*/  @P5 STG.E.U16 [R10.64], R24 ;  /* 0x000000180a005986 */ /* 0x010fe8000c10150a */
[----:B------:R-:W-:Y:S04]  /*4c030*/  @P3 STG.E.U16 [R16.64], R29 ;  /* 0x0000001d10003986 */ /* 0x000fe8000c10150a */
[----:B------:R0:W-:Y:S02]  /*4c040*/  @P6 STG.E.U16 [R18.64], R20 ;  /* 0x0000001412006986 */ /* 0x0001e4000c10150a */
[----:B0-----:R-:W-:-:S02]  /*4c050*/  PRMT R19, R23, 0x7632, R19 ;  /* 0x0000763217137816 */ /* 0x001fc40000000013 */
[----:B------:R-:W3:Y:S01]  /*4c060*/  LDL R23, [R1+0x2d8] ;  /* 0x0002d80001177983 */ /* 0x000ee20000100800 */
        /* <DEDUP_REMOVED lines=21> */
[----:B--2---:R0:W-:Y:S01]  /*4c1c0*/  @P4 STG.E.U16 [R8.64], R27 ;  /* 0x0000001b08004986 */ /* 0x0041e2000c10150a */
[----:B-1----:R-:W-:-:S03]  /*4c1d0*/  PRMT R20, R27, 0x7632, R20 ;  /* 0x000076321b147816 */ /* 0x002fc60000000014 */
[----:B------:R-:W2:Y:S01]  /*4c1e0*/  LDL.LU R22, [R1+0xf8] ;  /* 0x0000f80001167983 */ /* 0x000ea20000300800 */
[----:B0-----:R-:W-:-:S03]  /*4c1f0*/  IMAD.WIDE R8, R18, 0x2, R14 ;  /* 0x0000000212087825 */ /* 0x001fc600078e020e */
[----:B------:R-:W4:Y:S04]  /*4c200*/  LDL.LU R27, [R1+0x3b8] ;  /* 0x0003b800011b7983 */ /* 0x000f280000300800 */
[----:B------:R-:W4:Y:S04]  /*4c210*/  LDL.LU R24, [R1+0x108] ;  /* 0x0001080001187983 */ /* 0x000f280000300800 */
[----:B------:R-:W4:Y:S04]  /*4c220*/  LDL.LU R29, [R1+0xa8] ;  /* 0x0000a800011d7983 */ /* 0x000f280000300800 */
[----:B---3--:R0:W-:Y:S04]  /*4c230*/  @P3 STG.E.U16 [R8.64], R23 ;  /* 0x0000001708003986 */ /* 0x0081e8000c10150a */
[----:B0-----:R-:W3:Y:S04]  /*4c240*/  LDL.LU R23, [R1+0x1900] ;  /* 0x0019000001177983 */ /* 0x001ee80000300800 */
[----:B------:R-:W4:Y:S01]  /*4c250*/  LDL.LU R9, [R1+0x2d8] ;  /* 0x0002d80001097983 */ /* 0x000f220000300800 */
[----:B------:R-:W-:-:S02]  /*4c260*/  ISETP.LT.AND P5, PT, R25, c[0x0][0x178], !P2 ;  /* 0x00005e0019007a0c */ /* 0x000fc400057a1270 */
[----:B------:R-:W-:Y:S01]  /*4c270*/  ISETP.LT.AND P2, PT, R2, c[0x0][0x178], !P2 ;  /* 0x00005e0002007a0c */ /* 0x000fe20005741270 */
[----:B------:R-:W-:Y:S01]  /*4c280*/  IMAD.WIDE R10, R18, 0x2, R12 ;  /* 0x00000002120a7825 */ /* 0x000fe200078e020c */
[----:B------:R-:W-:-:S03]  /*4c290*/  IADD3 R21, R3, 0x2d, RZ ;  /* 0x0000002d03157810 */ /* 0x000fc60007ffe0ff */
[----:B------:R-:W-:Y:S01]  /*4c2a0*/  IMAD.WIDE R16, R18, 0x2, R6 ;  /* 0x0000000212107825 */ /* 0x000fe200078e0206 */
[----:B------:R-:W-:-:S05]  /*4c2b0*/  ISETP.GE.AND P4, PT, R21, c[0x0][0x17c], PT ;  /* 0x00005f0015007a0c */ /* 0x000fca0003f86270 */
[----:B--2---:R-:W-:Y:S01]  /*4c2c0*/  @P5 STG.E.U16 [R10.64], R22 ;  /* 0x000000160a005986 */ /* 0x004fe2000c10150a */
[----:B------:R-:W-:Y:S02]  /*4c2d0*/  ISETP.LT.AND P6, PT, R28, c[0x0][0x178], !P1 ;  /* 0x00005e001c007a0c */ /* 0x000fe40004fc1270 */
[----:B------:R-:W-:-:S05]  /*4c2e0*/  IADD3 R0, R18, c[0x0][0x198], RZ ;  /* 0x0000660012007a10 */ /* 0x000fca0007ffe0ff */
[----:B------:R-:W-:Y:S01]  /*4c2f0*/  IMAD.WIDE R18, R0, 0x2, R4 ;  /* 0x0000000200127825 */ /* 0x000fe200078e0204 */
[----:B---3--:R0:W-:Y:S01]  /*4c300*/  @P2 STG.E.U16 [R16.64], R23 ;  /* 0x0000001710002986 */ /* 0x0081e2000c10150a */
[----:B------:R-:W-:-:S03]  /*4c310*/  PRMT R21, R23, 0x7632, R21 ;  /* 0x0000763217157816 */ /* 0x000fc60000000015 */
[----:B0-----:R-:W2:Y:S01]  /*4c320*/  LDL.LU R23, [R1+0x18fc] ;  /* 0x0018fc0001177983 */ /* 0x001ea20000300800 */
[----:B------:R-:W-:-:S03]  /*4c330*/  ISETP.LT.AND P5, PT, R26, c[0x0][0x178], !P1 ;  /* 0x00005e001a007a0c */ /* 0x000fc60004fa1270 */
[----:B------:R4:W-:Y:S01]  /*4c340*/  @P6 STG.E.U16 [R18.64], R20 ;  /* 0x0000001412006986 */ /* 0x0009e2000c10150a */
[----:B------:R-:W-:Y:S02]  /*4c350*/  ISETP.LT.AND P6, PT, R25, c[0x0][0x178], !P1 ;  /* 0x00005e0019007a0c */ /* 0x000fe40004fc1270 */
[----:B------:R-:W-:Y:S01]  /*4c360*/  ISETP.LT.AND P1, PT, R2, c[0x0][0x178], !P1 ;  /* 0x00005e0002007a0c */ /* 0x000fe20004f21270 */
[----:B------:R-:W-:Y:S01]  /*4c370*/  IMAD.WIDE R10, R0, 0x2, R12 ;  /* 0x00000002000a7825 */ /* 0x000fe200078e020c */
[----:B------:R-:W-:-:S03]  /*4c380*/  ISETP.LT.AND P3, PT, R28, c[0x0][0x178], !P0 ;  /* 0x00005e001c007a0c */ /* 0x000fc60004761270 */
[----:B------:R-:W-:Y:S01]  /*4c390*/  IMAD.WIDE R16, R0, 0x2, R6 ;  /* 0x0000000200107825 */ /* 0x000fe200078e0206 */
[----:B----4-:R-:W-:-:S03]  /*4c3a0*/  PRMT R19, R9, 0x7632, R19 ;  /* 0x0000763209137816 */ /* 0x010fc60000000013 */
[----:B------:R-:W-:Y:S01]  /*4c3b0*/  IMAD.WIDE R8, R0, 0x2, R14 ;  /* 0x0000000200087825 */ /* 0x000fe200078e020e */
[----:B------:R-:W-:Y:S02]  /*4c3c0*/  PRMT R20, R22, 0x7632, R20 ;  /* 0x0000763216147816 */ /* 0x000fe40000000014 */
[----:B------:R-:W-:Y:S02]  /*4c3d0*/  IADD3 R18, R0, c[0x0][0x198], RZ ;  /* 0x0000660000127a10 */ /* 0x000fe40007ffe0ff */
[----:B------:R0:W-:Y:S04]  /*4c3e0*/  @P5 STG.E.U16 [R8.64], R19 ;  /* 0x0000001308005986 */ /* 0x0001e8000c10150a */
[----:B------:R1:W-:Y:S04]  /*4c3f0*/  @P6 STG.E.U16 [R10.64], R20 ;  /* 0x000000140a006986 */ /* 0x0003e8000c10150a */
[----:B------:R-:W-:Y:S01]  /*4c400*/  @P1 STG.E.U16 [R16.64], R21 ;  /* 0x0000001510001986 */ /* 0x000fe2000c10150a */
[----:B------:R-:W-:Y:S01]  /*4c410*/  ISETP.LT.AND P1, PT, R26, c[0x0][0x178], !P0 ;  /* 0x00005e001a007a0c */ /* 0x000fe20004721270 */
[----:B0-----:R-:W-:-:S05]  /*4c420*/  IMAD.WIDE R8, R18, 0x2, R4 ;  /* 0x0000000212087825 */ /* 0x001fca00078e0204 */
[----:B------:R0:W-:Y:S01]  /*4c430*/  @P3 STG.E.U16 [R8.64], R27 ;  /* 0x0000001b08003986 */ /* 0x0001e2000c10150a */
[----:B-1----:R-:W-:Y:S01]  /*4c440*/  PRMT R20, R27, 0x7632, R20 ;  /* 0x000076321b147816 */ /* 0x002fe20000000014 */
[----:B0-----:R-:W-:Y:S02]  /*4c450*/  IMAD.WIDE R8, R18, 0x2, R14 ;  /* 0x0000000212087825 */ /* 0x001fe400078e020e */
[----:B------:R-:W3:Y:S04]  /*4c460*/  LDL.LU R27, [R1+0x3d8] ;  /* 0x0003d800011b7983 */ /* 0x000ee80000300800 */
[----:B--2---:R0:W-:Y:S04]  /*4c470*/  @P1 STG.E.U16 [R8.64], R23 ;  /* 0x0000001708001986 */ /* 0x0041e8000c10150a */
[----:B0-----:R-:W2:Y:S04]  /*4c480*/  LDL.LU R23, [R1+0x18f8] ;  /* 0x0018f80001177983 */ /* 0x001ea80000300800 */
[----:B------:R-:W4:Y:S01]  /*4c490*/  LDL.LU R9, [R1+0x3a8] ;  /* 0x0003a80001097983 */ /* 0x000f220000300800 */
[----:B------:R-:W-:-:S02]  /*4c4a0*/  ISETP.LT.AND P5, PT, R25, c[0x0][0x178], !P0 ;  /* 0x00005e0019007a0c */ /* 0x000fc400047a1270 */
[----:B------:R-:W-:Y:S02]  /*4c4b0*/  ISETP.LT.AND P0, PT, R2, c[0x0][0x178], !P0 ;  /* 0x00005e0002007a0c */ /* 0x000fe40004701270 */
[----:B------:R-:W-:Y:S02]  /*4c4c0*/  ISETP.LT.AND P6, PT, R28, c[0x0][0x178], !P4 ;  /* 0x00005e001c007a0c */ /* 0x000fe400067c1270 */
[----:B------:R-:W-:Y:S01]  /*4c4d0*/  ISETP.LT.AND P1, PT, R26, c[0x0][0x178], !P4 ;  /* 0x00005e001a007a0c */ /* 0x000fe20006721270 */
[C---:B------:R-:W-:Y:S01]  /*4c4e0*/  IMAD.WIDE R10, R18.reuse, 0x2, R12 ;  /* 0x00000002120a7825 */ /* 0x040fe200078e020c */
[C---:B------:R-:W-:Y:S02]  /*4c4f0*/  IADD3 R0, R18.reuse, c[0x0][0x198], RZ ;  /* 0x0000660012007a10 */ /* 0x040fe40007ffe0ff */
[C---:B------:R-:W-:Y:S02]  /*4c500*/  IADD3 R21, R3.reuse, 0x2f, RZ ;  /* 0x0000002f03157810 */ /* 0x040fe40007ffe0ff */
[----:B------:R-:W-:Y:S01]  /*4c510*/  IADD3 R22, R3, 0x2e, RZ ;  /* 0x0000002e03167810 */ /* 0x000fe20007ffe0ff */
[----:B------:R-:W-:Y:S01]  /*4c520*/  IMAD.WIDE R16, R18, 0x2, R6 ;  /* 0x0000000212107825 */ /* 0x000fe200078e0206 */
[----:B------:R-:W-:Y:S01]  /*4c530*/  ISETP.GE.AND P3, PT, R21, c[0x0][0x17c], PT ;  /* 0x00005f0015007a0c */ /* 0x000fe20003f66270 */
[----:B------:R0:W-:Y:S01]  /*4c540*/  @P5 STG.E.U16 [R10.64], R24 ;  /* 0x000000180a005986 */ /* 0x0001e2000c10150a */
[----:B------:R-:W-:Y:S01]  /*4c550*/  ISETP.GE.AND P2, PT, R22, c[0x0][0x17c], PT ;  /* 0x00005f0016007a0c */ /* 0x000fe20003f46270 */
[----:B------:R-:W-:Y:S01]  /*4c560*/  IMAD.WIDE R18, R0, 0x2, R4 ;  /* 0x0000000200127825 */ /* 0x000fe200078e0204 */
[----:B------:R-:W-:-:S02]  /*4c570*/  PRMT R22, R24, 0x7632, R22 ;  /* 0x0000763218167816 */ /* 0x000fc40000000016 */
[----:B------:R-:W-:Y:S02]  /*4c580*/  ISETP.LT.AND P5, PT, R25, c[0x0][0x178], !P4 ;  /* 0x00005e0019007a0c */ /* 0x000fe400067a1270 */
[----:B------:R-:W-:Y:S01]  /*4c590*/  ISETP.LT.AND P4, PT, R2, c[0x0][0x178], !P4 ;  /* 0x00005e0002007a0c */ /* 0x000fe20006781270 */
[----:B------:R1:W-:Y:S01]  /*4c5a0*/  @P0 STG.E.U16 [R16.64], R29 ;  /* 0x0000001d10000986 */ /* 0x0003e2000c10150a */
[----:B0-----:R-:W-:-:S03]  /*4c5b0*/  IADD3 R24, R3, 0x30, RZ ;  /* 0x0000003003187810 */ /* 0x001fc60007ffe0ff */
[----:B------:R0:W-:Y:S01]  /*4c5c0*/  @P6 STG.E.U16 [R18.64], R20 ;  /* 0x0000001412006986 */ /* 0x0001e2000c10150a */
[----:B------:R-:W-:-:S04]  /*4c5d0*/  IMAD.WIDE R10, R0, 0x2, R12 ;  /* 0x00000002000a7825 */ /* 0x000fc800078e020c */
[----:B-1----:R-:W-:Y:S01]  /*4c5e0*/  IMAD.WIDE R16, R0, 0x2, R6 ;  /* 0x0000000200107825 */ /* 0x002fe200078e0206 */
[----:B------:R-:W-:Y:S02]  /*4c5f0*/  ISETP.LT.AND P6, PT, R28, c[0x0][0x178], !P2 ;  /* 0x00005e001c007a0c */ /* 0x000fe400057c1270 */
[----:B0-----:R-:W-:-:S05]  /*4c600*/  IADD3 R20, R0, c[0x0][0x198], RZ ;  /* 0x0000660000147a10 */ /* 0x001fca0007ffe0ff */
[----:B------:R-:W-:Y:S01]  /*4c610*/  IMAD.WIDE R18, R20, 0x2, R4 ;  /* 0x0000000214127825 */ /* 0x000fe200078e0204 */
[----:B----4-:R-:W-:-:S03]  /*4c620*/  PRMT R21, R9, 0x7632, R21 ;  /* 0x0000763209157816 */ /* 0x010fc60000000015 */
[----:B------:R-:W-:Y:S01]  /*4c630*/  IMAD.WIDE R8, R0, 0x2, R14 ;  /* 0x0000000200087825 */ /* 0x000fe200078e020e */
[----:B--2---:R-:W-:Y:S02]  /*4c640*/  PRMT R23, R29, 0x7632, R23 ;  /* 0x000076321d177816 */ /* 0x004fe40000000017 */
[----:B------:R-:W2:Y:S04]  /*4c650*/  LDL.LU R29, [R1+0xe8] ;  /* 0x0000e800011d7983 */ /* 0x000ea80000300800 */
[----:B------:R-:W-:Y:S01]  /*4c660*/  @P1 STG.E.U16 [R8.64], R21 ;  /* 0x0000001508001986 */ /* 0x000fe2000c10150a */
[----:B------:R-:W-:-:S03]  /*4c670*/  ISETP.GE.AND P1, PT, R24, c[0x0][0x17c], PT ;  /* 0x00005f0018007a0c */ /* 0x000fc60003f26270 */
[----:B------:R-:W4:Y:S04]  /*4c680*/  LDL.LU R24, [R1+0x3c8] ;  /* 0x0003c80001187983 */ /* 0x000f280000300800 */
[----:B------:R-:W-:Y:S04]  /*4c690*/  @P5 STG.E.U16 [R10.64], R22 ;  /* 0x000000160a005986 */ /* 0x000fe8000c10150a */
[----:B------:R-:W-:Y:S04]  /*4c6a0*/  STL [R1+0x18f0], R22 ;  /* 0x0018f01601007387 */ /* 0x000fe80000100800 */
[----:B------:R-:W-:Y:S04]  /*4c6b0*/  @P4 STG.E.U16 [R16.64], R23 ;  /* 0x0000001710004986 */ /* 0x000fe8000c10150a */
[----:B------:R0:W-:Y:S04]  /*4c6c0*/  STL [R1+0x18f4], R23 ;  /* 0x0018f41701007387 */ /* 0x0001e80000100800 */
[----:B0-----:R-:W2:Y:S01]  /*4c6d0*/  LDL.LU R23, [R1+0x118] ;  /* 0x0001180001177983 */ /* 0x001ea20000300800 */
[----:B---3--:R-:W-:-:S03]  /*4c6e0*/  PRMT R21, R27, 0x7632, R21 ;  /* 0x000076321b157816 */ /* 0x008fc60000000015 */
[----:B------:R0:W-:Y:S04]  /*4c6f0*/  @P6 STG.E.U16 [R18.64], R27 ;  /* 0x0000001b12006986 */ /* 0x0001e8000c10150a */
[----:B------:R-:W3:Y:S04]  /*4c700*/  LDL.LU R22, [R1+0x1bc] ;  /* 0x0001bc0001167983 */ /* 0x000ee80000300800 */
[----:B0-----:R-:W3:Y:S01]  /*4c710*/  LDL.LU R27, [R1+0x4c] ;  /* 0x00004c00011b7983 */ /* 0x001ee20000300800 */
[----:B------:R-:W-:Y:S01]  /*4c720*/  ISETP.LT.AND P0, PT, R26, c[0x0][0x178], !P2 ;  /* 0x00005e001a007a0c */ /* 0x000fe20005701270 */
[----:B------:R-:W-:Y:S01]  /*4c730*/  IMAD.WIDE R8, R20, 0x2, R14 ;  /* 0x0000000214087825 */ /* 0x000fe200078e020e */
[----:B------:R-:W-:-:S02]  /*4c740*/  ISETP.LT.AND P4, PT, R25, c[0x0][0x178], !P2 ;  /* 0x00005e0019007a0c */ /* 0x000fc40005781270 */
[----:B------:R-:W-:Y:S02]  /*4c750*/  ISETP.LT.AND P2, PT, R2, c[0x0][0x178], !P2 ;  /* 0x00005e0002007a0c */ /* 0x000fe40005741270 */
[----:B------:R-:W-:Y:S02]  /*4c760*/  IADD3 R10, R3, 0x31, RZ ;  /* 0x00000031030a7810 */ /* 0x000fe40007ffe0ff */
[----:B------:R-:W-:Y:S02]  /*4c770*/  ISETP.LT.AND P6, PT, R28, c[0x0][0x178], !P3 ;  /* 0x00005e001c007a0c */ /* 0x000fe40005fc1270 */
[----:B------:R-:W-:Y:S02]  /*4c780*/  IADD3 R0, R20, c[0x0][0x198], RZ ;  /* 0x0000660014007a10 */ /* 0x000fe40007ffe0ff */
[----:B------:R-:W-:-:S03]  /*4c790*/  ISETP.LT.AND P5, PT, R26, c[0x0][0x178], !P3 ;  /* 0x00005e001a007a0c */ /* 0x000fc60005fa1270 */
[----:B------:R-:W-:-:S04]  /*4c7a0*/  IMAD.WIDE R16, R0, 0x2, R4 ;  /* 0x0000000200107825 */ /* 0x000fc800078e0204 */
[----:B------:R-:W-:Y:S01]  /*4c7b0*/  IMAD.WIDE R18, R0, 0x2, R14 ;  /* 0x0000000200127825 */ /* 0x000fe200078e020e */
[----:B----4-:R0:W-:Y:S01]  /*4c7c0*/  @P0 STG.E.U16 [R8.64], R24 ;  /* 0x0000001808000986 */ /* 0x0101e2000c10150a */
[----:B------:R-:W-:Y:S02]  /*4c7d0*/  ISETP.GE.AND P0, PT, R10, c[0x0][0x17c], PT ;  /* 0x00005f000a007a0c */ /* 0x000fe40003f06270 */
[----:B------:R-:W-:-:S04]  /*4c7e0*/  IMAD.WIDE R10, R20, 0x2, R6 ;  /* 0x00000002140a7825 */ /* 0x000fc800078e0206 */
[----:B0-----:R-:W-:Y:S01]  /*4c7f0*/  IMAD.WIDE R8, R20, 0x2, R12 ;  /* 0x0000000214087825 */ /* 0x001fe200078e020c */
[----:B------:R-:W-:Y:S02]  /*4c800*/  PRMT R20, R24, 0x7632, R20 ;  /* 0x0000763218147816 */ /* 0x000fe40000000014 */
[----:B------:R-:W4:Y:S04]  /*4c810*/  LDL.LU R24, [R1+0x2c] ;  /* 0x00002c0001187983 */ /* 0x000f280000300800 */
[----:B--2---:R-:W-:Y:S01]  /*4c820*/  @P4 STG.E.U16 [R8.64], R23 ;  /* 0x0000001708004986 */ /* 0x004fe2000c10150a */
[----:B------:R-:W-:-:S03]  /*4c830*/  ISETP.LT.AND P4, PT, R25, c[0x0][0x178], !P3 ;  /* 0x00005e0019007a0c */ /* 0x000fc60005f81270 */
[----:B------:R-:W-:Y:S01]  /*4c840*/  @P2 STG.E.U16 [R10.64], R29 ;  /* 0x0000001d0a002986 */ /* 0x000fe2000c10150a */
[----:B------:R-:W-:-:S03]  /*4c850*/  ISETP.LT.AND P3, PT, R2, c[0x0][0x178], !P3 ;  /* 0x00005e0002007a0c */ /* 0x000fc60005f61270 */
[----:B------:R0:W-:Y:S01]  /*4c860*/  @P6 STG.E.U16 [R16.64], R21 ;  /* 0x0000001510006986 */ /* 0x0001e2000c10150a */
[----:B------:R-:W-:-:S03]  /*4c870*/  ISETP.LT.AND P6, PT, R26, c[0x0][0x178], !P1 ;  /* 0x00005e001a007a0c */ /* 0x000fc60004fc1270 */
[----:B------:R1:W-:Y:S01]  /*4c880*/  @P5 STG.E.U16 [R18.64], R20 ;  /* 0x0000001412005986 */ /* 0x0003e2000c10150a */
[----:B------:R-:W-:Y:S02]  /*4c890*/  ISETP.LT.AND P5, PT, R28, c[0x0][0x178], !P1 ;  /* 0x00005e001c007a0c */ /* 0x000fe40004fa1270 */
[----:B0-----:R-:W-:Y:S02]  /*4c8a0*/  PRMT R17, R29, 0x7632, R17 ;  /* 0x000076321d117816 */ /* 0x001fe40000000011 */
[----:B------:R-:W2:Y:S01]  /*4c8b0*/  LDL.LU R29, [R1+0xc] ;  /* 0x00000c00011d7983 */ /* 0x000ea20000300800 */
[----:B------:R-:W-:Y:S01]  /*4c8c0*/  PRMT R16, R23, 0x7632, R16 ;  /* 0x0000763217107816 */ /* 0x000fe20000000010 */
[C---:B------:R-:W-:Y:S01]  /*4c8d0*/  IMAD.WIDE R8, R0.reuse, 0x2, R12 ;  /* 0x0000000200087825 */ /* 0x040fe200078e020c */
[C---:B-1----:R-:W-:Y:S01]  /*4c8e0*/  IADD3 R19, R0.reuse, c[0x0][0x198], RZ ;  /* 0x0000660000137a10 */ /* 0x042fe20007ffe0ff */
[----:B------:R-:W2:Y:S02]  /*4c8f0*/  LDL R23, [R1+0x1cc] ;  /* 0x0001cc0001177983 */ /* 0x000ea40000100800 */
[----:B------:R-:W-:-:S02]  /*4c900*/  IMAD.WIDE R10, R0, 0x2, R6 ;  /* 0x00000002000a7825 */ /* 0x000fc400078e0206 */
[----:B------:R0:W-:Y:S01]  /*4c910*/  @P4 STG.E.U16 [R8.64], R16 ;  /* 0x0000001008004986 */ /* 0x0001e2000c10150a */
[----:B------:R-:W-:-:S03]  /*4c920*/  IADD3 R18, R3, 0x32, RZ ;  /* 0x0000003203127810 */ /* 0x000fc60007ffe0ff */
[----:B------:R1:W-:Y:S01]  /*4c930*/  @P3 STG.E.U16 [R10.64], R17 ;  /* 0x000000110a003986 */ /* 0x0003e2000c10150a */
[----:B------:R-:W-:Y:S02]  /*4c940*/  ISETP.GE.AND P4, PT, R18, c[0x0][0x17c], PT ;  /* 0x00005f0012007a0c */ /* 0x000fe40003f86270 */
[----:B---3--:R-:W-:Y:S01]  /*4c950*/  PRMT R18, R27, 0x7632, R18 ;  /* 0x000076321b127816 */ /* 0x008fe20000000012 */
[----:B0-----:R-:W-:-:S04]  /*4c960*/  IMAD.WIDE R8, R19, 0x2, R14 ;  /* 0x0000000213087825 */ /* 0x001fc800078e020e */
[----:B-1----:R-:W-:Y:S01]  /*4c970*/  IMAD.WIDE R16, R19, 0x2, R4 ;  /* 0x0000000213107825 */ /* 0x002fe200078e0204 */
[----:B------:R-:W-:-:S04]  /*4c980*/  PRMT R0, R22, 0x7632, R0 ;  /* 0x0000763216007816 */ /* 0x000fc80000000000 */
[----:B------:R-:W-:Y:S04]  /*4c990*/  @P5 STG.E.U16 [R16.64], R22 ;  /* 0x0000001610005986 */ /* 0x000fe8000c10150a */
[----:B------:R0:W-:Y:S04]  /*4c9a0*/  @P6 STG.E.U16 [R8.64], R27 ;  /* 0x0000001b08006986 */ /* 0x0001e8000c10150a */
[----:B0-----:R-:W3:Y:S04]  /*4c9b0*/  LDL.LU R27, [R1+0x6c] ;  /* 0x00006c00011b7983 */ /* 0x001ee80000300800 */
[----:B------:R-:W3:Y:S01]  /*4c9c0*/  LDL R22, [R1+0x5c] ;  /* 0x00005c0001167983 */ /* 0x000ee20000100800 */
[----:B------:R-:W-:Y:S01]  /*4c9d0*/  ISETP.LT.AND P2, PT, R25, c[0x0][0x178], !P1 ;  /* 0x00005e0019007a0c */ /* 0x000fe20004f41270 */
[----:B------:R-:W-:Y:S01]  /*4c9e0*/  IMAD.WIDE R10, R19, 0x2, R12 ;  /* 0x00000002130a7825 */ /* 0x000fe200078e020c */
[----:B------:R-:W-:-:S02]  /*4c9f0*/  ISETP.LT.AND P1, PT, R2, c[0x0][0x178], !P1 ;  /* 0x00005e0002007a0c */ /* 0x000fc40004f21270 */
[----:B------:R-:W-:Y:S01]  /*4ca00*/  ISETP.LT.AND P5, PT, R26, c[0x0][0x178], !P0 ;  /* 0x00005e001a007a0c */ /* 0x000fe200047a1270 */
[----:B------:R-:W-:Y:S01]  /*4ca10*/  IMAD.WIDE R8, R19, 0x2, R6 ;  /* 0x0000000213087825 */ /* 0x000fe200078e0206 */
[----:B------:R-:W-:Y:S02]  /*4ca20*/  ISETP.LT.AND P6, PT, R25, c[0x0][0x178], !P0 ;  /* 0x00005e0019007a0c */ /* 0x000fe400047c1270 */
[----:B------:R-:W-:Y:S02]  /*4ca30*/  IADD3 R19, R19, c[0x0][0x198], RZ ;  /* 0x0000660013137a10 */ /* 0x000fe40007ffe0ff */
[C---:B------:R-:W-:Y:S02]  /*4ca40*/  IADD3 R20, R3.reuse, 0x33, RZ ;  /* 0x0000003303147810 */ /* 0x040fe40007ffe0ff */
[----:B------:R-:W-:Y:S01]  /*4ca50*/  IADD3 R21, R3, 0x34, RZ ;  /* 0x0000003403157810 */ /* 0x000fe20007ffe0ff */
[----:B------:R-:W-:Y:S01]  /*4ca60*/  IMAD.WIDE R16, R19, 0x2, R12 ;  /* 0x0000000213107825 */ /* 0x000fe200078e020c */
[----:B------:R-:W-:Y:S01]  /*4ca70*/  ISETP.GE.AND P3, PT, R20, c[0x0][0x17c], PT ;  /* 0x00005f0014007a0c */ /* 0x000fe20003f66270 */
[----:B----4-:R0:W-:Y:S01]  /*4ca80*/  @P2 STG.E.U16 [R10.64], R24 ;  /* 0x000000180a002986 */ /* 0x0101e2000c10150a */
[----:B------:R-:W-:-:S02]  /*4ca90*/  ISETP.LT.AND P2, PT, R28, c[0x0][0x178], !P0 ;  /* 0x00005e001c007a0c */ /* 0x000fc40004741270 */
[----:B------:R-:W-:Y:S02]  /*4caa0*/  ISETP.LT.AND P0, PT, R2, c[0x0][0x178], !P0 ;  /* 0x00005e0002007a0c */ /* 0x000fe40004701270 */
[----:B------:R-:W-:Y:S01]  /*4cab0*/  PRMT R20, R24, 0x7632, R20 ;  /* 0x0000763218147816 */ /* 0x000fe20000000014 */
[----:B0-----:R-:W-:Y:S01]  /*4cac0*/  IMAD.WIDE R10, R19, 0x2, R14 ;  /* 0x00000002130a7825 */ /* 0x001fe200078e020e */
[----:B------:R-:W4:Y:S04]  /*4cad0*/  LDL.LU R24, [R1+0x1dc] ;  /* 0x0001dc0001187983 */ /* 0x000f280000300800 */
[----:B--2---:R0:W-:Y:S01]  /*4cae0*/  @P1 STG.E.U16 [R8.64], R29 ;  /* 0x0000001d08001986 */ /* 0x0041e2000c10150a */
[----:B------:R-:W-:Y:S02]  /*4caf0*/  ISETP.GE.AND P1, PT, R21, c[0x0][0x17c], PT ;  /* 0x00005f0015007a0c */ /* 0x000fe40003f26270 */
[----:B------:R-:W-:Y:S01]  /*4cb00*/  PRMT R21, R29, 0x7632, R21 ;  /* 0x000076321d157816 */ /* 0x000fe20000000015 */
[----:B0-----:R-:W-:Y:S01]  /*4cb10*/  IMAD.WIDE R8, R19, 0x2, R4 ;  /* 0x0000000213087825 */ /* 0x001fe200078e0204 */
[----:B------:R-:W2:Y:S04]  /*4cb20*/  LDL.LU R29, [R1+0x8c] ;  /* 0x00008c00011d7983 */ /* 0x000ea80000300800 */
[----:B------:R0:W-:Y:S01]  /*4cb30*/  @P2 STG.E.U16 [R8.64], R0 ;  /* 0x0000000008002986 */ /* 0x0001e2000c10150a */
[----:B------:R-:W-:-:S03]  /*4cb40*/  ISETP.LT.AND P2, PT, R28, c[0x0][0x178], !P4 ;  /* 0x00005e001c007a0c */ /* 0x000fc60006741270 */
[----:B------:R1:W-:Y:S01]  /*4cb50*/  @P5 STG.E.U16 [R10.64], R18 ;  /* 0x000000120a005986 */ /* 0x0003e2000c10150a */
[----:B------:R-:W-:-:S03]  /*4cb60*/  ISETP.LT.AND P5, PT, R26, c[0x0][0x178], !P4 ;  /* 0x00005e001a007a0c */ /* 0x000fc600067a1270 */
[----:B------:R1:W-:Y:S01]  /*4cb70*/  @P6 STG.E.U16 [R16.64], R20 ;  /* 0x0000001410006986 */ /* 0x0003e2000c10150a */
[----:B------:R-:W-:Y:S01]  /*4cb80*/  ISETP.LT.AND P6, PT, R25, c[0x0][0x178], !P4 ;  /* 0x00005e0019007a0c */ /* 0x000fe200067c1270 */
[C---:B0-----:R-:W-:Y:S01]  /*4cb90*/  IMAD.WIDE R8, R19.reuse, 0x2, R6 ;  /* 0x0000000213087825 */ /* 0x041fe200078e0206 */
[----:B------:R-:W-:Y:S02]  /*4cba0*/  IADD3 R0, R19, c[0x0][0x198], RZ ;  /* 0x0000660013007a10 */ /* 0x000fe40007ffe0ff */
[----:B-1----:R-:W-:Y:S02]  /*4cbb0*/  IADD3 R10, R3, 0x35, RZ ;  /* 0x00000035030a7810 */ /* 0x002fe40007ffe0ff */
[----:B------:R0:W-:Y:S01]  /*4cbc0*/  @P0 STG.E.U16 [R8.64], R21 ;  /* 0x0000001508000986 */ /* 0x0001e2000c10150a */
[----:B------:R-:W-:Y:S01]  /*4cbd0*/  IMAD.WIDE R16, R0, 0x2, R4 ;  /* 0x0000000200107825 */ /* 0x000fe200078e0204 */
[----:B------:R-:W-:-:S03]  /*4cbe0*/  ISETP.GE.AND P0, PT, R10, c[0x0][0x17c], PT ;  /* 0x00005f000a007a0c */ /* 0x000fc60003f06270 */
[C---:B------:R-:W-:Y:S01]  /*4cbf0*/  IMAD.WIDE R10, R0.reuse, 0x2, R14 ;  /* 0x00000002000a7825 */ /* 0x040fe200078e020e */
[----:B------:R1:W-:Y:S03]  /*4cc00*/  @P2 STG.E.U16 [R16.64], R23 ;  /* 0x0000001710002986 */ /* 0x0003e6000c10150a */
[----:B0-----:R-:W-:Y:S01]  /*4cc10*/  IMAD.WIDE R8, R0, 0x2, R12 ;  /* 0x0000000200087825 */ /* 0x001fe200078e020c */
[----:B---3--:R0:W-:Y:S04]  /*4cc20*/  @P5 STG.E.U16 [R10.64], R27 ;  /* 0x0000001b0a005986 */ /* 0x0081e8000c10150a */
[----:B------:R3:W-:Y:S04]  /*4cc30*/  @P6 STG.E.U16 [R8.64], R22 ;  /* 0x0000001608006986 */ /* 0x0007e8000c10150a */
[----:B-1----:R-:W2:Y:S04]  /*4cc40*/  LDL.LU R23, [R1+0x18f4] ;  /* 0x0018f40001177983 */ /* 0x002ea80000300800 */
[----:B0-----:R-:W2:Y:S04]  /*4cc50*/  LDL.LU R10, [R1+0x1c] ;  /* 0x00001c00010a7983 */ /* 0x001ea80000300800 */
[----:B------:R-:W4:Y:S04]  /*4cc60*/  LDL.LU R11, [R1+0x1cc] ;  /* 0x0001cc00010b7983 */ /* 0x000f280000300800 */
[----:B---3--:R-:W3:Y:S04]  /*4cc70*/  LDL.LU R22, [R1+0x18f0] ;  /* 0x0018f00001167983 */ /* 0x008ee80000300800 */
[----:B------:R-:W3:Y:S01]  /*4cc80*/  LDL.LU R9, [R1+0x5c] ;  /* 0x00005c0001097983 */ /* 0x000ee20000300800 */
[----:B------:R-:W-:Y:S01]  /*4cc90*/  ISETP.LT.AND P4, PT, R2, c[0x0][0x178], !P4 ;  /* 0x00005e0002007a0c */ /* 0x000fe20006781270 */
[----:B------:R-:W-:Y:S01]  /*4cca0*/  IMAD.WIDE R16, R0, 0x2, R6 ;  /* 0x0000000200107825 */ /* 0x000fe200078e0206 */
[----:B------:R-:W-:-:S02]  /*4ccb0*/  ISETP.LT.AND P5, PT, R28, c[0x0][0x178], !P3 ;  /* 0x00005e001c007a0c */ /* 0x000fc40005fa1270 */
[----:B------:R-:W-:Y:S02]  /*4ccc0*/  ISETP.LT.AND P6, PT, R26, c[0x0][0x178], !P3 ;  /* 0x00005e001a007a0c */ /* 0x000fe40005fc1270 */
[----:B------:R-:W-:Y:S02]  /*4ccd0*/  IADD3 R0, R0, c[0x0][0x198], RZ ;  /* 0x0000660000007a10 */ /* 0x000fe40007ffe0ff */
[----:B------:R-:W-:Y:S02]  /*4cce0*/  IADD3 R18, R3, 0x36, RZ ;  /* 0x0000003603127810 */ /* 0x000fe40007ffe0ff */
[----:B------:R-:W-:Y:S02]  /*4ccf0*/  PRMT R21, R27, 0x7632, R21 ;  /* 0x000076321b157816 */ /* 0x000fe40000000015 */
[----:B------:R-:W-:Y:S01]  /*4cd00*/  ISETP.GE.AND P2, PT, R18, c[0x0][0x17c], PT ;  /* 0x00005f0012007a0c */ /* 0x000fe20003f46270 */
[----:B------:R-:W3:Y:S04]  /*4cd10*/  LDL.LU R27, [R1+0x7c] ;  /* 0x00007c00011b7983 */ /* 0x000ee80000300800 */
[----:B--2---:R3:W-:Y:S01]  /*4cd20*/  @P4 STG.E.U16 [R16.64], R10 ;  /* 0x0000000a10004986 */ /* 0x0047e2000c10150a */
[----:B------:R-:W-:-:S02]  /*4cd30*/  ISETP.LT.AND P4, PT, R25, c[0x0][0x178], !P3 ;  /* 0x00005e0019007a0c */ /* 0x000fc40005f81270 */
[----:B----4-:R-:W-:Y:S01]  /*4cd40*/  PRMT R20, R11, 0x7632, R20 ;  /* 0x000076320b147816 */ /* 0x010fe20000000014 */
[----:B---3--:R-:W-:Y:S02]  /*4cd50*/  IMAD.MOV.U32 R16, RZ, RZ, R9 ;  /* 0x000000ffff107224 */ /* 0x008fe400078e0009 */
[----:B------:R-:W-:Y:S02]  /*4cd60*/  IMAD.MOV.U32 R17, RZ, RZ, R10 ;  /* 0x000000ffff117224 */ /* 0x000fe400078e000a */
[----:B------:R-:W-:Y:S01]  /*4cd70*/  IMAD.WIDE R10, R0, 0x2, R4 ;  /* 0x00000002000a7825 */ /* 0x000fe200078e0204 */
[----:B------:R-:W-:Y:S02]  /*4cd80*/  PRMT R19, R16, 0x7632, R19 ;  /* 0x0000763210137816 */ /* 0x000fe40000000013 */
[----:B------:R-:W-:Y:S01]  /*4cd90*/  PRMT R18, R17, 0x7632, R18 ;  /* 0x0000763211127816 */ /* 0x000fe20000000012 */
[C---:B------:R-:W-:Y:S01]  /*4cda0*/  IMAD.WIDE R8, R0.reuse, 0x2, R14 ;  /* 0x0000000200087825 */ /* 0x040fe200078e020e */
[----:B------:R-:W-:Y:S03]  /*4cdb0*/  @P5 STG.E.U16 [R10.64], R20 ;  /* 0x000000140a005986 */ /* 0x000fe6000c10150a */
[----:B------:R-:W-:Y:S01]  /*4cdc0*/  IMAD.WIDE R16, R0, 0x2, R12 ;  /* 0x0000000200107825 */ /* 0x000fe200078e020c */
[----:B------:R-:W-:Y:S04]  /*4cdd0*/  @P6 STG.E.U16 [R8.64], R21 ;  /* 0x0000001508006986 */ /* 0x000fe8000c10150a */
[----:B------:R0:W-:Y:S04]  /*4cde0*/  @P4 STG.E.U16 [R16.64], R19 ;  /* 0x0000001310004986 */ /* 0x0001e8000c10150a */
[----:B0-----:R-:W2:Y:S01]  /*4cdf0*/  LDL.LU R19, [R1+0x3c] ;  /* 0x00003c0001137983 */ /* 0x001ea20000300800 */
[----:B------:R-:W-:-:S02]  /*4ce00*/  ISETP.LT.AND P3, PT, R2, c[0x0][0x178], !P3 ;  /* 0x00005e0002007a0c */ /* 0x000fc40005f61270 */
[----:B------:R-:W-:Y:S01]  /*4ce10*/  ISETP.LT.AND P6, PT, R28, c[0x0][0x178], !P1 ;  /* 0x00005e001c007a0c */ /* 0x000fe20004fc1270 */
[C---:B------:R-:W-:Y:S01]  /*4ce20*/  IMAD.WIDE R8, R0.reuse, 0x2, R6 ;  /* 0x0000000200087825 */ /* 0x040fe200078e0206 */
[----:B------:R-:W-:Y:S02]  /*4ce30*/  IADD3 R17, R0, c[0x0][0x198], RZ ;  /* 0x0000660000117a10 */ /* 0x000fe40007ffe0ff */
[----:B------:R-:W-:Y:S02]  /*4ce40*/  ISETP.LT.AND P4, PT, R26, c[0x0][0x178], !P1 ;  /* 0x00005e001a007a0c */ /* 0x000fe40004f81270 */
[----:B------:R-:W-:-:S05]  /*4ce50*/  ISETP.LT.AND P5, PT, R25, c[0x0][0x178], !P1 ;  /* 0x00005e0019007a0c */ /* 0x000fca0004fa1270 */
[----:B------:R0:W-:Y:S01]  /*4ce60*/  @P3 STG.E.U16 [R8.64], R18 ;  /* 0x0000001208003986 */ /* 0x0001e2000c10150a */
[----:B------:R-:W-:Y:S01]  /*4ce70*/  ISETP.LT.AND P1, PT, R2, c[0x0][0x178], !P1 ;  /* 0x00005e0002007a0c */ /* 0x000fe20004f21270 */
[----:B------:R-:W-:Y:S01]  /*4ce80*/  IMAD.WIDE R10, R17, 0x2, R14 ;  /* 0x00000002110a7825 */ /* 0x000fe200078e020e */
[----:B------:R-:W-:-:S03]  /*4ce90*/  IADD3 R0, R3, 0x37, RZ ;  /* 0x0000003703007810 */ /* 0x000fc60007ffe0ff */
[C---:B0-----:R-:W-:Y:S01]  /*4cea0*/  IMAD.WIDE R8, R17.reuse, 0x2, R4 ;  /* 0x0000000211087825 */ /* 0x041fe200078e0204 */
[----:B------:R-:W-:-:S04]  /*4ceb0*/  IADD3 R18, R17, c[0x0][0x198], RZ ;  /* 0x0000660011127a10 */ /* 0x000fc80007ffe0ff */
[----:B------:R0:W-:Y:S01]  /*4cec0*/  @P6 STG.E.U16 [R8.64], R24 ;  /* 0x0000001808006986 */ /* 0x0001e2000c10150a */
[----:B------:R-:W-:-:S03]  /*4ced0*/  ISETP.LT.AND P6, PT, R28, c[0x0][0x178], !P0 ;  /* 0x00005e001c007a0c */ /* 0x000fc600047c1270 */
[----:B------:R1:W-:Y:S01]  /*4cee0*/  @P4 STG.E.U16 [R10.64], R29 ;  /* 0x0000001d0a004986 */ /* 0x0003e2000c10150a */
[----:B------:R-:W-:Y:S01]  /*4cef0*/  ISETP.LT.AND P4, PT, R26, c[0x0][0x178], !P0 ;  /* 0x00005e001a007a0c */ /* 0x000fe20004781270 */
[----:B0-----:R-:W-:Y:S01]  /*4cf00*/  IMAD.WIDE R8, R17, 0x2, R12 ;  /* 0x0000000211087825 */ /* 0x001fe200078e020c */
[----:B------:R-:W-:-:S03]  /*4cf10*/  ISETP.GE.AND P3, PT, R0, c[0x0][0x17c], PT ;  /* 0x00005f0000007a0c */ /* 0x000fc60003f66270 */
[----:B-1----:R-:W-:Y:S01]  /*4cf20*/  IMAD.WIDE R10, R17, 0x2, R6 ;  /* 0x00000002110a7825 */ /* 0x002fe200078e0206 */
[----:B------:R0:W-:Y:S01]  /*4cf30*/  @P5 STG.E.U16 [R8.64], R27 ;  /* 0x0000001b08005986 */ /* 0x0001e2000c10150a */
[----:B------:R-:W-:Y:S02]  /*4cf40*/  ISETP.LT.AND P5, PT, R25, c[0x0][0x178], !P0 ;  /* 0x00005e0019007a0c */ /* 0x000fe400047a1270 */
[----:B------:R-:W-:Y:S02]  /*4cf50*/  PRMT R0, R24, 0x7632, R0 ;  /* 0x0000763218007816 */ /* 0x000fe40000000000 */
[----:B------:R-:W-:Y:S01]  /*4cf60*/  IADD3 R17, R3, 0x38, RZ ;  /* 0x0000003803117810 */ /* 0x000fe20007ffe0ff */
[----:B------:R-:W3:Y:S01]  /*4cf70*/  LDL.LU R24, [R1+0x2ac] ;  /* 0x0002ac0001187983 */ /* 0x000ee20000300800 */
[----:B------:R-:W-:Y:S01]  /*4cf80*/  ISETP.LT.AND P0, PT, R2, c[0x0][0x178], !P0 ;  /* 0x00005e0002007a0c */ /* 0x000fe20004701270 */
[----:B0-----:R-:W-:Y:S01]  /*4cf90*/  IMAD.WIDE R8, R18, 0x2, R4 ;  /* 0x0000000212087825 */ /* 0x001fe200078e0204 */
[----:B------:R-:W-:-:S02]  /*4cfa0*/  PRMT R16, R29, 0x7632, R16 ;  /* 0x000076321d107816 */ /* 0x000fc40000000010 */
[----:B------:R-:W4:Y:S04]  /*4cfb0*/  LDL.LU R29, [R1+0x1ec] ;  /* 0x0001ec00011d7983 */ /* 0x000f280000300800 */
[----:B--2---:R0:W-:Y:S01]  /*4cfc0*/  @P1 STG.E.U16 [R10.64], R19 ;  /* 0x000000130a001986 */ /* 0x0041e2000c10150a */
[----:B------:R-:W-:Y:S02]  /*4cfd0*/  ISETP.GE.AND P1, PT, R17, c[0x0][0x17c], PT ;  /* 0x00005f0011007a0c */ /* 0x000fe40003f26270 */
[----:B------:R-:W-:Y:S01]  /*4cfe0*/  PRMT R17, R27, 0x7632, R17 ;  /* 0x000076321b117816 */ /* 0x000fe20000000011 */
[----:B------:R1:W-:Y:S04]  /*4cff0*/  @P6 STG.E.U16 [R8.64], R0 ;  /* 0x0000000008006986 */ /* 0x0003e8000c10150a */
[----:B------:R-:W2:Y:S01]  /*4d000*/  LDL.LU R27, [R1+0x18ec] ;  /* 0x0018ec00011b7983 */ /* 0x000ea20000300800 */
[----:B0-----:R-:W-:-:S04]  /*4d010*/  IMAD.WIDE R10, R18, 0x2, R14 ;  /* 0x00000002120a7825 */ /* 0x001fc800078e020e */
[----:B-1----:R-:W-:Y:S01]  /*4d020*/  IMAD.WIDE R8, R18, 0x2, R12 ;  /* 0x0000000212087825 */ /* 0x002fe200078e020c */
[----:B------:R0:W-:Y:S01]  /*4d030*/  @P4 STG.E.U16 [R10.64], R16 ;  /* 0x000000100a004986 */ /* 0x0001e2000c10150a */
[----:B------:R-:W-:-:S03]  /*4d040*/  PRMT R0, R19, 0x7632, R0 ;  /* 0x0000763213007816 */ /* 0x000fc60000000000 */
[----:B------:R1:W-:Y:S01]  /*4d050*/  @P5 STG.E.U16 [R8.64], R17 ;  /* 0x0000001108005986 */ /* 0x0003e2000c10150a */
[C---:B0-----:R-:W-:Y:S01]  /*4d060*/  IADD3 R16, R18.reuse, c[0x0][0x198], RZ ;  /* 0x0000660012107a10 */ /* 0x041fe20007ffe0ff */
[----:B------:R-:W-:Y:S01]  /*4d070*/  IMAD.WIDE R18, R18, 0x2, R6 ;  /* 0x0000000212127825 */ /* 0x000fe200078e0206 */
[----:B-1----:R-:W-:-:S04]  /*4d080*/  IADD3 R17, R3, 0x39, RZ ;  /* 0x0000003903117810 */ /* 0x002fc80007ffe0ff */
[----:B------:R0:W-:Y:S01]  /*4d090*/  @P0 STG.E.U16 [R18.64], R0 ;  /* 0x0000000012000986 */ /* 0x0001e2000c10150a */
[----:B------:R-:W-:-:S03]  /*4d0a0*/  ISETP.GE.AND P0, PT, R17, c[0x0][0x17c], PT ;  /* 0x00005f0011007a0c */ /* 0x000fc60003f06270 */
[----:B------:R-:W2:Y:S01]  /*4d0b0*/  LDL.LU R17, [R1+0x9c] ;  /* 0x00009c0001117983 */ /* 0x000ea20000300800 */
[----:B------:R-:W-:Y:S02]  /*4d0c0*/  ISETP.LT.AND P4, PT, R28, c[0x0][0x178], !P2 ;  /* 0x00005e001c007a0c */ /* 0x000fe40005781270 */
[----:B------:R-:W-:Y:S02]  /*4d0d0*/  ISETP.LT.AND P6, PT, R26, c[0x0][0x178], !P2 ;  /* 0x00005e001a007a0c */ /* 0x000fe400057c1270 */
[----:B------:R-:W-:Y:S01]  /*4d0e0*/  ISETP.LT.AND P5, PT, R25, c[0x0][0x178], !P2 ;  /* 0x00005e0019007a0c */ /* 0x000fe200057a1270 */
[----:B------:R-:W-:Y:S01]  /*4d0f0*/  IMAD.WIDE R8, R16, 0x2, R4 ;  /* 0x0000000210087825 */ /* 0x000fe200078e0204 */
[----:B------:R-:W-:-:S03]  /*4d100*/  ISETP.LT.AND P2, PT, R2, c[0x0][0x178], !P2 ;  /* 0x00005e0002007a0c */ /* 0x000fc60005741270 */
[----:B------:R-:W-:-:S04]  /*4d110*/  IMAD.WIDE R10, R16, 0x2, R14 ;  /* 0x00000002100a7825 */ /* 0x000fc800078e020e */
[----:B---3--:R1:W-:Y:S01]  /*4d120*/  @P4 STG.E.U16 [R8.64], R24 ;  /* 0x0000001808004986 */ /* 0x0083e2000c10150a */
[----:B------:R-:W-:Y:S02]  /*4d130*/  ISETP.LT.AND P4, PT, R28, c[0x0][0x178], !P3 ;  /* 0x00005e001c007a0c */ /* 0x000fe40005f81270 */
[C---:B0-----:R-:W-:Y:S01]  /*4d140*/  IADD3 R19, R16.reuse, c[0x0][0x198], RZ ;  /* 0x0000660010137a10 */ /* 0x041fe20007ffe0ff */
[----:B-1----:R-:W-:Y:S01]  /*4d150*/  IMAD.WIDE R8, R16, 0x2, R12 ;  /* 0x0000000210087825 */ /* 0x002fe200078e020c */
[----:B----4-:R0:W-:Y:S01]  /*4d160*/  @P6 STG.E.U16 [R10.64], R29 ;  /* 0x0000001d0a006986 */ /* 0x0101e2000c10150a */
[----:B------:R-:W-:Y:S02]  /*4d170*/  ISETP.LT.AND P6, PT, R26, c[0x0][0x178], !P3 ;  /* 0x00005e001a007a0c */ /* 0x000fe40005fc1270 */
[----:B------:R-:W-:Y:S02]  /*4d180*/  PRMT R0, R24, 0x7632, R0 ;  /* 0x0000763218007816 */ /* 0x000fe40000000000 */
[----:B------:R-:W-:Y:S01]  /*4d190*/  PRMT R21, R29, 0x7632, R21 ;  /* 0x000076321d157816 */ /* 0x000fe20000000015 */
[----:B------:R-:W3:Y:S01]  /*4d1a0*/  LDL.LU R24, [R1+0x2bc] ;  /* 0x0002bc0001187983 */ /* 0x000ee20000300800 */
[----:B0-----:R-:W-:-:S03]  /*4d1b0*/  IMAD.WIDE R10, R19, 0x2, R4 ;  /* 0x00000002130a7825 */ /* 0x001fc600078e0204 */
[----:B------:R-:W4:Y:S01]  /*4d1c0*/  LDL.LU R29, [R1+0xcc] ;  /* 0x0000cc00011d7983 */ /* 0x000f220000300800 */
[----:B--2---:R-:W-:-:S03]  /*4d1d0*/  PRMT R20, R27, 0x7632, R20 ;  /* 0x000076321b147816 */ /* 0x004fc60000000014 */
[----:B------:R0:W-:Y:S01]  /*4d1e0*/  @P5 STG.E.U16 [R8.64], R17 ;  /* 0x0000001108005986 */ /* 0x0001e2000c10150a */
[----:B------:R-:W-:Y:S02]  /*4d1f0*/  ISETP.LT.AND P5, PT, R25, c[0x0][0x178], !P3 ;  /* 0x00005e0019007a0c */ /* 0x000fe40005fa1270 */
[----:B------:R-:W-:Y:S01]  /*4d200*/  PRMT R18, R17, 0x7632, R18 ;  /* 0x0000763211127816 */ /* 0x000fe20000000012 */
[----:B0-----:R-:W-:-:S04]  /*4d210*/  IMAD.WIDE R8, R16, 0x2, R6 ;  /* 0x0000000210087825 */ /* 0x001fc800078e0206 */
[----:B------:R-:W-:Y:S01]  /*4d220*/  IMAD.WIDE R16, R19, 0x2, R14 ;  /* 0x0000000213107825 */ /* 0x000fe200078e020e */
[----:B------:R0:W-:Y:S01]  /*4d230*/  @P2 STG.E.U16 [R8.64], R27 ;  /* 0x0000001b08002986 */ /* 0x0001e2000c10150a */
[----:B------:R-:W-:-:S03]  /*4d240*/  ISETP.LT.AND P3, PT, R2, c[0x0][0x178], !P3 ;  /* 0x00005e0002007a0c */ /* 0x000fc60005f61270 */
[----:B------:R-:W-:Y:S04]  /*4d250*/  @P4 STG.E.U16 [R10.64], R0 ;  /* 0x000000000a004986 */ /* 0x000fe8000c10150a */
[----:B------:R-:W2:Y:S01]  /*4d260*/  LDL.LU R2, [R1+0xbc] ;  /* 0x0000bc0001027983 */ /* 0x000ea20000300800 */
[----:B0-----:R-:W-:-:S03]  /*4d270*/  IMAD.WIDE R8, R19, 0x2, R12 ;  /* 0x0000000213087825 */ /* 0x001fc600078e020c */
[----:B------:R-:W-:Y:S04]  /*4d280*/  @P6 STG.E.U16 [R16.64], R21 ;  /* 0x0000001510006986 */ /* 0x000fe8000c10150a */
[----:B------:R-:W2:Y:S04]  /*4d290*/  LDL R27, [R1+0x10e0] ;  /* 0x0010e000011b7983 */ /* 0x000ea80000100800 */
[----:B------:R0:W-:Y:S04]  /*4d2a0*/  @P5 STG.E.U16 [R8.64], R18 ;  /* 0x0000001208005986 */ /* 0x0001e8000c10150a */
[----:B0-----:R-:W2:Y:S01]  /*4d2b0*/  LDL.LU R18, [R1+0x2cc] ;  /* 0x0002cc0001127983 */ /* 0x001ea20000300800 */
[----:B------:R-:W-:Y:S01]  /*4d2c0*/  ISETP.LT.AND P4, PT, R28, c[0x0][0x178], !P1 ;  /* 0x00005e001c007a0c */ /* 0x000fe20004f81270 */
[----:B------:R-:W-:Y:S01]  /*4d2d0*/  IMAD.WIDE R10, R19, 0x2, R6 ;  /* 0x00000002130a7825 */ /* 0x000fe200078e0206 */
[----:B------:R-:W-:-:S02]  /*4d2e0*/  ISETP.LT.AND P2, PT, R26, c[0x0][0x178], !P1 ;  /* 0x00005e001a007a0c */ /* 0x000fc40004f41270 */
[----:B------:R-:W-:Y:S02]  /*4d2f0*/  ISETP.LT.AND P6, PT, R25, c[0x0][0x178], !P1 ;  /* 0x00005e0019007a0c */ /* 0x000fe40004fc1270 */
[----:B------:R-:W-:Y:S01]  /*4d300*/  IADD3 R19, R19, c[0x0][0x198], RZ ;  /* 0x0000660013137a10 */ /* 0x000fe20007ffe0ff */
[----:B------:R0:W-:Y:S04]  /*4d310*/  @P3 STG.E.U16 [R10.64], R20 ;  /* 0x000000140a003986 */ /* 0x0001e8000c10150a */
[----:B------:R-:W-:Y:S01]  /*4d320*/  IMAD.WIDE R8, R19, 0x2, R4 ;  /* 0x0000000213087825 */ /* 0x000fe200078e0204 */
[----:B------:R-:W-:-:S03]  /*4d330*/  IADD3 R0, R3, 0x3a, RZ ;  /* 0x0000003a03007810 */ /* 0x000fc60007ffe0ff */
[----:B------:R-:W-:-:S04]  /*4d340*/  IMAD.WIDE R16, R19, 0x2, R12 ;  /* 0x0000000213107825 */ /* 0x000fc800078e020c */
[----:B0-----:R-:W-:Y:S01]  /*4d350*/  IMAD.WIDE R10, R19, 0x2, R14 ;  /* 0x00000002130a7825 */ /* 0x001fe200078e020e */
[----:B------:R-:W-:Y:S02]  /*4d360*/  ISETP.GE.AND P5, PT, R0, c[0x0][0x17c], PT ;  /* 0x00005f0000007a0c */ /* 0x000fe40003fa6270 */
[----:B------:R-:W-:Y:S02]  /*4d370*/  IADD3 R0, R3, 0x3b, RZ ;  /* 0x0000003b03007810 */ /* 0x000fe40007ffe0ff */
[----:B------:R-:W-:Y:S02]  /*4d380*/  IADD3 R20, R19, c[0x0][0x198], RZ ;  /* 0x0000660013147a10 */ /* 0x000fe40007ffe0ff */
[----:B------:R-:W-:Y:S02]  /*4d390*/  ISETP.GE.AND P3, PT, R0, c[0x0][0x17c], PT ;  /* 0x00005f0000007a0c */ /* 0x000fe40003f66270 */
[----:B---3--:R-:W-:Y:S02]  /*4d3a0*/  PRMT R22, R24, 0x7632, R22 ;  /* 0x0000763218167816 */ /* 0x008fe40000000016 */
[----:B----4-:R-:W-:-:S02]  /*4d3b0*/  PRMT R21, R29, 0x7632, R21 ;  /* 0x000076321d157816 */ /* 0x010fc40000000015 */
[----:B--2---:R-:W-:Y:S02]  /*4d3c0*/  ISETP.LT.AND P1, PT, R27, c[0x0][0x178], !P1 ;  /* 0x00005e001b007a0c */ /* 0x004fe40004f21270 */
[----:B------:R-:W-:Y:S01]  /*4d3d0*/  PRMT R23, R2, 0x7632, R23 ;  /* 0x0000763202177816 */ /* 0x000fe20000000017 */
[----:B------:R0:W-:Y:S01]  /*4d3e0*/  @P4 STG.E.U16 [R8.64], R18 ;  /* 0x0000001208004986 */ /* 0x0001e2000c10150a */
[----:B------:R-:W-:-:S03]  /*4d3f0*/  ISETP.LT.AND P4, PT, R26, c[0x0][0x178], !P0 ;  /* 0x00005e001a007a0c */ /* 0x000fc60004781270 */
[----:B------:R1:W-:Y:S01]  /*4d400*/  @P2 STG.E.U16 [R10.64], R24 ;  /* 0x000000180a002986 */ /* 0x0003e2000c10150a */
[----:B------:R-:W-:-:S03]  /*4d410*/  ISETP.LT.AND P2, PT, R28, c[0x0][0x178], !P0 ;  /* 0x00005e001c007a0c */ /* 0x000fc60004741270 */
[----:B------:R2:W-:Y:S01]  /*4d420*/  @P6 STG.E.U16 [R16.64], R29 ;  /* 0x0000001d10006986 */ /* 0x0005e2000c10150a */
[----:B------:R-:W-:Y:S02]  /*4d430*/  ISETP.LT.AND P6, PT, R25, c[0x0][0x178], !P0 ;  /* 0x00005e0019007a0c */ /* 0x000fe400047c1270 */
[----:B------:R-:W-:Y:S01]  /*4d440*/  PRMT R0, R18, 0x7632, R0 ;  /* 0x0000763212007816 */ /* 0x000fe20000000000 */
[----:B0-----:R-:W-:-:S04]  /*4d450*/  IMAD.WIDE R8, R19, 0x2, R6 ;  /* 0x0000000213087825 */ /* 0x001fc800078e0206 */
[C---:B-1----:R-:W-:Y:S01]  /*4d460*/  IMAD.WIDE R10, R20.reuse, 0x2, R4 ;  /* 0x00000002140a7825 */ /* 0x042fe200078e0204 */
[----:B------:R-:W3:Y:S03]  /*4d470*/  LDL.LU R24, [R1+0xfc] ;  /* 0x0000fc0001187983 */ /* 0x000ee60000300800 */
[C---:B--2---:R-:W-:Y:S01]  /*4d480*/  IMAD.WIDE R16, R20.reuse, 0x2, R14 ;  /* 0x0000000214107825 */ /* 0x044fe200078e020e */
[----:B------:R0:W-:Y:S03]  /*4d490*/  @P1 STG.E.U16 [R8.64], R2 ;  /* 0x0000000208001986 */ /* 0x0001e6000c10150a */
[----:B------:R-:W-:Y:S01]  /*4d4a0*/  IMAD.WIDE R18, R20, 0x2, R12 ;  /* 0x0000000214127825 */ /* 0x000fe200078e020c */
[----:B------:R-:W-:Y:S04]  /*4d4b0*/  @P2 STG.E.U16 [R10.64], R0 ;  /* 0x000000000a002986 */ /* 0x000fe8000c10150a */
[----:B------:R1:W-:Y:S04]  /*4d4c0*/  @P4 STG.E.U16 [R16.64], R22 ;  /* 0x0000001610004986 */ /* 0x0003e8000c10150a */
[----:B0-----:R-:W2:Y:S04]  /*4d4d0*/  LDL.LU R2, [R1+0xdc] ;  /* 0x0000dc0001027983 */ /* 0x001ea80000300800 */
[----:B------:R-:W4:Y:S04]  /*4d4e0*/  LDL.LU R29, [R1+0x3bc] ;  /* 0x0003bc00011d7983 */ /* 0x000f280000300800 */
[----:B-1----:R-:W2:Y:S04]  /*4d4f0*/  LDL.LU R22, [R1+0x2dc] ;  /* 0x0002dc0001167983 */ /* 0x002ea80000300800 */
[----:B------:R0:W-:Y:S04]  /*4d500*/  @P6 STG.E.U16 [R18.64], R21 ;  /* 0x0000001512006986 */ /* 0x0001e8000c10150a */
[----:B0-----:R-:W2:Y:S01]  /*4d510*/  LDL.LU R21, [R1+0x39c] ;  /* 0x00039c0001157983 */ /* 0x001ea20000300800 */
[----:B------:R-:W-:-:S02]  /*4d520*/  ISETP.LT.AND P0, PT, R27, c[0x0][0x178], !P0 ;  /* 0x00005e001b007a0c */ /* 0x000fc40004701270 */
[----:B------:R-:W-:Y:S01]  /*4d530*/  ISETP.LT.AND P1, PT, R28, c[0x0][0x178], !P5 ;  /* 0x00005e001c007a0c */ /* 0x000fe20006f21270 */
[----:B------:R-:W-:Y:S01]  /*4d540*/  IMAD.WIDE R8, R20, 0x2, R6 ;  /* 0x0000000214087825 */ /* 0x000fe200078e0206 */
[----:B------:R-:W-:Y:S02]  /*4d550*/  ISETP.LT.AND P4, PT, R26, c[0x0][0x178], !P5 ;  /* 0x00005e001a007a0c */ /* 0x000fe40006f81270 */
[----:B------:R-:W-:Y:S02]  /*4d560*/  IADD3 R0, R20, c[0x0][0x198], RZ ;  /* 0x0000660014007a10 */ /* 0x000fe40007ffe0ff */
[----:B------:R-:W-:Y:S02]  /*4d570*/  ISETP.LT.AND P2, PT, R25, c[0x0][0x178], !P5 ;  /* 0x00005e0019007a0c */ /* 0x000fe40006f41270 */
[----:B------:R-:W-:-:S03]  /*4d580*/  IADD3 R10, R3, 0x3c, RZ ;  /* 0x0000003c030a7810 */ /* 0x000fc60007ffe0ff */
[----:B------:R0:W-:Y:S01]  /*4d590*/  @P0 STG.E.U16 [R8.64], R23 ;  /* 0x0000001708000986 */ /* 0x0001e2000c10150a */
[----:B------:R-:W-:Y:S01]  /*4d5a0*/  ISETP.GE.AND P6, PT, R10, c[0x0][0x17c], PT ;  /* 0x00005f000a007a0c */ /* 0x000fe20003fc6270 */
[C---:B------:R-:W-:Y:S01]  /*4d5b0*/  IMAD.WIDE R10, R0.reuse, 0x2, R14 ;  /* 0x00000002000a7825 */ /* 0x040fe200078e020e */
[----:B------:R-:W-:Y:S02]  /*4d5c0*/  IADD3 R19, R3, 0x3e, RZ ;  /* 0x0000003e03137810 */ /* 0x000fe40007ffe0ff */
[----:B------:R-:W-:Y:S01]  /*4d5d0*/  ISETP.LT.AND P5, PT, R27, c[0x0][0x178], !P5 ;  /* 0x00005e001b007a0c */ /* 0x000fe20006fa1270 */
[----:B------:R-:W-:-:S04]  /*4d5e0*/  IMAD.WIDE R16, R0, 0x2, R12 ;  /* 0x0000000200107825 */ /* 0x000fc800078e020c */
[----:B0-----:R-:W-:Y:S01]  /*4d5f0*/  IMAD.WIDE R8, R0, 0x2, R4 ;  /* 0x0000000200087825 */ /* 0x001fe200078e0204 */
[----:B------:R-:W4:Y:S01]  /*4d600*/  LDL.LU R23, [R1+0x3ac] ;  /* 0x0003ac0001177983 */ /* 0x000f220000300800 */
[----:B------:R-:W-:-:S04]  /*4d610*/  IADD3 R18, R3, 0x3d, RZ ;  /* 0x0000003d03127810 */ /* 0x000fc80007ffe0ff */
[----:B------:R-:W-:Y:S02]  /*4d620*/  ISETP.GE.AND P0, PT, R18, c[0x0][0x17c], PT ;  /* 0x00005f0012007a0c */ /* 0x000fe40003f06270 */
[----:B---3--:R-:W-:Y:S01]  /*4d630*/  PRMT R18, R24, 0x7632, R18 ;  /* 0x0000763218127816 */ /* 0x008fe20000000012 */
[----:B--2---:R0:W-:Y:S01]  /*4d640*/  @P1 STG.E.U16 [R8.64], R21 ;  /* 0x0000001508001986 */ /* 0x0041e2000c10150a */
[----:B------:R-:W-:Y:S02]  /*4d650*/  ISETP.GE.AND P1, PT, R19, c[0x0][0x17c], PT ;  /* 0x00005f0013007a0c */ /* 0x000fe40003f26270 */
[----:B------:R-:W-:Y:S01]  /*4d660*/  PRMT R19, R21, 0x7632, R19 ;  /* 0x0000763215137816 */ /* 0x000fe20000000013 */
[----:B------:R-:W-:Y:S04]  /*4d670*/  @P4 STG.E.U16 [R10.64], R22 ;  /* 0x000000160a004986 */ /* 0x000fe8000c10150a */
[----:B------:R1:W-:Y:S01]  /*4d680*/  @P2 STG.E.U16 [R16.64], R24 ;  /* 0x0000001810002986 */ /* 0x0003e2000c10150a */
[----:B------:R-:W-:-:S03]  /*4d690*/  ISETP.LT.AND P2, PT, R28, c[0x0][0x178], !P3 ;  /* 0x00005e001c007a0c */ /* 0x000fc60005f41270 */
[----:B0-----:R-:W2:Y:S01]  /*4d6a0*/  LDL.LU R21, [R1+0x10c] ;  /* 0x00010c0001157983 */ /* 0x001ea20000300800 */
[----:B------:R-:W-:Y:S01]  /*4d6b0*/  IMAD.WIDE R8, R0, 0x2, R6 ;  /* 0x0000000200087825 */ /* 0x000fe200078e0206 */
[----:B------:R-:W-:Y:S02]  /*4d6c0*/  ISETP.LT.AND P4, PT, R26, c[0x0][0x178], !P3 ;  /* 0x00005e001a007a0c */ /* 0x000fe40005f81270 */
[----:B-1----:R-:W-:Y:S02]  /*4d6d0*/  IADD3 R16, R0, c[0x0][0x198], RZ ;  /* 0x0000660000107a10 */ /* 0x002fe40007ffe0ff */
[----:B------:R-:W-:Y:S02]  /*4d6e0*/  PRMT R0, R22, 0x7632, R0 ;  /* 0x0000763216007816 */ /* 0x000fe40000000000 */
[----:B------:R-:W3:Y:S04]  /*4d6f0*/  LDL.LU R22, [R1+0xac] ;  /* 0x0000ac0001167983 */ /* 0x000ee80000300800 */
[----:B------:R0:W-:Y:S01]  /*4d700*/  @P5 STG.E.U16 [R8.64], R2 ;  /* 0x0000000208005986 */ /* 0x0001e2000c10150a */
[----:B------:R-:W-:-:S02]  /*4d710*/  ISETP.LT.AND P5, PT, R25, c[0x0][0x178], !P3 ;  /* 0x00005e0019007a0c */ /* 0x000fc40005fa1270 */
[----:B------:R-:W-:Y:S01]  /*4d720*/  ISETP.LT.AND P3, PT, R27, c[0x0][0x178], !P3 ;  /* 0x00005e001b007a0c */ /* 0x000fe20005f61270 */
[----:B------:R-:W-:-:S04]  /*4d730*/  IMAD.WIDE R10, R16, 0x2, R14 ;  /* 0x00000002100a7825 */ /* 0x000fc800078e020e */
[----:B0-----:R-:W-:Y:S01]  /*4d740*/  IMAD.WIDE R8, R16, 0x2, R4 ;  /* 0x0000000210087825 */ /* 0x001fe200078e0204 */
[----:B------:R-:W-:Y:S02]  /*4d750*/  PRMT R17, R2, 0x7632, R17 ;  /* 0x0000763202117816 */ /* 0x000fe40000000011 */
[----:B------:R-:W3:Y:S04]  /*4d760*/  LDL.LU R2, [R1+0x3dc] ;  /* 0x0003dc0001027983 */ /* 0x000ee80000300800 */
[----:B------:R0:W-:Y:S01]  /*4d770*/  @P2 STG.E.U16 [R8.64], R19 ;  /* 0x0000001308002986 */ /* 0x0001e2000c10150a */
[----:B------:R-:W-:-:S03]  /*4d780*/  ISETP.LT.AND P2, PT, R28, c[0x0][0x178], !P6 ;  /* 0x00005e001c007a0c */ /* 0x000fc60007741270 */
[----:B------:R1:W-:Y:S04]  /*4d790*/  @P4 STG.E.U16 [R10.64], R0 ;  /* 0x000000000a004986 */ /* 0x0003e8000c10150a */
[----:B------:R-:W3:Y:S01]  /*4d7a0*/  LDL.LU R24, [R1+0x3cc] ;  /* 0x0003cc0001187983 */ /* 0x000ee20000300800 */
[C---:B0-----:R-:W-:Y:S01]  /*4d7b0*/  IMAD.WIDE R8, R16.reuse, 0x2, R12 ;  /* 0x0000000210087825 */ /* 0x041fe200078e020c */
[----:B-1----:R-:W-:-:S03]  /*4d7c0*/  IADD3 R0, R16, c[0x0][0x198], RZ ;  /* 0x0000660010007a10 */ /* 0x002fc60007ffe0ff */
[----:B------:R-:W-:Y:S01]  /*4d7d0*/  IMAD.WIDE R10, R16, 0x2, R6 ;  /* 0x00000002100a7825 */ /* 0x000fe200078e0206 */
[C---:B------:R-:W-:Y:S01]  /*4d7e0*/  IADD3 R16, R3.reuse, 0x3f, RZ ;  /* 0x0000003f03107810 */ /* 0x040fe20007ffe0ff */
[----:B------:R0:W-:Y:S04]  /*4d7f0*/  @P5 STG.E.U16 [R8.64], R18 ;  /* 0x0000001208005986 */ /* 0x0001e8000c10150a */
[----:B------:R-:W-:Y:S01]  /*4d800*/  @P3 STG.E.U16 [R10.64], R17 ;  /* 0x000000110a003986 */ /* 0x000fe2000c10150a */
[----:B------:R-:W-:Y:S02]  /*4d810*/  ISETP.GE.AND P3, PT, R16, c[0x0][0x17c], PT ;  /* 0x00005f0010007a0c */ /* 0x000fe40003f66270 */
[----:B------:R-:W-:Y:S01]  /*4d820*/  IADD3 R16, R3, 0x40, RZ ;  /* 0x0000004003107810 */ /* 0x000fe20007ffe0ff */
[----:B0-----:R-:W-:-:S05]  /*4d830*/  IMAD.WIDE R8, R0, 0x2, R4 ;  /* 0x0000000200087825 */ /* 0x001fca00078e0204 */
[----:B----4-:R0:W-:Y:S01]  /*4d840*/  @P2 STG.E.U16 [R8.64], R29 ;  /* 0x0000001d08002986 */ /* 0x0101e2000c10150a */
[----:B------:R-:W-:Y:S02]  /*4d850*/  ISETP.GE.AND P2, PT, R16, c[0x0][0x17c], PT ;  /* 0x00005f0010007a0c */ /* 0x000fe40003f46270 */
[----:B------:R-:W-:Y:S02]  /*4d860*/  PRMT R16, R29, 0x7632, R16 ;  /* 0x000076321d107816 */ /* 0x000fe40000000010 */
[----:B0-----:R-:W4:Y:S01]  /*4d870*/  LDL.LU R29, [R1+0x11c] ;  /* 0x00011c00011d7983 */ /* 0x001f220000300800 */
[----:B------:R-:W-:Y:S02]  /*4d880*/  ISETP.LT.AND P4, PT, R26, c[0x0][0x178], !P6 ;  /* 0x00005e001a007a0c */ /* 0x000fe40007781270 */
[----:B------:R-:W-:Y:S01]  /*4d890*/  ISETP.LT.AND P5, PT, R25, c[0x0][0x178], !P6 ;  /* 0x00005e0019007a0c */ /* 0x000fe200077a1270 */
[----:B------:R-:W-:Y:S01]  /*4d8a0*/  IMAD.WIDE R10, R0, 0x2, R14 ;  /* 0x00000002000a7825 */ /* 0x000fe200078e020e */
[----:B------:R-:W-:-:S03]  /*4d8b0*/  ISETP.LT.AND P6, PT, R27, c[0x0][0x178], !P6 ;  /* 0x00005e001b007a0c */ /* 0x000fc600077c1270 */
[----:B------:R-:W-:-:S06]  /*4d8c0*/  IMAD.WIDE R8, R0, 0x2, R12 ;  /* 0x0000000200087825 */ /* 0x000fcc00078e020c */
[----:B------:R0:W-:Y:S01]  /*4d8d0*/  @P4 STG.E.U16 [R10.64], R23 ;  /* 0x000000170a004986 */ /* 0x0001e2000c10150a */
[----:B------:R-:W-:Y:S01]  /*4d8e0*/  ISETP.LT.AND P4, PT, R28, c[0x0][0x178], !P0 ;  /* 0x00005e001c007a0c */ /* 0x000fe20004781270 */
[C---:B0-----:R-:W-:Y:S01]  /*4d8f0*/  IMAD.WIDE R10, R0.reuse, 0x2, R6 ;  /* 0x00000002000a7825 */ /* 0x041fe200078e0206 */
[----:B------:R-:W-:Y:S02]  /*4d900*/  IADD3 R0, R0, c[0x0][0x198], RZ ;  /* 0x0000660000007a10 */ /* 0x000fe40007ffe0ff */
[----:B------:R-:W-:Y:S01]  /*4d910*/  PRMT R17, R23, 0x7632, R17 ;  /* 0x0000763217117816 */ /* 0x000fe20000000011 */
[----:B--2---:R0:W-:Y:S01]  /*4d920*/  @P5 STG.E.U16 [R8.64], R21 ;  /* 0x0000001508005986 */ /* 0x0041e2000c10150a */
[----:B------:R-:W-:Y:S02]  /*4d930*/  ISETP.LT.AND P5, PT, R26, c[0x0][0x178], !P0 ;  /* 0x00005e001a007a0c */ /* 0x000fe400047a1270 */
[----:B------:R-:W-:Y:S01]  /*4d940*/  PRMT R18, R21, 0x7632, R18 ;  /* 0x0000763215127816 */ /* 0x000fe20000000012 */
[----:B---3--:R1:W-:Y:S01]  /*4d950*/  @P6 STG.E.U16 [R10.64], R22 ;  /* 0x000000160a006986 */ /* 0x0083e2000c10150a */
[----:B------:R-:W-:Y:S01]  /*4d960*/  ISETP.LT.AND P6, PT, R25, c[0x0][0x178], !P0 ;  /* 0x00005e0019007a0c */ /* 0x000fe200047c1270 */
[----:B0-----:R-:W-:-:S02]  /*4d970*/  IMAD.WIDE R8, R0, 0x2, R4 ;  /* 0x0000000200087825 */ /* 0x001fc400078e0204 */
[----:B------:R-:W2:Y:S01]  /*4d980*/  LDL.LU R21, [R1+0xec] ;  /* 0x0000ec0001157983 */ /* 0x000ea20000300800 */
[----:B------:R-:W-:-:S03]  /*4d990*/  ISETP.LT.AND P0, PT, R27, c[0x0][0x178], !P0 ;  /* 0x00005e001b007a0c */ /* 0x000fc60004701270 */
[----:B------:R0:W-:Y:S01]  /*4d9a0*/  @P4 STG.E.U16 [R8.64], R16 ;  /* 0x0000001008004986 */ /* 0x0001e2000c10150a */
[----:B------:R-:W-:Y:S01]  /*4d9b0*/  ISETP.LT.AND P4, PT, R28, c[0x0][0x178], !P1 ;  /* 0x00005e001c007a0c */ /* 0x000fe20004f81270 */
[----:B-1----:R-:W-:-:S05]  /*4d9c0*/  IMAD.WIDE R10, R0, 0x2, R14 ;  /* 0x00000002000a7825 */ /* 0x002fca00078e020e */
[----:B------:R1:W-:Y:S01]  /*4d9d0*/  @P5 STG.E.U16 [R10.64], R17 ;  /* 0x000000110a005986 */ /* 0x0003e2000c10150a */
[----:B0-----:R-:W-:Y:S01]  /*4d9e0*/  IMAD.WIDE R8, R0, 0x2, R12 ;  /* 0x0000000200087825 */ /* 0x001fe200078e020c */
[----:B------:R-:W-:Y:S02]  /*4d9f0*/  ISETP.LT.AND P5, PT, R26, c[0x0][0x178], !P1 ;  /* 0x00005e001a007a0c */ /* 0x000fe40004fa1270 */
[----:B------:R-:W-:Y:S02]  /*4da00*/  PRMT R16, R22, 0x7632, R16 ;  /* 0x0000763216107816 */ /* 0x000fe40000000010 */
[----:B------:R0:W-:Y:S01]  /*4da10*/  @P6 STG.E.U16 [R8.64], R18 ;  /* 0x0000001208006986 */ /* 0x0001e2000c10150a */
[C---:B-1----:R-:W-:Y:S01]  /*4da20*/  IADD3 R17, R0.reuse, c[0x0][0x198], RZ ;  /* 0x0000660000117a10 */ /* 0x042fe20007ffe0ff */
[----:B------:R-:W-:Y:S01]  /*4da30*/  IMAD.WIDE R10, R0, 0x2, R6 ;  /* 0x00000002000a7825 */ /* 0x000fe200078e0206 */
[----:B------:R-:W-:-:S03]  /*4da40*/  ISETP.LT.AND P6, PT, R25, c[0x0][0x178], !P1 ;  /* 0x00005e0019007a0c */ /* 0x000fc60004fc1270 */
[----:B0-----:R-:W-:Y:S01]  /*4da50*/  IMAD.WIDE R8, R17, 0x2, R4 ;  /* 0x0000000211087825 */ /* 0x001fe200078e0204 */
[----:B------:R0:W-:Y:S01]  /*4da60*/  @P0 STG.E.U16 [R10.64], R16 ;  /* 0x000000100a000986 */ /* 0x0001e2000c10150a */
[----:B------:R-:W-:-:S03]  /*4da70*/  IADD3 R0, R3, 0x41, RZ ;  /* 0x0000004103007810 */ /* 0x000fc60007ffe0ff */
[----:B------:R1:W-:Y:S01]  /*4da80*/  @P4 STG.E.U16 [R8.64], R2 ;  /* 0x0000000208004986 */ /* 0x0003e2000c10150a */
[----:B------:R-:W-:Y:S02]  /*4da90*/  ISETP.GE.AND P0, PT, R0, c[0x0][0x17c], PT ;  /* 0x00005f0000007a0c */ /* 0x000fe40003f06270 */
[----:B0-----:R-:W-:Y:S01]  /*4daa0*/  PRMT R16, R2, 0x7632, R16 ;  /* 0x0000763202107816 */ /* 0x001fe20000000010 */
[C---:B------:R-:W-:Y:S01]  /*4dab0*/  IMAD.WIDE R10, R17.reuse, 0x2, R14 ;  /* 0x00000002110a7825 */ /* 0x040fe200078e020e */
[----:B-1----:R-:W3:Y:S03]  /*4dac0*/  LDL.LU R2, [R1+0x190] ;  /* 0x0001900001027983 */ /* 0x002ee60000300800 */
[----:B------:R-:W-:Y:S01]  /*4dad0*/  IMAD.WIDE R8, R17, 0x2, R12 ;  /* 0x0000000211087825 */ /* 0x000fe200078e020c */
[----:B------:R-:W-:Y:S01]  /*4dae0*/  PRMT R0, R24, 0x7632, R0 ;  /* 0x0000763218007816 */ /* 0x000fe20000000000 */
[----:B------:R0:W-:Y:S04]  /*4daf0*/  @P5 STG.E.U16 [R10.64], R24 ;  /* 0x000000180a005986 */ /* 0x0001e8000c10150a */
[----:B------:R-:W3:Y:S04]  /*4db00*/  LDL.LU R22, [R1+0x170] ;  /* 0x0001700001167983 */ /* 0x000ee80000300800 */
[----:B0-----:R-:W3:Y:S01]  /*4db10*/  LDL.LU R24, [R1+0x150] ;  /* 0x0001500001187983 */ /* 0x001ee20000300800 */
[----:B----4-:R-:W-:-:S03]  /*4db20*/  PRMT R19, R29, 0x7632, R19 ;  /* 0x000076321d137816 */ /* 0x010fc60000000013 */
[----:B------:R0:W-:Y:S04]  /*4db30*/  @P6 STG.E.U16 [R8.64], R29 ;  /* 0x0000001d08006986 */ /* 0x0001e8000c10150a */
[----:B0-----:R-:W4:Y:S01]  /*4db40*/  LDL.LU R29, [R1+0x130] ;  /* 0x00013000011d7983 */ /* 0x001f220000300800 */
[----:B------:R-:W-:Y:S02]  /*4db50*/  ISETP.LT.AND P1, PT, R27, c[0x0][0x178], !P1 ;  /* 0x00005e001b007a0c */ /* 0x000fe40004f21270 */
[----:B------:R-:W-:Y:S02]  /*4db60*/  ISETP.LT.AND P4, PT, R28, c[0x0][0x178], !P3 ;  /* 0x00005e001c007a0c */ /* 0x000fe40005f81270 */
[C---:B------:R-:W-:Y:S02]  /*4db70*/  IADD3 R18, R17.reuse, c[0x0][0x198], RZ ;  /* 0x0000660011127a10 */ /* 0x040fe40007ffe0ff */
[----:B------:R-:W-:Y:S01]  /*4db80*/  ISETP.LT.AND P5, PT, R26, c[0x0][0x178], !P3 ;  /* 0x00005e001a007a0c */ /* 0x000fe20005fa1270 */
[----:B------:R-:W-:Y:S01]  /*4db90*/  IMAD.WIDE R8, R17, 0x2, R6 ;  /* 0x0000000211087825 */ /* 0x000fe200078e0206 */
[----:B------:R-:W-:-:S02]  /*4dba0*/  ISETP.LT.AND P6, PT, R25, c[0x0][0x178], !P3 ;  /* 0x00005e0019007a0c */ /* 0x000fc40005fc1270 */
[----:B------:R-:W-:Y:S01]  /*4dbb0*/  ISETP.LT.AND P3, PT, R27, c[0x0][0x178], !P3 ;  /* 0x00005e001b007a0c */ /* 0x000fe20005f61270 */
[----:B------:R-:W-:Y:S02]  /*4dbc0*/  IMAD.WIDE R10, R18, 0x2, R4 ;  /* 0x00000002120a7825 */ /* 0x000fe400078e0204 */
[----:B--2---:R0:W-:Y:S01]  /*4dbd0*/  @P1 STG.E.U16 [R8.64], R21 ;  /* 0x0000001508001986 */ /* 0x0041e2000c10150a */
[----:B------:R-:W-:-:S03]  /*4dbe0*/  PRMT R20, R21, 0x7632, R20 ;  /* 0x0000763215147816 */ /* 0x000fc60000000014 */
[----:B------:R1:W-:Y:S01]  /*4dbf0*/  @P4 STG.E.U16 [R10.64], R16 ;  /* 0x000000100a004986 */ /* 0x0003e2000c10150a */
[----:B------:R-:W-:Y:S01]  /*4dc00*/  ISETP.LT.AND P4, PT, R28, c[0x0][0x178], !P2 ;  /* 0x00005e001c007a0c */ /* 0x000fe20005781270 */
[----:B0-----:R-:W-:-:S04]  /*4dc10*/  IMAD.WIDE R8, R18, 0x2, R14 ;  /* 0x0000000212087825 */ /* 0x001fc800078e020e */
[C---:B-1----:R-:W-:Y:S01]  /*4dc20*/  IMAD.WIDE R10, R18.reuse, 0x2, R12 ;  /* 0x00000002120a7825 */ /* 0x042fe200078e020c */
[----:B------:R0:W-:Y:S03]  /*4dc30*/  @P5 STG.E.U16 [R8.64], R0 ;  /* 0x0000000008005986 */ /* 0x0001e6000c10150a */
[C---:B------:R-:W-:Y:S01]  /*4dc40*/  IMAD.WIDE R16, R18.reuse, 0x2, R6 ;  /* 0x0000000212107825 */ /* 0x040fe200078e0206 */
[----:B------:R-:W-:Y:S01]  /*4dc50*/  IADD3 R18, R18, c[0x0][0x198], RZ ;  /* 0x0000660012127a10 */ /* 0x000fe20007ffe0ff */
[----:B------:R1:W-:Y:S01]  /*4dc60*/  @P6 STG.E.U16 [R10.64], R19 ;  /* 0x000000130a006986 */ /* 0x0003e2000c10150a */
[----:B------:R-:W-:-:S03]  /*4dc70*/  ISETP.LT.AND P5, PT, R25, c[0x0][0x178], !P2 ;  /* 0x00005e0019007a0c */ /* 0x000fc600057a1270 */
[----:B------:R-:W-:Y:S01]  /*4dc80*/  @P3 STG.E.U16 [R16.64], R20 ;  /* 0x0000001410003986 */ /* 0x000fe2000c10150a */
[----:B------:R-:W-:Y:S02]  /*4dc90*/  ISETP.LT.AND P3, PT, R26, c[0x0][0x178], !P2 ;  /* 0x00005e001a007a0c */ /* 0x000fe40005761270 */
[----:B------:R-:W-:Y:S01]  /*4dca0*/  ISETP.LT.AND P2, PT, R27, c[0x0][0x178], !P2 ;  /* 0x00005e001b007a0c */ /* 0x000fe20005741270 */
[C---:B0-----:R-:W-:Y:S01]  /*4dcb0*/  IMAD.WIDE R8, R18.reuse, 0x2, R4 ;  /* 0x0000000212087825 */ /* 0x041fe200078e0204 */
[----:B------:R-:W-:-:S03]  /*4dcc0*/  IADD3 R0, R18, c[0x0][0x198], RZ ;  /* 0x0000660012007a10 */ /* 0x000fc60007ffe0ff */
[----:B-1----:R-:W-:Y:S01]  /*4dcd0*/  IMAD.WIDE R10, R18, 0x2, R14 ;  /* 0x00000002120a7825 */ /* 0x002fe200078e020e */
[----:B------:R-:W-:Y:S01]  /*4dce0*/  ISETP.LT.AND P6, PT, R28, c[0x0][0x178], !P0 ;  /* 0x00005e001c007a0c */ /* 0x000fe200047c1270 */
[----:B---3--:R0:W-:Y:S04]  /*4dcf0*/  @P4 STG.E.U16 [R8.64], R2 ;  /* 0x0000000208004986 */ /* 0x0081e8000c10150a */
[----:B------:R-:W-:Y:S01]  /*4dd00*/  @P3 STG.E.U16 [R10.64], R22 ;  /* 0x000000160a003986 */ /* 0x000fe2000c10150a */
[----:B0-----:R-:W-:-:S04]  /*4dd10*/  IMAD.WIDE R8, R18, 0x2, R12 ;  /* 0x0000000212087825 */ /* 0x001fc800078e020c */
[----:B------:R-:W-:Y:S01]  /*4dd20*/  IMAD.WIDE R18, R18, 0x2, R6 ;  /* 0x0000000212127825 */ /* 0x000fe200078e0206 */
[----:B------:R0:W-:Y:S01]  /*4dd30*/  @P5 STG.E.U16 [R8.64], R24 ;  /* 0x0000001808005986 */ /* 0x0001e2000c10150a */
[----:B------:R-:W-:Y:S02]  /*4dd40*/  IADD3 R21, R3, 0x42, RZ ;  /* 0x0000004203157810 */ /* 0x000fe40007ffe0ff */
[----:B------:R-:W-:Y:S01]  /*4dd50*/  PRMT R20, R2, 0x7632, R20 ;  /* 0x0000763202147816 */ /* 0x000fe20000000014 */
[----:B------:R-:W-:Y:S01]  /*4dd60*/  IMAD.WIDE R16, R0, 0x2, R4 ;  /* 0x0000000200107825 */ /* 0x000fe200078e0204 */
[----:B----4-:R1:W-:Y:S01]  /*4dd70*/  @P2 STG.E.U16 [R18.64], R29 ;  /* 0x0000001d12002986 */ /* 0x0103e2000c10150a */
[----:B------:R-:W-:Y:S02]  /*4dd80*/  ISETP.LT.AND P2, PT, R26, c[0x0][0x178], !P0 ;  /* 0x00005e001a007a0c */ /* 0x000fe40004741270 */
[----:B0-----:R-:W-:Y:S01]  /*4dd90*/  IMAD.WIDE R8, R0, 0x2, R14 ;  /* 0x0000000200087825 */ /* 0x001fe200078e020e */
[----:B------:R-:W-:Y:S01]  /*4dda0*/  ISETP.GE.AND P1, PT, R21, c[0x0][0x17c], PT ;  /* 0x00005f0015007a0c */ /* 0x000fe20003f26270 */
[----:B------:R-:W2:Y:S04]  /*4ddb0*/  LDL.LU R2, [R1+0x210] ;  /* 0x0002100001027983 */ /* 0x000ea80000300800 */
[----:B------:R-:W-:Y:S01]  /*4ddc0*/  @P6 STG.E.U16 [R16.64], R20 ;  /* 0x0000001410006986 */ /* 0x000fe2000c10150a */
[----:B-1----:R-:W-:-:S03]  /*4ddd0*/  PRMT R18, R22, 0x7632, R18 ;  /* 0x0000763216127816 */ /* 0x002fc60000000012 */
[----:B------:R0:W-:Y:S04]  /*4dde0*/  STL [R1+0x18e8], R26 ;  /* 0x0018e81a01007387 */ /* 0x0001e80000100800 */
[----:B------:R1:W-:Y:S01]  /*4ddf0*/  @P2 STG.E.U16 [R8.64], R18 ;  /* 0x0000001208002986 */ /* 0x0003e2000c10150a */
[----:B------:R-:W-:-:S03]  /*4de00*/  ISETP.LT.AND P2, PT, R26, c[0x0][0x178], !P1 ;  /* 0x00005e001a007a0c */ /* 0x000fc60004f41270 */
[----:B0-----:R-:W3:Y:S01]  /*4de10*/  LDL R26, [R1+0x1f0] ;  /* 0x0001f000011a7983 */ /* 0x001ee20000100800 */
[----:B------:R-:W-:Y:S02]  /*4de20*/  ISETP.LT.AND P3, PT, R25, c[0x0][0x178], !P0 ;  /* 0x00005e0019007a0c */ /* 0x000fe40004761270 */
[----:B------:R-:W-:Y:S02]  /*4de30*/  ISETP.LT.AND P6, PT, R27, c[0x0][0x178], !P0 ;  /* 0x00005e001b007a0c */ /* 0x000fe400047c1270 */
[----:B------:R-:W-:Y:S01]  /*4de40*/  ISETP.LT.AND P5, PT, R28, c[0x0][0x178], !P1 ;  /* 0x00005e001c007a0c */ /* 0x000fe20004fa1270 */
[----:B------:R-:W-:Y:S01]  /*4de50*/  IMAD.WIDE R10, R0, 0x2, R12 ;  /* 0x00000002000a7825 */ /* 0x000fe200078e020c */
[----:B------:R-:W-:-:S03]  /*4de60*/  IADD3 R21, R3, 0x43, RZ ;  /* 0x0000004303157810 */ /* 0x000fc60007ffe0ff */
[C---:B------:R-:W-:Y:S01]  /*4de70*/  IMAD.WIDE R16, R0.reuse, 0x2, R6 ;  /* 0x0000000200107825 */ /* 0x040fe200078e0206 */
[----:B------:R-:W-:Y:S02]  /*4de80*/  IADD3 R0, R0, c[0x0][0x198], RZ ;  /* 0x0000660000007a10 */ /* 0x000fe40007ffe0ff */
[----:B------:R-:W-:Y:S02]  /*4de90*/  PRMT R19, R24, 0x7632, R19 ;  /* 0x0000763218137816 */ /* 0x000fe40000000013 */
[----:B------:R-:W-:Y:S01]  /*4dea0*/  ISETP.GE.AND P4, PT, R21, c[0x0][0x17c], PT ;  /* 0x00005f0015007a0c */ /* 0x000fe20003f86270 */
[----:B-1----:R-:W-:Y:S01]  /*4deb0*/  IMAD.WIDE R8, R0, 0x2, R4 ;  /* 0x0000000200087825 */ /* 0x002fe200078e0204 */
[----:B------:R-:W-:Y:S02]  /*4dec0*/  PRMT R20, R29, 0x7632, R20 ;  /* 0x000076321d147816 */ /* 0x000fe40000000014 */
[C---:B------:R-:W-:Y:S01]  /*4ded0*/  IADD3 R21, R3.reuse, 0x44, RZ ;  /* 0x0000004403157810 */ /* 0x040fe20007ffe0ff */
[----:B------:R0:W-:Y:S01]  /*4dee0*/  @P3 STG.E.U16 [R10.64], R19 ;  /* 0x000000130a003986 */ /* 0x0001e2000c10150a */
[----:B------:R-:W-:-:S02]  /*4def0*/  IADD3 R22, R3, 0x45, RZ ;  /* 0x0000004503167810 */ /* 0x000fc40007ffe0ff */
[----:B------:R-:W-:Y:S01]  /*4df00*/  ISETP.GE.AND P0, PT, R21, c[0x0][0x17c], PT ;  /* 0x00005f0015007a0c */ /* 0x000fe20003f06270 */
[----:B------:R-:W-:Y:S01]  /*4df10*/  @P6 STG.E.U16 [R16.64], R20 ;  /* 0x0000001410006986 */ /* 0x000fe2000c10150a */
[----:B0-----:R-:W-:-:S03]  /*4df20*/  IMAD.WIDE R10, R0, 0x2, R14 ;  /* 0x00000002000a7825 */ /* 0x001fc600078e020e */
[----:B--2---:R0:W-:Y:S01]  /*4df30*/  @P5 STG.E.U16 [R8.64], R2 ;  /* 0x0000000208005986 */ /* 0x0041e2000c10150a */
[----:B------:R-:W-:Y:S02]  /*4df40*/  PRMT R21, R2, 0x7632, R21 ;  /* 0x0000763202157816 */ /* 0x000fe40000000015 */
[----:B------:R-:W-:Y:S01]  /*4df50*/  ISETP.GE.AND P5, PT, R22, c[0x0][0x17c], PT ;  /* 0x00005f0016007a0c */ /* 0x000fe20003fa6270 */
[----:B0-----:R-:W2:Y:S04]  /*4df60*/  LDL.LU R2, [R1+0x250] ;  /* 0x0002500001027983 */ /* 0x001ea80000300800 */
[----:B------:R-:W4:Y:S04]  /*4df70*/  LDL.LU R23, [R1+0x230] ;  /* 0x0002300001177983 */ /* 0x000f280000300800 */
[----:B------:R-:W2:Y:S04]  /*4df80*/  LDL.LU R24, [R1+0x200] ;  /* 0x0002000001187983 */ /* 0x000ea80000300800 */
[----:B------:R-:W2:Y:S04]  /*4df90*/  LDL.LU R29, [R1+0x160] ;  /* 0x00016000011d7983 */ /* 0x000ea80000300800 */
[----:B------:R-:W2:Y:S04]  /*4dfa0*/  LDL.LU R22, [R1+0x140] ;  /* 0x0001400001167983 */ /* 0x000ea80000300800 */
[----:B---3--:R0:W-:Y:S04]  /*4dfb0*/  @P2 STG.E.U16 [R10.64], R26 ;  /* 0x0000001a0a002986 */ /* 0x0081e8000c10150a */
[----:B0-----:R-:W3:Y:S04]  /*4dfc0*/  LDL.LU R26, [R1+0x18e8] ;  /* 0x0018e800011a7983 */ /* 0x001ee80000300800 */
[----:B------:R-:W2:Y:S04]  /*4dfd0*/  LDL.LU R10, [R1+0x1f0] ;  /* 0x0001f000010a7983 */ /* 0x000ea80000300800 */
[----:B------:R-:W4:Y:S01]  /*4dfe0*/  LDL.LU R11, [R1+0x180] ;  /* 0x00018000010b7983 */ /* 0x000f220000300800 */
[----:B------:R-:W-:-:S02]  /*4dff0*/  ISETP.LT.AND P3, PT, R25, c[0x0][0x178], !P1 ;  /* 0x00005e0019007a0c */ /* 0x000fc40004f61270 */
[----:B------:R-:W-:Y:S02]  /*4e000*/  ISETP.LT.AND P1, PT, R27, c[0x0][0x178], !P1 ;  /* 0x00005e001b007a0c */ /* 0x000fe40004f21270 */
[----:B------:R-:W-:Y:S02]  /*4e010*/  ISETP.LT.AND P6, PT, R28, c[0x0][0x178], !P4 ;  /* 0x00005e001c007a0c */ /* 0x000fe400067c1270 */
[C---:B------:R-:W-:Y:S01]  /*4e020*/  IADD3 R20, R0.reuse, c[0x0][0x198], RZ ;  /* 0x0000660000147a10 */ /* 0x040fe20007ffe0ff */
[----:B------:R-:W-:-:S04]  /*4e030*/  IMAD.WIDE R8, R0, 0x2, R12 ;  /* 0x0000000200087825 */ /* 0x000fc800078e020c */
[----:B------:R-:W-:-:S04]  /*4e040*/  IMAD.WIDE R16, R0, 0x2, R6 ;  /* 0x0000000200107825 */ /* 0x000fc800078e0206 */
[----:B------:R-:W-:Y:S01]  /*4e050*/  IMAD.WIDE R18, R20, 0x2, R4 ;  /* 0x0000000214127825 */ /* 0x000fe200078e0204 */
[----:B---3--:R-:W-:Y:S02]  /*4e060*/  ISETP.LT.AND P2, PT, R26, c[0x0][0x178], !P4 ;  /* 0x00005e001a007a0c */ /* 0x008fe40006741270 */
[----:B--2---:R-:W-:Y:S01]  /*4e070*/  PRMT R0, R10, 0x7632, R0 ;  /* 0x000076320a007816 */ /* 0x004fe20000000000 */
[----:B----4-:R0:W-:Y:S01]  /*4e080*/  @P3 STG.E.U16 [R8.64], R11 ;  /* 0x0000000b08003986 */ /* 0x0101e2000c10150a */
[----:B------:R-:W-:-:S03]  /*4e090*/  ISETP.LT.AND P3, PT, R25, c[0x0][0x178], !P4 ;  /* 0x00005e0019007a0c */ /* 0x000fc60006761270 */
[----:B------:R-:W-:Y:S04]  /*4e0a0*/  @P1 STG.E.U16 [R16.64], R22 ;  /* 0x0000001610001986 */ /* 0x000fe8000c10150a */
[----:B------:R1:W-:Y:S01]  /*4e0b0*/  @P6 STG.E.U16 [R18.64], R21 ;  /* 0x0000001512006986 */ /* 0x0003e2000c10150a */
[----:B------:R-:W-:Y:S01]  /*4e0c0*/  ISETP.LT.AND P6, PT, R27, c[0x0][0x178], !P4 ;  /* 0x00005e001b007a0c */ /* 0x000fe200067c1270 */
[----:B0-----:R-:W-:Y:S01]  /*4e0d0*/  IMAD.WIDE R8, R20, 0x2, R14 ;  /* 0x0000000214087825 */ /* 0x001fe200078e020e */
[----:B------:R-:W-:-:S04]  /*4e0e0*/  ISETP.LT.AND P4, PT, R28, c[0x0][0x178], !P0 ;  /* 0x00005e001c007a0c */ /* 0x000fc80004781270 */
[----:B------:R0:W-:Y:S01]  /*4e0f0*/  @P2 STG.E.U16 [R8.64], R0 ;  /* 0x0000000008002986 */ /* 0x0001e2000c10150a */
[----:B------:R-:W-:Y:S02]  /*4e100*/  ISETP.LT.AND P2, PT, R26, c[0x0][0x178], !P0 ;  /* 0x00005e001a007a0c */ /* 0x000fe40004741270 */
[----:B-1----:R-:W-:Y:S01]  /*4e110*/  PRMT R18, R11, 0x7632, R18 ;  /* 0x000076320b127816 */ /* 0x002fe20000000012 */
[----:B------:R-:W-:Y:S01]  /*4e120*/  IMAD.WIDE R10, R20, 0x2, R12 ;  /* 0x00000002140a7825 */ /* 0x000fe200078e020c */
[----:B------:R-:W-:-:S03]  /*4e130*/  PRMT R19, R22, 0x7632, R19 ;  /* 0x0000763216137816 */ /* 0x000fc60000000013 */
[C---:B------:R-:W-:Y:S01]  /*4e140*/  IMAD.WIDE R16, R20.reuse, 0x2, R6 ;  /* 0x0000000214107825 */ /* 0x040fe200078e0206 */
[----:B------:R-:W-:Y:S01]  /*4e150*/  IADD3 R20, R20, c[0x0][0x198], RZ ;  /* 0x0000660014147a10 */ /* 0x000fe20007ffe0ff */
[----:B------:R1:W-:Y:S01]  /*4e160*/  @P3 STG.E.U16 [R10.64], R18 ;  /* 0x000000120a003986 */ /* 0x0003e2000c10150a */
[----:B------:R-:W-:Y:S02]  /*4e170*/  ISETP.LT.AND P3, PT, R25, c[0x0][0x178], !P0 ;  /* 0x00005e0019007a0c */ /* 0x000fe40004761270 */
[----:B------:R-:W-:Y:S01]  /*4e180*/  ISETP.LT.AND P0, PT, R27, c[0x0][0x178], !P0 ;  /* 0x00005e001b007a0c */ /* 0x000fe20004701270 */
[----:B------:R2:W-:Y:S01]  /*4e190*/  @P6 STG.E.U16 [R16.64], R19 ;  /* 0x0000001310006986 */ /* 0x0005e2000c10150a */
[----:B0-----:R-:W-:Y:S01]  /*4e1a0*/  IMAD.WIDE R8, R20, 0x2, R4 ;  /* 0x0000000214087825 */ /* 0x001fe200078e0204 */
[----:B------:R-:W-:Y:S02]  /*4e1b0*/  ISETP.LT.AND P6, PT, R28, c[0x0][0x178], !P5 ;  /* 0x00005e001c007a0c */ /* 0x000fe40006fc1270 */
[----:B------:R-:W-:Y:S01]  /*4e1c0*/  IADD3 R21, R3, 0x46, RZ ;  /* 0x0000004603157810 */ /* 0x000fe20007ffe0ff */
[C---:B-1----:R-:W-:Y:S01]  /*4e1d0*/  IMAD.WIDE R10, R20.reuse, 0x2, R14 ;  /* 0x00000002140a7825 */ /* 0x042fe200078e020e */
[C---:B------:R-:W-:Y:S01]  /*4e1e0*/  IADD3 R0, R20.reuse, c[0x0][0x198], RZ ;  /* 0x0000660014007a10 */ /* 0x040fe20007ffe0ff */
[----:B------:R0:W-:Y:S01]  /*4e1f0*/  @P4 STG.E.U16 [R8.64], R2 ;  /* 0x0000000208004986 */ /* 0x0001e2000c10150a */
[----:B------:R-:W-:Y:S01]  /*4e200*/  ISETP.GE.AND P1, PT, R21, c[0x0][0x17c], PT ;  /* 0x00005f0015007a0c */ /* 0x000fe20003f26270 */
[----:B--2---:R-:W-:-:S02]  /*4e210*/  IMAD.WIDE R16, R20, 0x2, R6 ;  /* 0x0000000214107825 */ /* 0x004fc400078e0206 */
[----:B------:R-:W-:Y:S01]  /*4e220*/  @P2 STG.E.U16 [R10.64], R23 ;  /* 0x000000170a002986 */ /* 0x000fe2000c10150a */
[----:B------:R-:W-:Y:S01]  /*4e230*/  ISETP.LT.AND P2, PT, R26, c[0x0][0x178], !P5 ;  /* 0x00005e001a007a0c */ /* 0x000fe20006f41270 */
[----:B------:R-:W-:Y:S01]  /*4e240*/  IMAD.WIDE R18, R0, 0x2, R4 ;  /* 0x0000000200127825 */ /* 0x000fe200078e0204 */
[----:B------:R-:W-:-:S03]  /*4e250*/  PRMT R21, R2, 0x7632, R21 ;  /* 0x0000763202157816 */ /* 0x000fc60000000015 */
[----:B0-----:R-:W-:Y:S01]  /*4e260*/  IMAD.WIDE R8, R20, 0x2, R12 ;  /* 0x0000000214087825 */ /* 0x001fe200078e020c */
[----:B------:R-:W2:Y:S04]  /*4e270*/  LDL.LU R2, [R1+0x3e0] ;  /* 0x0003e00001027983 */ /* 0x000ea80000300800 */
[----:B------:R0:W-:Y:S04]  /*4e280*/  @P3 STG.E.U16 [R8.64], R24 ;  /* 0x0000001808003986 */ /* 0x0001e8000c10150a */
[----:B------:R-:W-:Y:S04]  /*4e290*/  @P0 STG.E.U16 [R16.64], R29 ;  /* 0x0000001d10000986 */ /* 0x000fe8000c10150a */
[----:B------:R1:W-:Y:S01]  /*4e2a0*/  @P6 STG.E.U16 [R18.64], R21 ;  /* 0x0000001512006986 */ /* 0x0003e2000c10150a */
[----:B0-----:R-:W-:-:S03]  /*4e2b0*/  IMAD.WIDE R8, R0, 0x2, R14 ;  /* 0x0000000200087825 */ /* 0x001fc600078e020e */
[----:B------:R0:W-:Y:S01]  /*4e2c0*/  STL [R1+0x18e4], R26 ;  /* 0x0018e41a01007387 */ /* 0x0001e20000100800 */
[----:B-1----:R-:W-:-:S05]  /*4e2d0*/  PRMT R18, R23, 0x7632, R18 ;  /* 0x0000763217127816 */ /* 0x002fca0000000012 */
[----:B------:R1:W-:Y:S01]  /*4e2e0*/  @P2 STG.E.U16 [R8.64], R18 ;  /* 0x0000001208002986 */ /* 0x0003e2000c10150a */
[----:B------:R-:W-:-:S03]  /*4e2f0*/  ISETP.LT.AND P2, PT, R26, c[0x0][0x178], !P1 ;  /* 0x00005e001a007a0c */ /* 0x000fc60004f41270 */
[----:B0-----:R-:W3:Y:S01]  /*4e300*/  LDL R26, [R1+0x270] ;  /* 0x00027000011a7983 */ /* 0x001ee20000100800 */
[----:B------:R-:W-:Y:S02]  /*4e310*/  ISETP.LT.AND P3, PT, R25, c[0x0][0x178], !P5 ;  /* 0x00005e0019007a0c */ /* 0x000fe40006f61270 */
[----:B------:R-:W-:Y:S02]  /*4e320*/  ISETP.LT.AND P6, PT, R27, c[0x0][0x178], !P5 ;  /* 0x00005e001b007a0c */ /* 0x000fe40006fc1270 */
[----:B------:R-:W-:Y:S01]  /*4e330*/  ISETP.LT.AND P5, PT, R28, c[0x0][0x178], !P1 ;  /* 0x00005e001c007a0c */ /* 0x000fe20004fa1270 */
[----:B------:R-:W-:-:S04]  /*4e340*/  IMAD.WIDE R10, R0, 0x2, R12 ;  /* 0x00000002000a7825 */ /* 0x000fc800078e020c */
[C---:B------:R-:W-:Y:S01]  /*4e350*/  IMAD.WIDE R16, R0.reuse, 0x2, R6 ;  /* 0x0000000200107825 */ /* 0x040fe200078e0206 */
[----:B------:R-:W-:Y:S02]  /*4e360*/  IADD3 R0, R0, c[0x0][0x198], RZ ;  /* 0x0000660000007a10 */ /* 0x000fe40007ffe0ff */
[----:B------:R-:W-:Y:S02]  /*4e370*/  PRMT R19, R24, 0x7632, R19 ;  /* 0x0000763218137816 */ /* 0x000fe40000000013 */
[----:B------:R-:W-:Y:S01]  /*4e380*/  IADD3 R22, R3, 0x47, RZ ;  /* 0x0000004703167810 */ /* 0x000fe20007ffe0ff */
[----:B-1----:R-:W-:Y:S01]  /*4e390*/  IMAD.WIDE R8, R0, 0x2, R4 ;  /* 0x0000000200087825 */ /* 0x002fe200078e0204 */
[----:B------:R-:W-:Y:S02]  /*4e3a0*/  PRMT R20, R29, 0x7632, R20 ;  /* 0x000076321d147816 */ /* 0x000fe40000000014 */
[----:B------:R-:W-:Y:S01]  /*4e3b0*/  IADD3 R21, R3, 0x48, RZ ;  /* 0x0000004803157810 */ /* 0x000fe20007ffe0ff */
[----:B------:R0:W-:Y:S01]  /*4e3c0*/  @P3 STG.E.U16 [R10.64], R19 ;  /* 0x000000130a003986 */ /* 0x0001e2000c10150a */
[----:B------:R-:W-:-:S02]  /*4e3d0*/  ISETP.GE.AND P4, PT, R22, c[0x0][0x17c], PT ;  /* 0x00005f0016007a0c */ /* 0x000fc40003f86270 */
[----:B------:R-:W-:Y:S01]  /*4e3e0*/  ISETP.GE.AND P0, PT, R21, c[0x0][0x17c], PT ;  /* 0x00005f0015007a0c */ /* 0x000fe20003f06270 */
[----:B------:R-:W-:Y:S01]  /*4e3f0*/  @P6 STG.E.U16 [R16.64], R20 ;  /* 0x0000001410006986 */ /* 0x000fe2000c10150a */
[----:B------:R-:W-:Y:S01]  /*4e400*/  IADD3 R22, R3, 0x49, RZ ;  /* 0x0000004903167810 */ /* 0x000fe20007ffe0ff */
[----:B0-----:R-:W-:Y:S02]  /*4e410*/  IMAD.WIDE R10, R0, 0x2, R14 ;  /* 0x00000002000a7825 */ /* 0x001fe400078e020e */
        /* <DEDUP_REMOVED lines=14> */
[----:B------:R-:W-:Y:S01]  /*4e500*/  ISETP.LT.AND P6, PT, R28, c[0x0][0x178], !P4 ;  /* 0x00005e001c007a0c */ /* 0x000fe200067c1270 */
[C---:B------:R-:W-:Y:S01]  /*4e510*/  IMAD.WIDE R8, R0.reuse, 0x2, R12 ;  /* 0x0000000200087825 */ /* 0x040fe200078e020c */
[----:B------:R-:W-:-:S03]  /*4e520*/  IADD3 R20, R0, c[0x0][0x198], RZ ;  /* 0x0000660000147a10 */ /* 0x000fc60007ffe0ff */
[----:B------:R-:W-:-:S04]  /*4e530*/  IMAD.WIDE R16, R0, 0x2, R6 ;  /* 0x0000000200107825 */ /* 0x000fc800078e0206 */
[----:B------:R-:W-:Y:S01]  /*4e540*/  IMAD.WIDE R18, R20, 0x2, R4 ;  /* 0x0000000214127825 */ /* 0x000fe200078e0204 */
[----:B---3--:R-:W-:Y:S01]  /*4e550*/  ISETP.LT.AND P2, PT, R26, c[0x0][0x178], !P4 ;  /* 0x00005e001a007a0c */ /* 0x008fe20006741270 */
[----:B--2---:R0:W-:Y:S01]  /*4e560*/  @P3 STG.E.U16 [R8.64], R11 ;  /* 0x0000000b08003986 */ /* 0x0041e2000c10150a */
[----:B------:R-:W-:-:S03]  /*4e570*/  ISETP.LT.AND P3, PT, R25, c[0x0][0x178], !P4 ;  /* 0x00005e0019007a0c */ /* 0x000fc60006761270 */
[----:B------:R-:W-:Y:S01]  /*4e580*/  @P1 STG.E.U16 [R16.64], R22 ;  /* 0x0000001610001986 */ /* 0x000fe2000c10150a */
[----:B------:R-:W-:-:S03]  /*4e590*/  PRMT R0, R10, 0x7632, R0 ;  /* 0x000076320a007816 */ /* 0x000fc60000000000 */
[----:B------:R1:W-:Y:S01]  /*4e5a0*/  @P6 STG.E.U16 [R18.64], R21 ;  /* 0x0000001512006986 */ /* 0x0003e2000c10150a */
[----:B------:R-:W-:Y:S02]  /*4e5b0*/  ISETP.LT.AND P6, PT, R27, c[0x0][0x178], !P4 ;  /* 0x00005e001b007a0c */ /* 0x000fe400067c1270 */
[----:B------:R-:W-:Y:S01]  /*4e5c0*/  ISETP.LT.AND P4, PT, R28, c[0x0][0x178], !P0 ;  /* 0x00005e001c007a0c */ /* 0x000fe20004781270 */
[----:B0-----:R-:W-:Y:S01]  /*4e5d0*/  IMAD.WIDE R8, R20, 0x2, R14 ;  /* 0x0000000214087825 */ /* 0x001fe200078e020e */
[----:B-1----:R-:W-:-:S03]  /*4e5e0*/  PRMT R19, R11, 0x7632, R19 ;  /* 0x000076320b137816 */ /* 0x002fc60000000013 */
[C---:B------:R-:W-:Y:S01]  /*4e5f0*/  IMAD.WIDE R10, R20.reuse, 0x2, R12 ;  /* 0x00000002140a7825 */ /* 0x040fe200078e020c */
[----:B------:R-:W-:Y:S01]  /*4e600*/  IADD3 R18, R20, c[0x0][0x198], RZ ;  /* 0x0000660014127a10 */ /* 0x000fe20007ffe0ff */
[----:B------:R0:W-:Y:S01]  /*4e610*/  @P2 STG.E.U16 [R8.64], R0 ;  /* 0x0000000008002986 */ /* 0x0001e2000c10150a */
[----:B------:R-:W-:Y:S01]  /*4e620*/  ISETP.LT.AND P2, PT, R26, c[0x0][0x178], !P0 ;  /* 0x00005e001a007a0c */ /* 0x000fe20004741270 */
[----:B------:R-:W-:Y:S01]  /*4e630*/  IMAD.WIDE R16, R20, 0x2, R6 ;  /* 0x0000000214107825 */ /* 0x000fe200078e0206 */
[----:B------:R-:W-:Y:S01]  /*4e640*/  PRMT R21, R22, 0x7632, R21 ;  /* 0x0000763216157816 */ /* 0x000fe20000000015 */
[----:B------:R1:W-:Y:S01]  /*4e650*/  @P3 STG.E.U16 [R10.64], R19 ;  /* 0x000000130a003986 */ /* 0x0003e2000c10150a */
[----:B------:R-:W-:Y:S02]  /*4e660*/  ISETP.LT.AND P3, PT, R25, c[0x0][0x178], !P0 ;  /* 0x00005e0019007a0c */ /* 0x000fe40004761270 */
[----:B------:R-:W-:Y:S01]  /*4e670*/  ISETP.LT.AND P0, PT, R27, c[0x0][0x178], !P0 ;  /* 0x00005e001b007a0c */ /* 0x000fe20004701270 */
[----:B------:R2:W-:Y:S01]  /*4e680*/  @P6 STG.E.U16 [R16.64], R21 ;  /* 0x0000001510006986 */ /* 0x0005e2000c10150a */
[----:B0-----:R-:W-:Y:S01]  /*4e690*/  IMAD.WIDE R8, R18, 0x2, R4 ;  /* 0x0000000212087825 */ /* 0x001fe200078e0204 */
[----:B------:R-:W-:-:S04]  /*4e6a0*/  IADD3 R22, R3, 0x4a, RZ ;  /* 0x0000004a03167810 */ /* 0x000fc80007ffe0ff */
[----:B------:R0:W-:Y:S01]  /*4e6b0*/  @P4 STG.E.U16 [R8.64], R2 ;  /* 0x0000000208004986 */ /* 0x0001e2000c10150a */
[----:B-1----:R-:W-:Y:S01]  /*4e6c0*/  IMAD.WIDE R10, R18, 0x2, R12 ;  /* 0x00000002120a7825 */ /* 0x002fe200078e020c */
[----:B------:R-:W-:Y:S02]  /*4e6d0*/  ISETP.GE.AND P1, PT, R22, c[0x0][0x17c], PT ;  /* 0x00005f0016007a0c */ /* 0x000fe40003f26270 */
[----:B------:R-:W-:Y:S01]  /*4e6e0*/  IADD3 R22, R3, 0x4c, RZ ;  /* 0x0000004c03167810 */ /* 0x000fe20007ffe0ff */
[----:B--2---:R-:W-:-:S04]  /*4e6f0*/  IMAD.WIDE R16, R18, 0x2, R6 ;  /* 0x0000000212107825 */ /* 0x004fc800078e0206 */
[----:B0-----:R-:W-:Y:S01]  /*4e700*/  IMAD.WIDE R8, R18, 0x2, R14 ;  /* 0x0000000212087825 */ /* 0x001fe200078e020e */
[----:B------:R-:W-:Y:S02]  /*4e710*/  PRMT R20, R2, 0x7632, R20 ;  /* 0x0000763202147816 */ /* 0x000fe40000000014 */
[----:B------:R-:W2:Y:S04]  /*4e720*/  LDL.LU R2, [R1+0x470] ;  /* 0x0004700001027983 */ /* 0x000ea80000300800 */
[----:B----4-:R0:W-:Y:S04]  /*4e730*/  @P2 STG.E.U16 [R8.64], R23 ;  /* 0x0000001708002986 */ /* 0x0101e8000c10150a */
[----:B------:R-:W-:Y:S04]  /*4e740*/  @P3 STG.E.U16 [R10.64], R24 ;  /* 0x000000180a003986 */ /* 0x000fe8000c10150a */
[----:B------:R-:W-:Y:S01]  /*4e750*/  @P0 STG.E.U16 [R16.64], R29 ;  /* 0x0000001d10000986 */ /* 0x000fe2000c10150a */
        /* <DEDUP_REMOVED lines=41> */
[----:B------:R-:W-:Y:S02]  /*4e9f0*/  IADD3 R0, R18, c[0x0][0x198], RZ ;  /* 0x0000660012007a10 */ /* 0x000fe40007ffe0ff */
[----:B------:R-:W-:Y:S01]  /*4ea00*/  ISETP.LT.AND P2, PT, R26, c[0x0][0x178], !P4 ;  /* 0x00005e001a007a0c */ /* 0x000fe20006741270 */
[----:B------:R-:W-:-:S04]  /*4ea10*/  IMAD.WIDE R16, R18, 0x2, R6 ;  /* 0x0000000212107825 */ /* 0x000fc800078e0206 */
[----:B------:R-:W-:Y:S01]  /*4ea20*/  IMAD.WIDE R18, R0, 0x2, R4 ;  /* 0x0000000200127825 */ /* 0x000fe200078e0204 */
[----:B------:R-:W-:-:S04]  /*4ea30*/  IADD3 R21, R3, 0x4d, RZ ;  /* 0x0000004d03157810 */ /* 0x000fc80007ffe0ff */
[----:B------:R-:W-:Y:S01]  /*4ea40*/  ISETP.GE.AND P5, PT, R21, c[0x0][0x17c], PT ;  /* 0x00005f0015007a0c */ /* 0x000fe20003fa6270 */
[----:B--2---:R0:W-:Y:S01]  /*4ea50*/  @P3 STG.E.U16 [R10.64], R9 ;  /* 0x000000090a003986 */ /* 0x0041e2000c10150a */
[----:B------:R-:W-:-:S03]  /*4ea60*/  ISETP.LT.AND P3, PT, R25, c[0x0][0x178], !P4 ;  /* 0x00005e0019007a0c */ /* 0x000fc60006761270 */
[----:B---3--:R-:W-:Y:S04]  /*4ea70*/  @P1 STG.E.U16 [R16.64], R22 ;  /* 0x0000001610001986 */ /* 0x008fe8000c10150a */
[----:B------:R1:W-:Y:S01]  /*4ea80*/  @P6 STG.E.U16 [R18.64], R20 ;  /* 0x0000001412006986 */ /* 0x0003e2000c10150a */
[----:B------:R-:W-:Y:S02]  /*4ea90*/  ISETP.LT.AND P6, PT, R27, c[0x0][0x178], !P4 ;  /* 0x00005e001b007a0c */ /* 0x000fe400067c1270 */
[----:B------:R-:W-:Y:S01]  /*4eaa0*/  ISETP.LT.AND P4, PT, R28, c[0x0][0x178], !P0 ;  /* 0x00005e001c007a0c */ /* 0x000fe20004781270 */
[----:B0-----:R-:W-:Y:S01]  /*4eab0*/  IMAD.WIDE R10, R0, 0x2, R12 ;  /* 0x00000002000a7825 */ /* 0x001fe200078e020c */
[----:B-1----:R-:W-:Y:S02]  /*4eac0*/  PRMT R19, R8, 0x7632, R19 ;  /* 0x0000763208137816 */ /* 0x002fe40000000013 */
[----:B------:R-:W-:Y:S01]  /*4ead0*/  PRMT R20, R9, 0x7632, R20 ;  /* 0x0000763209147816 */ /* 0x000fe20000000014 */
[C---:B------:R-:W-:Y:S01]  /*4eae0*/  IMAD.WIDE R8, R0.reuse, 0x2, R14 ;  /* 0x0000000200087825 */ /* 0x040fe200078e020e */
[----:B------:R-:W-:-:S02]  /*4eaf0*/  IADD3 R18, R0, c[0x0][0x198], RZ ;  /* 0x0000660000127a10 */ /* 0x000fc40007ffe0ff */
[----:B------:R-:W-:Y:S02]  /*4eb00*/  PRMT R21, R22, 0x7632, R21 ;  /* 0x0000763216157816 */ /* 0x000fe40000000015 */
[----:B------:R0:W-:Y:S01]  /*4eb10*/  @P2 STG.E.U16 [R8.64], R19 ;  /* 0x0000001308002986 */ /* 0x0001e2000c10150a */
[----:B------:R-:W-:Y:S01]  /*4eb20*/  ISETP.LT.AND P2, PT, R26, c[0x0][0x178], !P0 ;  /* 0x00005e001a007a0c */ /* 0x000fe20004741270 */
[----:B------:R-:W-:Y:S02]  /*4eb30*/  IMAD.WIDE R16, R0, 0x2, R6 ;  /* 0x0000000200107825 */ /* 0x000fe400078e0206 */
        /* <DEDUP_REMOVED lines=517> */
[----:B--2---:R0:W-:Y:S04]  /*50b90*/  @P5 STG.E.U16 [R8.64], R2 ;  /* 0x0000000208005986 */ /* 0x0041e8000c10150a */
[----:B------:R-:W2:Y:S01]  /*50ba0*/  LDL.LU R24, [R1+0x468] ;  /* 0x0004680001187983 */ /* 0x000ea20000300800 */
[----:B-1----:R-:W-:-:S03]  /*50bb0*/  PRMT R20, R2, 0x7632, R20 ;  /* 0x0000763202147816 */ /* 0x002fc60000000014 */
[----:B------:R-:W4:Y:S01]  /*50bc0*/  LDL.LU R23, [R1+0x298] ;  /* 0x0002980001177983 */ /* 0x000f220000300800 */
[----:B0-----:R-:W-:-:S03]  /*50bd0*/  IMAD.WIDE R8, R18, 0x2, R14 ;  /* 0x0000000212087825 */ /* 0x001fc600078e020e */
        /* <DEDUP_REMOVED lines=36> */
[----:B------:R-:W-:-:S04]  /*50e20*/  ISETP.LT.AND P6, PT, R28, c[0x0][0x178], !P5 ;  /* 0x00005e001c007a0c */ /* 0x000fc80006fc1270 */
[----:B------:R0:W-:Y:S01]  /*50e30*/  @P4 STG.E.U16 [R8.64], R24 ;  /* 0x0000001808004986 */ /* 0x0001e2000c10150a */
[C---:B-1----:R-:W-:Y:S01]  /*50e40*/  IMAD.WIDE R10, R18.reuse, 0x2, R12 ;  /* 0x00000002120a7825 */ /* 0x042fe200078e020c */
[----:B------:R-:W-:-:S03]  /*50e50*/  IADD3 R0, R18, c[0x0][0x198], RZ ;  /* 0x0000660012007a10 */ /* 0x000fc60007ffe0ff */
[----:B--2---:R-:W-:-:S04]  /*50e60*/  IMAD.WIDE R16, R18, 0x2, R6 ;  /* 0x0000000212107825 */ /* 0x004fc800078e0206 */
[----:B0-----:R-:W-:-:S05]  /*50e70*/  IMAD.WIDE R8, R18, 0x2, R14 ;  /* 0x0000000212087825 */ /* 0x001fca00078e020e */
[----:B----4-:R0:W-:Y:S01]  /*50e80*/  @P2 STG.E.U16 [R8.64], R23 ;  /* 0x0000001708002986 */ /* 0x0101e2000c10150a */
[----:B------:R-:W-:-:S03]  /*50e90*/  ISETP.LT.AND P2, PT, R26, c[0x0][0x178], !P5 ;  /* 0x00005e001a007a0c */ /* 0x000fc60006f41270 */
[----:B------:R1:W-:Y:S01]  /*50ea0*/  @P3 STG.E.U16 [R10.64], R29 ;  /* 0x0000001d0a003986 */ /* 0x0003e2000c10150a */
[----:B------:R-:W-:-:S03]  /*50eb0*/  IADD3 R22, R3, 0x6a, RZ ;  /* 0x0000006a03167810 */ /* 0x000fc60007ffe0ff */
[----:B------:R-:W-:Y:S01]  /*50ec0*/  @P0 STG.E.U16 [R16.64], R2 ;  /* 0x0000000210000986 */ /* 0x000fe2000c10150a */
[----:B------:R-:W-:Y:S01]  /*50ed0*/  ISETP.LT.AND P0, PT, R25, c[0x0][0x178], !P5 ;  /* 0x00005e0019007a0c */ /* 0x000fe20006f01270 */
[----:B------:R-:W-:Y:S01]  /*50ee0*/  IMAD.WIDE R18, R0, 0x2, R4 ;  /* 0x0000000200127825 */ /* 0x000fe200078e0204 */
[----:B------:R-:W-:Y:S02]  /*50ef0*/  PRMT R20, R24, 0x7632, R20 ;  /* 0x0000763218147816 */ /* 0x000fe40000000014 */
[----:B------:R-:W-:Y:S01]  /*50f00*/  ISETP.GE.AND P1, PT, R22, c[0x0][0x17c], PT ;  /* 0x00005f0016007a0c */ /* 0x000fe20003f26270 */
[C---:B0-----:R-:W-:Y:S01]  /*50f10*/  IMAD.WIDE R8, R0.reuse, 0x2, R12 ;  /* 0x0000000200087825 */ /* 0x041fe200078e020c */
[----:B------:R-:W-:Y:S01]  /*50f20*/  PRMT R22, R23, 0x7632, R22 ;  /* 0x0000763217167816 */ /* 0x000fe20000000016 */
[----:B------:R0:W-:Y:S02]  /*50f30*/  @P6 STG.E.U16 [R18.64], R20 ;  /* 0x0000001412006986 */ /* 0x0001e4000c10150a */
[----:B-1----:R-:W-:-:S02]  /*50f40*/  IMAD.WIDE R10, R0, 0x2, R14 ;  /* 0x00000002000a7825 */ /* 0x002fc400078e020e */
[----:B------:R-:W2:Y:S04]  /*50f50*/  LDL.LU R24, [R1+0x308] ;  /* 0x0003080001187983 */ /* 0x000ea80000300800 */
[----:B------:R-:W-:Y:S01]  /*50f60*/  @P2 STG.E.U16 [R10.64], R22 ;  /* 0x000000160a002986 */ /* 0x000fe2000c10150a */
[----:B0-----:R-:W-:Y:S02]  /*50f70*/  PRMT R19, R29, 0x7632, R19 ;  /* 0x000076321d137816 */ /* 0x001fe40000000013 */
[----:B------:R-:W-:Y:S01]  /*50f80*/  PRMT R20, R2, 0x7632, R20 ;  /* 0x0000763202147816 */ /* 0x000fe20000000014 */
[----:B------:R-:W3:Y:S04]  /*50f90*/  LDL.LU R29, [R1+0x2e8] ;  /* 0x0002e800011d7983 */ /* 0x000ee80000300800 */
[----:B------:R-:W4:Y:S04]  /*50fa0*/  LDL.LU R2, [R1+0x268] ;  /* 0x0002680001027983 */ /* 0x000f280000300800 */
[----:B------:R-:W3:Y:S04]  /*50fb0*/  LDL.LU R23, [R1+0x498] ;  /* 0x0004980001177983 */ /* 0x000ee80000300800 */
[----:B------:R0:W-:Y:S04]  /*50fc0*/  @P0 STG.E.U16 [R8.64], R19 ;  /* 0x0000001308000986 */ /* 0x0001e8000c10150a */
[----:B0-----:R-:W3:Y:S01]  /*50fd0*/  LDL.LU R19, [R1+0x478] ;  /* 0x0004780001137983 */ /* 0x001ee20000300800 */
[----:B------:R-:W-:-:S02]  /*50fe0*/  ISETP.LT.AND P5, PT, R27, c[0x0][0x178], !P5 ;  /* 0x00005e001b007a0c */ /* 0x000fc40006fa1270 */
[----:B------:R-:W-:Y:S02]  /*50ff0*/  ISETP.LT.AND P6, PT, R28, c[0x0][0x178], !P1 ;  /* 0x00005e001c007a0c */ /* 0x000fe40004fc1270 */
[----:B------:R-:W-:Y:S01]  /*51000*/  ISETP.LT.AND P3, PT, R26, c[0x0][0x178], !P1 ;  /* 0x00005e001a007a0c */ /* 0x000fe20004f61270 */
[C---:B------:R-:W-:Y:S01]  /*51010*/  IMAD.WIDE R16, R0.reuse, 0x2, R6 ;  /* 0x0000000200107825 */ /* 0x040fe200078e0206 */
[----:B------:R-:W-:Y:S02]  /*51020*/  IADD3 R18, R0, c[0x0][0x198], RZ ;  /* 0x0000660000127a10 */ /* 0x000fe40007ffe0ff */
[----:B------:R-:W-:-:S03]  /*51030*/  IADD3 R21, R3, 0x6b, RZ ;  /* 0x0000006b03157810 */ /* 0x000fc60007ffe0ff */
[C---:B------:R-:W-:Y:S02]  /*51040*/  IMAD.WIDE R10, R18.reuse, 0x2, R4 ;  /* 0x00000002120a7825 */ /* 0x040fe400078e0204 */
[----:B------:R0:W-:Y:S01]  /*51050*/  @P5 STG.E.U16 [R16.64], R20 ;  /* 0x0000001410005986 */ /* 0x0001e2000c10150a */
[----:B------:R-:W-:Y:S01]  /*51060*/  ISETP.LT.AND P5, PT, R25, c[0x0][0x178], !P1 ;  /* 0x00005e0019007a0c */ /* 0x000fe20004fa1270 */
[----:B------:R-:W-:Y:S01]  /*51070*/  IMAD.WIDE R8, R18, 0x2, R14 ;  /* 0x0000000212087825 */ /* 0x000fe200078e020e */
[----:B------:R-:W-:Y:S02]  /*51080*/  ISETP.GE.AND P4, PT, R21, c[0x0][0x17c], PT ;  /* 0x00005f0015007a0c */ /* 0x000fe40003f86270 */
[----:B------:R-:W-:Y:S02]  /*51090*/  ISETP.LT.AND P1, PT, R27, c[0x0][0x178], !P1 ;  /* 0x00005e001b007a0c */ /* 0x000fe40004f21270 */
[C---:B------:R-:W-:Y:S02]  /*510a0*/  IADD3 R0, R3.reuse, 0x6d, RZ ;  /* 0x0000006d03007810 */ /* 0x040fe40007ffe0ff */
[----:B------:R-:W-:-:S02]  /*510b0*/  IADD3 R21, R3, 0x6c, RZ ;  /* 0x0000006c03157810 */ /* 0x000fc40007ffe0ff */
[----:B------:R-:W-:Y:S02]  /*510c0*/  ISETP.GE.AND P0, PT, R0, c[0x0][0x17c], PT ;  /* 0x00005f0000007a0c */ /* 0x000fe40003f06270 */
[----:B------:R-:W-:Y:S02]  /*510d0*/  IADD3 R0, R18, c[0x0][0x198], RZ ;  /* 0x0000660012007a10 */ /* 0x000fe40007ffe0ff */
[----:B------:R-:W-:-:S03]  /*510e0*/  ISETP.GE.AND P2, PT, R21, c[0x0][0x17c], PT ;  /* 0x00005f0015007a0c */ /* 0x000fc60003f46270 */
[----:B0-----:R-:W-:Y:S01]  /*510f0*/  IMAD.WIDE R16, R0, 0x2, R4 ;  /* 0x0000000200107825 */ /* 0x001fe200078e0204 */
[----:B--2---:R-:W-:Y:S01]  /*51100*/  PRMT R21, R24, 0x7632, R21 ;  /* 0x0000763218157816 */ /* 0x004fe20000000015 */
[----:B---3--:R0:W-:Y:S01]  /*51110*/  @P6 STG.E.U16 [R10.64], R19 ;  /* 0x000000130a006986 */ /* 0x0081e2000c10150a */
[----:B------:R-:W-:-:S03]  /*51120*/  ISETP.LT.AND P6, PT, R28, c[0x0][0x178], !P4 ;  /* 0x00005e001c007a0c */ /* 0x000fc600067c1270 */
[----:B------:R1:W-:Y:S01]  /*51130*/  @P3 STG.E.U16 [R8.64], R24 ;  /* 0x0000001808003986 */ /* 0x0003e2000c10150a */
[----:B------:R-:W-:Y:S02]  /*51140*/  ISETP.LT.AND P3, PT, R26, c[0x0][0x178], !P4 ;  /* 0x00005e001a007a0c */ /* 0x000fe40006761270 */
[----:B------:R-:W-:Y:S01]  /*51150*/  PRMT R20, R19, 0x7632, R20 ;  /* 0x0000763213147816 */ /* 0x000fe20000000014 */
[----:B0-----:R-:W-:-:S04]  /*51160*/  IMAD.WIDE R10, R18, 0x2, R6 ;  /* 0x00000002120a7825 */ /* 0x001fc800078e0206 */
[----:B-1----:R-:W-:Y:S01]  /*51170*/  IMAD.WIDE R8, R18, 0x2, R12 ;  /* 0x0000000212087825 */ /* 0x002fe200078e020c */
[----:B------:R-:W2:Y:S03]  /*51180*/  LDL.LU R24, [R1+0x1a8] ;  /* 0x0001a80001187983 */ /* 0x000ea60000300800 */
[----:B------:R-:W-:Y:S01]  /*51190*/  IMAD.WIDE R18, R0, 0x2, R14 ;  /* 0x0000000200127825 */ /* 0x000fe200078e020e */
[----:B------:R0:W-:Y:S01]  /*511a0*/  @P5 STG.E.U16 [R8.64], R29 ;  /* 0x0000001d08005986 */ /* 0x0001e2000c10150a */
[----:B------:R-:W-:-:S03]  /*511b0*/  ISETP.LT.AND P5, PT, R28, c[0x0][0x178], !P2 ;  /* 0x00005e001c007a0c */ /* 0x000fc600057a1270 */
[----:B----4-:R1:W-:Y:S01]  /*511c0*/  @P1 STG.E.U16 [R10.64], R2 ;  /* 0x000000020a001986 */ /* 0x0103e2000c10150a */
[----:B------:R-:W-:Y:S02]  /*511d0*/  ISETP.LT.AND P1, PT, R25, c[0x0][0x178], !P4 ;  /* 0x00005e0019007a0c */ /* 0x000fe40006721270 */
[----:B------:R-:W-:Y:S01]  /*511e0*/  ISETP.LT.AND P4, PT, R27, c[0x0][0x178], !P4 ;  /* 0x00005e001b007a0c */ /* 0x000fe20006781270 */
[----:B------:R3:W-:Y:S04]  /*511f0*/  @P6 STG.E.U16 [R16.64], R20 ;  /* 0x0000001410006986 */ /* 0x0007e8000c10150a */
[----:B------:R4:W-:Y:S01]  /*51200*/  @P3 STG.E.U16 [R18.64], R21 ;  /* 0x0000001512003986 */ /* 0x0009e2000c10150a */
[----:B0-----:R-:W-:-:S04]  /*51210*/  IMAD.WIDE R8, R0, 0x2, R12 ;  /* 0x0000000200087825 */ /* 0x001fc800078e020c */
[----:B-1----:R-:W-:Y:S01]  /*51220*/  IMAD.WIDE R10, R0, 0x2, R6 ;  /* 0x00000002000a7825 */ /* 0x002fe200078e0206 */
[----:B---3--:R-:W-:Y:S02]  /*51230*/  PRMT R20, R2, 0x7632, R20 ;  /* 0x0000763202147816 */ /* 0x008fe40000000014 */
[----:B----4-:R-:W-:Y:S02]  /*51240*/  IADD3 R18, R0, c[0x0][0x198], RZ ;  /* 0x0000660000127a10 */ /* 0x010fe40007ffe0ff */
[----:B------:R-:W-:Y:S02]  /*51250*/  PRMT R19, R29, 0x7632, R19 ;  /* 0x000076321d137816 */ /* 0x000fe40000000013 */
[----:B------:R-:W-:Y:S01]  /*51260*/  IADD3 R21, R3, 0x6e, RZ ;  /* 0x0000006e03157810 */ /* 0x000fe20007ffe0ff */
[----:B------:R-:W-:Y:S01]  /*51270*/  IMAD.WIDE R16, R18, 0x2, R4 ;  /* 0x0000000212107825 */ /* 0x000fe200078e0204 */
[----:B------:R-:W3:Y:S04]  /*51280*/  LDL.LU R29, [R1+0x4b8] ;  /* 0x0004b800011d7983 */ /* 0x000ee80000300800 */
[----:B------:R-:W-:Y:S01]  /*51290*/  @P1 STG.E.U16 [R8.64], R19 ;  /* 0x0000001308001986 */ /* 0x000fe2000c10150a */
[----:B------:R-:W-:-:S03]  /*512a0*/  ISETP.GE.AND P1, PT, R21, c[0x0][0x17c], PT ;  /* 0x00005f0015007a0c */ /* 0x000fc60003f26270 */
[----:B------:R-:W4:Y:S04]  /*512b0*/  LDL.LU R2, [R1+0x4a8] ;  /* 0x0004a80001027983 */ /* 0x000f280000300800 */
[----:B------:R-:W-:Y:S04]  /*512c0*/  @P4 STG.E.U16 [R10.64], R20 ;  /* 0x000000140a004986 */ /* 0x000fe8000c10150a */
[----:B------:R-:W2:Y:S04]  /*512d0*/  LDL.LU R21, [R1+0x2f8] ;  /* 0x0002f80001157983 */ /* 0x000ea80000300800 */
[----:B------:R0:W-:Y:S04]  /*512e0*/  @P5 STG.E.U16 [R16.64], R23 ;  /* 0x0000001710005986 */ /* 0x0001e8000c10150a */
[----:B0-----:R-:W2:Y:S01]  /*512f0*/  LDL.LU R17, [R1+0x488] ;  /* 0x0004880001117983 */ /* 0x001ea20000300800 */
[----:B------:R-:W-:-:S02]  /*51300*/  ISETP.LT.AND P3, PT, R26, c[0x0][0x178], !P2 ;  /* 0x00005e001a007a0c */ /* 0x000fc40005761270 */
[----:B------:R-:W-:Y:S01]  /*51310*/  ISETP.LT.AND P6, PT, R25, c[0x0][0x178], !P2 ;  /* 0x00005e0019007a0c */ /* 0x000fe200057c1270 */
[----:B------:R-:W-:-:S04]  /*51320*/  IMAD.WIDE R10, R18, 0x2, R14 ;  /* 0x00000002120a7825 */ /* 0x000fc800078e020e */
[C---:B------:R-:W-:Y:S01]  /*51330*/  IMAD.WIDE R8, R18.reuse, 0x2, R12 ;  /* 0x0000000212087825 */ /* 0x040fe200078e020c */
[----:B------:R-:W-:Y:S02]  /*51340*/  IADD3 R0, R18, c[0x0][0x198], RZ ;  /* 0x0000660012007a10 */ /* 0x000fe40007ffe0ff */
[----:B------:R-:W-:Y:S02]  /*51350*/  ISETP.LT.AND P2, PT, R27, c[0x0][0x178], !P2 ;  /* 0x00005e001b007a0c */ /* 0x000fe40005741270 */
[----:B------:R-:W-:Y:S02]  /*51360*/  ISETP.LT.AND P4, PT, R28, c[0x0][0x178], !P0 ;  /* 0x00005e001c007a0c */ /* 0x000fe40004781270 */
[----:B------:R-:W-:Y:S02]  /*51370*/  ISETP.LT.AND P5, PT, R26, c[0x0][0x178], !P0 ;  /* 0x00005e001a007a0c */ /* 0x000fe400047a1270 */
[----:B------:R-:W-:Y:S01]  /*51380*/  IADD3 R16, R3, 0x6f, RZ ;  /* 0x0000006f03107810 */ /* 0x000fe20007ffe0ff */
[----:B--2---:R-:W-:Y:S04]  /*51390*/  @P3 STG.E.U16 [R10.64], R17 ;  /* 0x000000110a003986 */ /* 0x004fe8000c10150a */
[----:B------:R0:W-:Y:S02]  /*513a0*/  @P6 STG.E.U16 [R8.64], R21 ;  /* 0x0000001508006986 */ /* 0x0001e4000c10150a */
[----:B0-----:R-:W-:Y:S01]  /*513b0*/  IMAD.WIDE R8, R18, 0x2, R6 ;  /* 0x0000000212087825 */ /* 0x001fe200078e0206 */
[----:B------:R-:W-:-:S02]  /*513c0*/  PRMT R18, R23, 0x7632, R18 ;  /* 0x0000763217127816 */ /* 0x000fc40000000012 */
[----:B------:R-:W2:Y:S01]  /*513d0*/  LDL R23, [R1+0x328] ;  /* 0x0003280001177983 */ /* 0x000ea20000100800 */
[----:B------:R-:W-:Y:S01]  /*513e0*/  ISETP.GE.AND P3, PT, R16, c[0x0][0x17c], PT ;  /* 0x00005f0010007a0c */ /* 0x000fe20003f66270 */
[----:B------:R-:W-:Y:S01]  /*513f0*/  IMAD.WIDE R10, R0, 0x2, R4 ;  /* 0x00000002000a7825 */ /* 0x000fe200078e0204 */
[----:B------:R-:W-:-:S03]  /*51400*/  PRMT R19, R17, 0x7632, R19 ;  /* 0x0000763211137816 */ /* 0x000fc60000000013 */
[----:B------:R-:W-:Y:S01]  /*51410*/  IMAD.WIDE R16, R0, 0x2, R14 ;  /* 0x0000000200107825 */ /* 0x000fe200078e020e */
[----:B------:R-:W-:Y:S04]  /*51420*/  @P2 STG.E.U16 [R8.64], R24 ;  /* 0x0000001808002986 */ /* 0x000fe8000c10150a */
[----:B------:R-:W-:Y:S04]  /*51430*/  @P4 STG.E.U16 [R10.64], R18 ;  /* 0x000000120a004986 */ /* 0x000fe8000c10150a */
[----:B------:R0:W-:Y:S02]  /*51440*/  @P5 STG.E.U16 [R16.64], R19 ;  /* 0x0000001310005986 */ /* 0x0001e4000c10150a */
[----:B0-----:R-:W-:-:S02]  /*51450*/  PRMT R17, R24, 0x7632, R17 ;  /* 0x0000763218117816 */ /* 0x001fc40000000011 */
[----:B------:R-:W2:Y:S01]  /*51460*/  LDL.LU R24, [R1+0x318] ;  /* 0x0003180001187983 */ /* 0x000ea20000300800 */
[----:B------:R-:W-:Y:S02]  /*51470*/  ISETP.LT.AND P2, PT, R25, c[0x0][0x178], !P0 ;  /* 0x00005e0019007a0c */ /* 0x000fe40004741270 */
[----:B------:R-:W-:Y:S02]  /*51480*/  ISETP.LT.AND P0, PT, R27, c[0x0][0x178], !P0 ;  /* 0x00005e001b007a0c */ /* 0x000fe40004701270 */
[----:B------:R-:W-:Y:S01]  /*51490*/  ISETP.LT.AND P5, PT, R28, c[0x0][0x178], !P1 ;  /* 0x00005e001c007a0c */ /* 0x000fe20004fa1270 */
[----:B------:R-:W-:Y:S01]  /*514a0*/  IMAD.WIDE R8, R0, 0x2, R12 ;  /* 0x0000000200087825 */ /* 0x000fe200078e020c */
[----:B------:R-:W-:Y:S02]  /*514b0*/  ISETP.LT.AND P4, PT, R26, c[0x0][0x178], !P1 ;  /* 0x00005e001a007a0c */ /* 0x000fe40004f81270 */
[----:B------:R-:W-:Y:S01]  /*514c0*/  PRMT R16, R21, 0x7632, R16 ;  /* 0x0000763215107816 */ /* 0x000fe20000000010 */
[----:B------:R-:W-:Y:S01]  /*514d0*/  IMAD.WIDE R10, R0, 0x2, R6 ;  /* 0x00000002000a7825 */ /* 0x000fe200078e0206 */
[----:B------:R-:W-:-:S02]  /*514e0*/  ISETP.LT.AND P6, PT, R25, c[0x0][0x178], !P1 ;  /* 0x00005e0019007a0c */ /* 0x000fc40004fc1270 */
[----:B------:R-:W-:Y:S01]  /*514f0*/  IADD3 R0, R0, c[0x0][0x198], RZ ;  /* 0x0000660000007a10 */ /* 0x000fe20007ffe0ff */
[----:B------:R0:W-:Y:S04]  /*51500*/  @P2 STG.E.U16 [R8.64], R16 ;  /* 0x0000001008002986 */ /* 0x0001e8000c10150a */
[----:B------:R1:W-:Y:S01]  /*51510*/  @P0 STG.E.U16 [R10.64], R17 ;  /* 0x000000110a000986 */ /* 0x0003e2000c10150a */
[----:B------:R-:W-:Y:S01]  /*51520*/  IADD3 R18, R3, 0x70, RZ ;  /* 0x0000007003127810 */ /* 0x000fe20007ffe0ff */
[----:B0-----:R-:W-:-:S04]  /*51530*/  IMAD.WIDE R8, R0, 0x2, R4 ;  /* 0x0000000200087825 */ /* 0x001fc800078e0204 */
[C---:B-1----:R-:W-:Y:S01]  /*51540*/  IMAD.WIDE R10, R0.reuse, 0x2, R14 ;  /* 0x00000002000a7825 */ /* 0x042fe200078e020e */
[----:B---3--:R0:W-:Y:S03]  /*51550*/  @P5 STG.E.U16 [R8.64], R29 ;  /* 0x0000001d08005986 */ /* 0x0081e6000c10150a */
[----:B------:R-:W-:Y:S01]  /*51560*/  IMAD.WIDE R16, R0, 0x2, R12 ;  /* 0x0000000200107825 */ /* 0x000fe200078e020c */
[----:B----4-:R1:W-:Y:S01]  /*51570*/  @P4 STG.E.U16 [R10.64], R2 ;  /* 0x000000020a004986 */ /* 0x0103e2000c10150a */
[----:B------:R-:W-:Y:S02]  /*51580*/  ISETP.GE.AND P2, PT, R18, c[0x0][0x17c], PT ;  /* 0x00005f0012007a0c */ /* 0x000fe40003f46270 */
[----:B------:R-:W-:Y:S02]  /*51590*/  IADD3 R18, R3, 0x71, RZ ;  /* 0x0000007103127810 */ /* 0x000fe40007ffe0ff */
[----:B------:R-:W-:-:S02]  /*515a0*/  ISETP.LT.AND P1, PT, R27, c[0x0][0x178], !P1 ;  /* 0x00005e001b007a0c */ /* 0x000fc40004f21270 */
[----:B------:R-:W-:Y:S02]  /*515b0*/  ISETP.LT.AND P5, PT, R28, c[0x0][0x178], !P3 ;  /* 0x00005e001c007a0c */ /* 0x000fe40005fa1270 */
[----:B------:R-:W-:Y:S02]  /*515c0*/  ISETP.GE.AND P0, PT, R18, c[0x0][0x17c], PT ;  /* 0x00005f0012007a0c */ /* 0x000fe40003f06270 */
[C---:B------:R-:W-:Y:S01]  /*515d0*/  IADD3 R18, R0.reuse, c[0x0][0x198], RZ ;  /* 0x0000660000127a10 */ /* 0x040fe20007ffe0ff */
[----:B0-----:R-:W-:Y:S01]  /*515e0*/  IMAD.WIDE R8, R0, 0x2, R6 ;  /* 0x0000000200087825 */ /* 0x001fe200078e0206 */
[----:B------:R-:W-:-:S03]  /*515f0*/  PRMT R0, R29, 0x7632, R0 ;  /* 0x000076321d007816 */ /* 0x000fc60000000000 */
[----:B-1----:R-:W-:Y:S01]  /*51600*/  IMAD.WIDE R10, R18, 0x2, R4 ;  /* 0x00000002120a7825 */ /* 0x002fe200078e0204 */
[----:B--2---:R0:W-:Y:S04]  /*51610*/  @P6 STG.E.U16 [R16.64], R23 ;  /* 0x0000001710006986 */ /* 0x0041e8000c10150a */
[----:B0-----:R-:W2:Y:S04]  /*51620*/  LDL.LU R17, [R1+0x328] ;  /* 0x0003280001117983 */ /* 0x001ea80000300800 */
[----:B------:R-:W3:Y:S04]  /*51630*/  LDL.LU R29, [R1+0x19c] ;  /* 0x00019c00011d7983 */ /* 0x000ee80000300800 */
[----:B------:R-:W4:Y:S04]  /*51640*/  LDL.LU R21, [R1+0x17c] ;  /* 0x00017c0001157983 */ /* 0x000f280000300800 */
[----:B------:R-:W3:Y:S04]  /*51650*/  LDL.LU R23, [R1+0x15c] ;  /* 0x00015c0001177983 */ /* 0x000ee80000300800 */
[----:B------:R-:W-:Y:S04]  /*51660*/  @P1 STG.E.U16 [R8.64], R24 ;  /* 0x0000001808001986 */ /* 0x000fe8000c10150a */
[----:B------:R0:W-:Y:S02]  /*51670*/  @P5 STG.E.U16 [R10.64], R0 ;  /* 0x000000000a005986 */ /* 0x0001e4000c10150a */
[----:B0-----:R-:W-:-:S02]  /*51680*/  PRMT R0, R2, 0x7632, R0 ;  /* 0x0000763202007816 */ /* 0x001fc40000000000 */
[----:B------:R-:W4:Y:S01]  /*51690*/  LDL.LU R2, [R1+0x13c] ;  /* 0x00013c0001027983 */ /* 0x000f220000300800 */
[----:B------:R-:W-:-:S03]  /*516a0*/  PRMT R20, R24, 0x7632, R20 ;  /* 0x0000763218147816 */ /* 0x000fc60000000014 */
[----:B------:R-:W4:Y:S01]  /*516b0*/  LDL.LU R24, [R1+0x21c] ;  /* 0x00021c0001187983 */ /* 0x000f220000300800 */
[----:B------:R-:W-:Y:S02]  /*516c0*/  ISETP.LT.AND P6, PT, R26, c[0x0][0x178], !P3 ;  /* 0x00005e001a007a0c */ /* 0x000fe40005fc1270 */
[----:B------:R-:W-:Y:S02]  /*516d0*/  ISETP.LT.AND P1, PT, R25, c[0x0][0x178], !P3 ;  /* 0x00005e0019007a0c */ /* 0x000fe40005f21270 */
[----:B------:R-:W-:Y:S01]  /*516e0*/  ISETP.LT.AND P3, PT, R27, c[0x0][0x178], !P3 ;  /* 0x00005e001b007a0c */ /* 0x000fe20005f61270 */
[----:B------:R-:W-:Y:S01]  /*516f0*/  IMAD.WIDE R8, R18, 0x2, R14 ;  /* 0x0000000212087825 */ /* 0x000fe200078e020e */
[----:B------:R-:W-:Y:S02]  /*51700*/  IADD3 R16, R3, 0x72, RZ ;  /* 0x0000007203107810 */ /* 0x000fe40007ffe0ff */
[----:B------:R-:W-:Y:S01]  /*51710*/  ISETP.LT.AND P5, PT, R28, c[0x0][0x178], !P2 ;  /* 0x00005e001c007a0c */ /* 0x000fe200057a1270 */
[----:B------:R-:W-:Y:S01]  /*51720*/  IMAD.WIDE R10, R18, 0x2, R12 ;  /* 0x00000002120a7825 */ /* 0x000fe200078e020c */
[----:B------:R-:W-:-:S03]  /*51730*/  ISETP.GE.AND P4, PT, R16, c[0x0][0x17c], PT ;  /* 0x00005f0010007a0c */ /* 0x000fc60003f86270 */
[----:B------:R0:W-:Y:S01]  /*51740*/  @P6 STG.E.U16 [R8.64], R0 ;  /* 0x0000000008006986 */ /* 0x0001e2000c10150a */
[----:B------:R-:W-:Y:S02]  /*51750*/  ISETP.LT.AND P6, PT, R26, c[0x0][0x178], !P2 ;  /* 0x00005e001a007a0c */ /* 0x000fe400057c1270 */
[----:B0-----:R-:W-:-:S05]  /*51760*/  IADD3 R0, R18, c[0x0][0x198], RZ ;  /* 0x0000660012007a10 */ /* 0x001fca0007ffe0ff */
[----:B------:R-:W-:Y:S01]  /*51770*/  IMAD.WIDE R8, R0, 0x2, R14 ;  /* 0x0000000200087825 */ /* 0x000fe200078e020e */
[----:B--2---:R-:W-:-:S03]  /*51780*/  PRMT R19, R17, 0x7632, R19 ;  /* 0x0000763211137816 */ /* 0x004fc60000000013 */
[----:B------:R-:W-:Y:S02]  /*51790*/  IMAD.WIDE R16, R18, 0x2, R6 ;  /* 0x0000000212107825 */ /* 0x000fe400078e0206 */
[----:B------:R0:W-:Y:S04]  /*517a0*/  @P1 STG.E.U16 [R10.64], R19 ;  /* 0x000000130a001986 */ /* 0x0001e8000c10150a */
[----:B------:R1:W-:Y:S01]  /*517b0*/  @P3 STG.E.U16 [R16.64], R20 ;  /* 0x0000001410003986 */ /* 0x0003e2000c10150a */
[----:B------:R-:W-:Y:S02]  /*517c0*/  ISETP.LT.AND P3, PT, R25, c[0x0][0x178], !P2 ;  /* 0x00005e0019007a0c */ /* 0x000fe40005761270 */
[----:B------:R-:W-:Y:S01]  /*517d0*/  ISETP.LT.AND P2, PT, R27, c[0x0][0x178], !P2 ;  /* 0x00005e001b007a0c */ /* 0x000fe20005741270 */
[----:B0-----:R-:W-:-:S05]  /*517e0*/  IMAD.WIDE R10, R0, 0x2, R4 ;  /* 0x00000002000a7825 */ /* 0x001fca00078e0204 */
[----:B---3--:R0:W-:Y:S04]  /*517f0*/  @P5 STG.E.U16 [R10.64], R29 ;  /* 0x0000001d0a005986 */ /* 0x0081e8000c10150a */
[----:B----4-:R2:W-:Y:S01]  /*51800*/  @P6 STG.E.U16 [R8.64], R21 ;  /* 0x0000001508006986 */ /* 0x0105e2000c10150a */
[----:B------:R-:W-:Y:S02]  /*51810*/  ISETP.LT.AND P6, PT, R28, c[0x0][0x178], !P0 ;  /* 0x00005e001c007a0c */ /* 0x000fe400047c1270 */
[----:B-1----:R-:W-:Y:S01]  /*51820*/  IADD3 R16, R3, 0x73, RZ ;  /* 0x0000007303107810 */ /* 0x002fe20007ffe0ff */
[----:B0-----:R-:W-:-:S04]  /*51830*/  IMAD.WIDE R10, R0, 0x2, R12 ;  /* 0x00000002000a7825 */ /* 0x001fc800078e020c */
[C---:B--2---:R-:W-:Y:S01]  /*51840*/  IMAD.WIDE R8, R0.reuse, 0x2, R6 ;  /* 0x0000000200087825 */ /* 0x044fe200078e0206 */
[----:B------:R-:W-:Y:S01]  /*51850*/  IADD3 R0, R0, c[0x0][0x198], RZ ;  /* 0x0000660000007a10 */ /* 0x000fe20007ffe0ff */
[----:B------:R-:W-:Y:S01]  /*51860*/  @P3 STG.E.U16 [R10.64], R23 ;  /* 0x000000170a003986 */ /* 0x000fe2000c10150a */
[----:B------:R-:W-:Y:S02]  /*51870*/  ISETP.GE.AND P1, PT, R16, c[0x0][0x17c], PT ;  /* 0x00005f0010007a0c */ /* 0x000fe40003f26270 */
[----:B------:R-:W-:Y:S01]  /*51880*/  ISETP.LT.AND P3, PT, R26, c[0x0][0x178], !P0 ;  /* 0x00005e001a007a0c */ /* 0x000fe20004761270 */
[----:B------:R0:W-:Y:S01]  /*51890*/  @P2 STG.E.U16 [R8.64], R2 ;  /* 0x0000000208002986 */ /* 0x0001e2000c10150a */
[----:B------:R-:W-:Y:S02]  /*518a0*/  ISETP.LT.AND P2, PT, R27, c[0x0][0x178], !P0 ;  /* 0x00005e001b007a0c */ /* 0x000fe40004741270 */
[----:B------:R-:W-:Y:S02]  /*518b0*/  PRMT R16, R29, 0x7632, R16 ;  /* 0x000076321d107816 */ /* 0x000fe40000000010 */
[----:B------:R-:W-:Y:S01]  /*518c0*/  ISETP.LT.AND P0, PT, R25, c[0x0][0x178], !P0 ;  /* 0x00005e0019007a0c */ /* 0x000fe20004701270 */
[----:B------:R-:W2:Y:S01]  /*518d0*/  LDL.LU R29, [R1+0x1fc] ;  /* 0x0001fc00011d7983 */ /* 0x000ea20000300800 */
[----:B------:R-:W-:Y:S01]  /*518e0*/  IADD3 R17, R3, 0x74, RZ ;  /* 0x0000007403117810 */ /* 0x000fe20007ffe0ff */
[----:B0-----:R-:W-:-:S03]  /*518f0*/  IMAD.WIDE R8, R0, 0x2, R4 ;  /* 0x0000000200087825 */ /* 0x001fc600078e0204 */
[----:B------:R-:W-:Y:S02]  /*51900*/  ISETP.GE.AND P5, PT, R17, c[0x0][0x17c], PT ;  /* 0x00005f0011007a0c */ /* 0x000fe40003fa6270 */
[----:B------:R-:W-:Y:S01]  /*51910*/  PRMT R20, R21, 0x7632, R20 ;  /* 0x0000763215147816 */ /* 0x000fe20000000014 */
[----:B------:R0:W-:Y:S01]  /*51920*/  @P6 STG.E.U16 [R8.64], R16 ;  /* 0x0000001008006986 */ /* 0x0001e2000c10150a */
[----:B------:R-:W-:Y:S01]  /*51930*/  ISETP.LT.AND P6, PT, R28, c[0x0][0x178], !P4 ;  /* 0x00005e001c007a0c */ /* 0x000fe200067c1270 */
[----:B------:R-:W-:Y:S01]  /*51940*/  IMAD.WIDE R10, R0, 0x2, R14 ;  /* 0x00000002000a7825 */ /* 0x000fe200078e020e */
[----:B------:R-:W-:Y:S02]  /*51950*/  PRMT R18, R23, 0x7632, R18 ;  /* 0x0000763217127816 */ /* 0x000fe40000000012 */
[----:B------:R-:W-:Y:S02]  /*51960*/  PRMT R19, R2, 0x7632, R19 ;  /* 0x0000763202137816 */ /* 0x000fe40000000013 */
[----:B------:R1:W-:Y:S04]  /*51970*/  @P3 STG.E.U16 [R10.64], R20 ;  /* 0x000000140a003986 */ /* 0x0003e8000c10150a */
[----:B------:R-:W3:Y:S01]  /*51980*/  LDL.LU R2, [R1+0x14c] ;  /* 0x00014c0001027983 */ /* 0x000ee20000300800 */
[----:B0-----:R-:W-:-:S04]  /*51990*/  IMAD.WIDE R8, R0, 0x2, R12 ;  /* 0x0000000200087825 */ /* 0x001fc800078e020c */
[C---:B------:R-:W-:Y:S01]  /*519a0*/  IMAD.WIDE R16, R0.reuse, 0x2, R6 ;  /* 0x0000000200107825 */ /* 0x040fe200078e0206 */
[----:B------:R-:W-:Y:S01]  /*519b0*/  IADD3 R0, R0, c[0x0][0x198], RZ ;  /* 0x0000660000007a10 */ /* 0x000fe20007ffe0ff */
[----:B------:R-:W-:Y:S04]  /*519c0*/  @P0 STG.E.U16 [R8.64], R18 ;  /* 0x0000001208000986 */ /* 0x000fe8000c10150a */
[----:B------:R0:W-:Y:S01]  /*519d0*/  @P2 STG.E.U16 [R16.64], R19 ;  /* 0x0000001310002986 */ /* 0x0001e2000c10150a */
[----:B-1----:R-:W-:-:S05]  /*519e0*/  IMAD.WIDE R10, R0, 0x2, R4 ;  /* 0x00000002000a7825 */ /* 0x002fca00078e0204 */
[----:B------:R1:W-:Y:S01]  /*519f0*/  @P6 STG.E.U16 [R10.64], R24 ;  /* 0x000000180a006986 */ /* 0x0003e2000c10150a */
[----:B0-----:R-:W-:-:S04]  /*51a00*/  IADD3 R17, R3, 0x76, RZ ;  /* 0x0000007603117810 */ /* 0x001fc80007ffe0ff */
[----:B------:R-:W-:Y:S02]  /*51a10*/  ISETP.GE.AND P6, PT, R17, c[0x0][0x17c], PT ;  /* 0x00005f0011007a0c */ /* 0x000fe40003fc6270 */
[----:B------:R-:W4:Y:S01]  /*51a20*/  LDL.LU R17, [R1+0x18c] ;  /* 0x00018c0001117983 */ /* 0x000f220000300800 */
[----:B------:R-:W-:Y:S02]  /*51a30*/  ISETP.LT.AND P3, PT, R26, c[0x0][0x178], !P4 ;  /* 0x00005e001a007a0c */ /* 0x000fe40006761270 */
[----:B------:R-:W-:Y:S01]  /*51a40*/  IADD3 R16, R3, 0x75, RZ ;  /* 0x0000007503107810 */ /* 0x000fe20007ffe0ff */
[----:B------:R-:W4:Y:S03]  /*51a50*/  LDL.LU R21, [R1+0x25c] ;  /* 0x00025c0001157983 */ /* 0x000f260000300800 */
[----:B------:R-:W-:Y:S02]  /*51a60*/  ISETP.GE.AND P2, PT, R16, c[0x0][0x17c], PT ;  /* 0x00005f0010007a0c */ /* 0x000fe40003f46270 */
[----:B------:R-:W-:Y:S01]  /*51a70*/  PRMT R16, R24, 0x7632, R16 ;  /* 0x0000763218107816 */ /* 0x000fe20000000010 */
[----:B------:R-:W-:Y:S01]  /*51a80*/  IMAD.WIDE R8, R0, 0x2, R14 ;  /* 0x0000000200087825 */ /* 0x000fe200078e020e */
[----:B-1----:R-:W4:Y:S04]  /*51a90*/  LDL.LU R24, [R1+0x23c] ;  /* 0x00023c0001187983 */ /* 0x002f280000300800 */
[----:B------:R-:W4:Y:S01]  /*51aa0*/  LDL.LU R23, [R1+0x20c] ;  /* 0x00020c0001177983 */ /* 0x000f220000300800 */
[----:B------:R-:W-:-:S02]  /*51ab0*/  ISETP.LT.AND P0, PT, R25, c[0x0][0x178], !P4 ;  /* 0x00005e0019007a0c */ /* 0x000fc40006701270 */
[----:B------:R-:W-:Y:S01]  /*51ac0*/  ISETP.LT.AND P4, PT, R27, c[0x0][0x178], !P4 ;  /* 0x00005e001b007a0c */ /* 0x000fe20006781270 */
[----:B------:R-:W-:Y:S01]  /*51ad0*/  IMAD.WIDE R10, R0, 0x2, R12 ;  /* 0x00000002000a7825 */ /* 0x000fe200078e020c */
[----:B--2---:R0:W-:Y:S01]  /*51ae0*/  @P3 STG.E.U16 [R8.64], R29 ;  /* 0x0000001d08003986 */ /* 0x0041e2000c10150a */
[----:B------:R-:W-:-:S03]  /*51af0*/  PRMT R20, R29, 0x7632, R20 ;  /* 0x000076321d147816 */ /* 0x000fc60000000014 */
[----:B0-----:R-:W2:Y:S01]  /*51b00*/  LDL.LU R29, [R1+0x16c] ;  /* 0x00016c00011d7983 */ /* 0x001ea20000300800 */
[----:B------:R-:W-:Y:S01]  /*51b10*/  IMAD.WIDE R8, R0, 0x2, R6 ;  /* 0x0000000200087825 */ /* 0x000fe200078e0206 */
[----:B---3--:R-:W-:-:S03]  /*51b20*/  PRMT R19, R2, 0x7632, R19 ;  /* 0x0000763202137816 */ /* 0x008fc60000000013 */
[----:B----4-:R-:W-:Y:S04]  /*51b30*/  @P0 STG.E.U16 [R10.64], R17 ;  /* 0x000000110a000986 */ /* 0x010fe8000c10150a */
[----:B------:R0:W-:Y:S04]  /*51b40*/  @P4 STG.E.U16 [R8.64], R2 ;  /* 0x0000000208004986 */ /* 0x0001e8000c10150a */
[----:B0-----:R-:W3:Y:S01]  /*51b50*/  LDL.LU R2, [R1+0x3ec] ;  /* 0x0003ec0001027983 */ /* 0x001ee20000300800 */
[----:B------:R-:W-:Y:S02]  /*51b60*/  ISETP.LT.AND P3, PT, R28, c[0x0][0x178], !P1 ;  /* 0x00005e001c007a0c */ /* 0x000fe40004f61270 */
[----:B------:R-:W-:-:S02]  /*51b70*/  ISETP.LT.AND P0, PT, R26, c[0x0][0x178], !P1 ;  /* 0x00005e001a007a0c */ /* 0x000fc40004f01270 */
[----:B------:R-:W-:Y:S02]  /*51b80*/  IADD3 R0, R0, c[0x0][0x198], RZ ;  /* 0x0000660000007a10 */ /* 0x000fe40007ffe0ff */
[----:B------:R-:W-:Y:S02]  /*51b90*/  ISETP.LT.AND P4, PT, R27, c[0x0][0x178], !P1 ;  /* 0x00005e001b007a0c */ /* 0x000fe40004f81270 */
[----:B------:R-:W-:Y:S01]  /*51ba0*/  ISETP.LT.AND P1, PT, R25, c[0x0][0x178], !P1 ;  /* 0x00005e0019007a0c */ /* 0x000fe20004f21270 */
[----:B------:R-:W-:-:S04]  /*51bb0*/  IMAD.WIDE R8, R0, 0x2, R4 ;  /* 0x0000000200087825 */ /* 0x000fc800078e0204 */
[----:B------:R-:W-:Y:S01]  /*51bc0*/  IMAD.WIDE R10, R0, 0x2, R14 ;  /* 0x00000002000a7825 */ /* 0x000fe200078e020e */
[----:B------:R0:W-:Y:S01]  /*51bd0*/  @P3 STG.E.U16 [R8.64], R16 ;  /* 0x0000001008003986 */ /* 0x0001e2000c10150a */
[----:B------:R-:W-:Y:S02]  /*51be0*/  PRMT R18, R17, 0x7632, R18 ;  /* 0x0000763211127816 */ /* 0x000fe40000000012 */
[----:B------:R-:W-:Y:S01]  /*51bf0*/  ISETP.LT.AND P3, PT, R28, c[0x0][0x178], !P5 ;  /* 0x00005e001c007a0c */ /* 0x000fe20006f61270 */
[----:B------:R1:W-:Y:S01]  /*51c00*/  @P0 STG.E.U16 [R10.64], R20 ;  /* 0x000000140a000986 */ /* 0x0003e2000c10150a */
[----:B------:R-:W-:Y:S01]  /*51c10*/  ISETP.LT.AND P0, PT, R26, c[0x0][0x178], !P5 ;  /* 0x00005e001a007a0c */ /* 0x000fe20006f01270 */
[----:B0-----:R-:W-:-:S04]  /*51c20*/  IMAD.WIDE R8, R0, 0x2, R12 ;  /* 0x0000000200087825 */ /* 0x001fc800078e020c */
[C---:B------:R-:W-:Y:S01]  /*51c30*/  IMAD.WIDE R16, R0.reuse, 0x2, R6 ;  /* 0x0000000200107825 */ /* 0x040fe200078e0206 */
[----:B------:R-:W-:Y:S01]  /*51c40*/  IADD3 R0, R0, c[0x0][0x198], RZ ;  /* 0x0000660000007a10 */ /* 0x000fe20007ffe0ff */
[----:B------:R0:W-:Y:S04]  /*51c50*/  @P1 STG.E.U16 [R8.64], R18 ;  /* 0x0000001208001986 */ /* 0x0001e8000c10150a */
[----:B------:R4:W-:Y:S01]  /*51c60*/  @P4 STG.E.U16 [R16.64], R19 ;  /* 0x0000001310004986 */ /* 0x0009e2000c10150a */
[----:B------:R-:W-:Y:S01]  /*51c70*/  ISETP.LT.AND P4, PT, R25, c[0x0][0x178], !P5 ;  /* 0x00005e0019007a0c */ /* 0x000fe20006f81270 */
[----:B-1----:R-:W-:Y:S01]  /*51c80*/  IMAD.WIDE R10, R0, 0x2, R4 ;  /* 0x00000002000a7825 */ /* 0x002fe200078e0204 */
[----:B------:R-:W-:-:S03]  /*51c90*/  ISETP.LT.AND P5, PT, R27, c[0x0][0x178], !P5 ;  /* 0x00005e001b007a0c */ /* 0x000fc60006fa1270 */
[----:B0-----:R-:W-:Y:S01]  /*51ca0*/  IMAD.WIDE R8, R0, 0x2, R14 ;  /* 0x0000000200087825 */ /* 0x001fe200078e020e */
[----:B------:R0:W-:Y:S04]  /*51cb0*/  @P3 STG.E.U16 [R10.64], R21 ;  /* 0x000000150a003986 */ /* 0x0001e8000c10150a */
[----:B------:R1:W-:Y:S01]  /*51cc0*/  @P0 STG.E.U16 [R8.64], R24 ;  /* 0x0000001808000986 */ /* 0x0003e2000c10150a */
[----:B------:R-:W-:Y:S02]  /*51cd0*/  ISETP.LT.AND P0, PT, R28, c[0x0][0x178], !P2 ;  /* 0x00005e001c007a0c */ /* 0x000fe40005701270 */
[----:B----4-:R-:W-:Y:S01]  /*51ce0*/  IADD3 R16, R3, 0x77, RZ ;  /* 0x0000007703107810 */ /* 0x010fe20007ffe0ff */
[----:B0-----:R-:W-:-:S04]  /*51cf0*/  IMAD.WIDE R10, R0, 0x2, R12 ;  /* 0x00000002000a7825 */ /* 0x001fc800078e020c */
[C---:B-1----:R-:W-:Y:S01]  /*51d00*/  IMAD.WIDE R8, R0.reuse, 0x2, R6 ;  /* 0x0000000200087825 */ /* 0x042fe200078e0206 */
[----:B------:R-:W-:Y:S01]  /*51d10*/  IADD3 R0, R0, c[0x0][0x198], RZ ;  /* 0x0000660000007a10 */ /* 0x000fe20007ffe0ff */
[----:B------:R0:W-:Y:S01]  /*51d20*/  @P4 STG.E.U16 [R10.64], R23 ;  /* 0x000000170a004986 */ /* 0x0001e2000c10150a */
[----:B------:R-:W-:Y:S02]  /*51d30*/  ISETP.GE.AND P1, PT, R16, c[0x0][0x17c], PT ;  /* 0x00005f0010007a0c */ /* 0x000fe40003f26270 */
[----:B------:R-:W-:Y:S02]  /*51d40*/  ISETP.LT.AND P4, PT, R26, c[0x0][0x178], !P2 ;  /* 0x00005e001a007a0c */ /* 0x000fe40005781270 */
[----:B------:R-:W-:Y:S02]  /*51d50*/  PRMT R16, R21, 0x7632, R16 ;  /* 0x0000763215107816 */ /* 0x000fe40000000010 */
[----:B------:R-:W-:Y:S02]  /*51d60*/  IADD3 R17, R3, 0x78, RZ ;  /* 0x0000007803117810 */ /* 0x000fe40007ffe0ff */
[----:B------:R-:W-:-:S02]  /*51d70*/  PRMT R20, R24, 0x7632, R20 ;  /* 0x0000763218147816 */ /* 0x000fc40000000014 */
[----:B------:R-:W-:Y:S01]  /*51d80*/  ISETP.GE.AND P3, PT, R17, c[0x0][0x17c], PT ;  /* 0x00005f0011007a0c */ /* 0x000fe20003f66270 */
[C---:B0-----:R-:W-:Y:S01]  /*51d90*/  IMAD.WIDE R10, R0.reuse, 0x2, R14 ;  /* 0x00000002000a7825 */ /* 0x041fe200078e020e */
[----:B------:R-:W-:Y:S01]  /*51da0*/  PRMT R18, R23, 0x7632, R18 ;  /* 0x0000763217127816 */ /* 0x000fe20000000012 */
[----:B------:R-:W4:Y:S04]  /*51db0*/  LDL.LU R24, [R1+0x24c] ;  /* 0x00024c0001187983 */ /* 0x000f280000300800 */
[----:B--2---:R0:W-:Y:S01]  /*51dc0*/  @P5 STG.E.U16 [R8.64], R29 ;  /* 0x0000001d08005986 */ /* 0x0041e2000c10150a */
[----:B------:R-:W-:Y:S02]  /*51dd0*/  ISETP.LT.AND P5, PT, R27, c[0x0][0x178], !P2 ;  /* 0x00005e001b007a0c */ /* 0x000fe400057a1270 */
[----:B------:R-:W-:Y:S01]  /*51de0*/  ISETP.LT.AND P2, PT, R25, c[0x0][0x178], !P2 ;  /* 0x00005e0019007a0c */ /* 0x000fe20005741270 */
[----:B0-----:R-:W-:Y:S01]  /*51df0*/  IMAD.WIDE R8, R0, 0x2, R4 ;  /* 0x0000000200087825 */ /* 0x001fe200078e0204 */
[----:B------:R-:W-:-:S02]  /*51e00*/  PRMT R19, R29, 0x7632, R19 ;  /* 0x000076321d137816 */ /* 0x000fc40000000013 */
[----:B------:R-:W2:Y:S04]  /*51e10*/  LDL.LU R29, [R1+0x12c] ;  /* 0x00012c00011d7983 */ /* 0x000ea80000300800 */
[----:B------:R0:W-:Y:S01]  /*51e20*/  @P0 STG.E.U16 [R8.64], R16 ;  /* 0x0000001008000986 */ /* 0x0001e2000c10150a */
[----:B------:R-:W-:-:S03]  /*51e30*/  ISETP.LT.AND P0, PT, R28, c[0x0][0x178], !P6 ;  /* 0x00005e001c007a0c */ /* 0x000fc60007701270 */
[----:B------:R1:W-:Y:S01]  /*51e40*/  @P4 STG.E.U16 [R10.64], R20 ;  /* 0x000000140a004986 */ /* 0x0003e2000c10150a */
[----:B0-----:R-:W-:-:S04]  /*51e50*/  IMAD.WIDE R8, R0, 0x2, R12 ;  /* 0x0000000200087825 */ /* 0x001fc800078e020c */
[C---:B------:R-:W-:Y:S01]  /*51e60*/  IMAD.WIDE R16, R0.reuse, 0x2, R6 ;  /* 0x0000000200107825 */ /* 0x040fe200078e0206 */
[----:B------:R-:W-:Y:S01]  /*51e70*/  IADD3 R0, R0, c[0x0][0x198], RZ ;  /* 0x0000660000007a10 */ /* 0x000fe20007ffe0ff */
[----:B------:R-:W-:Y:S04]  /*51e80*/  @P2 STG.E.U16 [R8.64], R18 ;  /* 0x0000001208002986 */ /* 0x000fe8000c10150a */
[----:B------:R0:W-:Y:S01]  /*51e90*/  @P5 STG.E.U16 [R16.64], R19 ;  /* 0x0000001310005986 */ /* 0x0001e2000c10150a */
[----:B-1----:R-:W-:Y:S01]  /*51ea0*/  IMAD.WIDE R10, R0, 0x2, R4 ;  /* 0x00000002000a7825 */ /* 0x002fe200078e0204 */
[----:B0-----:R-:W-:-:S04]  /*51eb0*/  IADD3 R17, R3, 0x7a, RZ ;  /* 0x0000007a03117810 */ /* 0x001fc80007ffe0ff */
[----:B---3--:R0:W-:Y:S01]  /*51ec0*/  @P0 STG.E.U16 [R10.64], R2 ;  /* 0x000000020a000986 */ /* 0x0081e2000c10150a */
[----:B------:R-:W-:-:S03]  /*51ed0*/  ISETP.GE.AND P0, PT, R17, c[0x0][0x17c], PT ;  /* 0x00005f0011007a0c */ /* 0x000fc60003f06270 */
[----:B------:R-:W3:Y:S01]  /*51ee0*/  LDL.LU R17, [R1+0x27c] ;  /* 0x00027c0001117983 */ /* 0x000ee20000300800 */
[----:B------:R-:W-:-:S04]  /*51ef0*/  IADD3 R16, R3, 0x79, RZ ;  /* 0x0000007903107810 */ /* 0x000fc80007ffe0ff */
[----:B------:R-:W-:Y:S02]  /*51f00*/  ISETP.GE.AND P5, PT, R16, c[0x0][0x17c], PT ;  /* 0x00005f0010007a0c */ /* 0x000fe40003fa6270 */
[----:B------:R-:W-:Y:S02]  /*51f10*/  PRMT R16, R2, 0x7632, R16 ;  /* 0x0000763202107816 */ /* 0x000fe40000000010 */
[----:B0-----:R-:W3:Y:S01]  /*51f20*/  LDL.LU R2, [R1+0x46c] ;  /* 0x00046c0001027983 */ /* 0x001ee20000300800 */
[----:B------:R-:W-:Y:S02]  /*51f30*/  ISETP.LT.AND P4, PT, R26, c[0x0][0x178], !P6 ;  /* 0x00005e001a007a0c */ /* 0x000fe40007781270 */
[----:B------:R-:W-:Y:S01]  /*51f40*/  ISETP.LT.AND P2, PT, R25, c[0x0][0x178], !P6 ;  /* 0x00005e0019007a0c */ /* 0x000fe20007741270 */
[C---:B------:R-:W-:Y:S01]  /*51f50*/  IMAD.WIDE R8, R0.reuse, 0x2, R14 ;  /* 0x0000000200087825 */ /* 0x040fe200078e020e */
[----:B------:R-:W3:Y:S03]  /*51f60*/  LDL.LU R21, [R1+0x29c] ;  /* 0x00029c0001157983 */ /* 0x000ee60000300800 */
[----:B------:R-:W-:Y:S01]  /*51f70*/  IMAD.WIDE R10, R0, 0x2, R12 ;  /* 0x00000002000a7825 */ /* 0x000fe200078e020c */
[----:B------:R-:W3:Y:S01]  /*51f80*/  LDL.LU R23, [R1+0x28c] ;  /* 0x00028c0001177983 */ /* 0x000ee20000300800 */
[----:B------:R-:W-:-:S02]  /*51f90*/  ISETP.LT.AND P6, PT, R27, c[0x0][0x178], !P6 ;  /* 0x00005e001b007a0c */ /* 0x000fc400077c1270 */
[----:B----4-:R-:W-:Y:S02]  /*51fa0*/  PRMT R18, R24, 0x7632, R18 ;  /* 0x0000763218127816 */ /* 0x010fe40000000012 */
[----:B--2---:R-:W-:Y:S01]  /*51fb0*/  PRMT R19, R29, 0x7632, R19 ;  /* 0x000076321d137816 */ /* 0x004fe20000000013 */
[----:B---3--:R-:W-:Y:S04]  /*51fc0*/  @P4 STG.E.U16 [R8.64], R17 ;  /* 0x0000001108004986 */ /* 0x008fe8000c10150a */
[----:B------:R0:W-:Y:S04]  /*51fd0*/  @P2 STG.E.U16 [R10.64], R24 ;  /* 0x000000180a002986 */ /* 0x0001e8000c10150a */
[----:B0-----:R-:W2:Y:S01]  /*51fe0*/  LDL.LU R24, [R1+0x22c] ;  /* 0x00022c0001187983 */ /* 0x001ea20000300800 */
[----:B------:R-:W-:-:S05]  /*51ff0*/  IMAD.WIDE R8, R0, 0x2, R6 ;  /* 0x0000000200087825 */ /* 0x000fca00078e0206 */
[----:B------:R0:W-:Y:S01]  /*52000*/  @P6 STG.E.U16 [R8.64], R29 ;  /* 0x0000001d08006986 */ /* 0x0001e2000c10150a */
[----:B------:R-:W-:-:S03]  /*52010*/  ISETP.LT.AND P4, PT, R28, c[0x0][0x178], !P1 ;  /* 0x00005e001c007a0c */ /* 0x000fc60004f81270 */
[----:B0-----:R-:W3:Y:S01]  /*52020*/  LDL.LU R29, [R1+0x47c] ;  /* 0x00047c00011d7983 */ /* 0x001ee20000300800 */
[----:B------:R-:W-:Y:S02]  /*52030*/  IADD3 R0, R0, c[0x0][0x198], RZ ;  /* 0x0000660000007a10 */ /* 0x000fe40007ffe0ff */
[----:B------:R-:W-:Y:S02]  /*52040*/  ISETP.LT.AND P2, PT, R26, c[0x0][0x178], !P1 ;  /* 0x00005e001a007a0c */ /* 0x000fe40004f41270 */
[----:B------:R-:W-:Y:S01]  /*52050*/  ISETP.LT.AND P6, PT, R27, c[0x0][0x178], !P1 ;  /* 0x00005e001b007a0c */ /* 0x000fe20004fc1270 */
[C---:B------:R-:W-:Y:S01]  /*52060*/  IMAD.WIDE R8, R0.reuse, 0x2, R4 ;  /* 0x0000000200087825 */ /* 0x040fe200078e0204 */
[----:B------:R-:W-:Y:S02]  /*52070*/  ISETP.LT.AND P1, PT, R25, c[0x0][0x178], !P1 ;  /* 0x00005e0019007a0c */ /* 0x000fe40004f21270 */
[----:B------:R-:W-:Y:S01]  /*52080*/  PRMT R20, R17, 0x7632, R20 ;  /* 0x0000763211147816 */ /* 0x000fe20000000014 */
[----:B------:R-:W-:Y:S01]  /*52090*/  IMAD.WIDE R10, R0, 0x2, R14 ;  /* 0x00000002000a7825 */ /* 0x000fe200078e020e */
[----:B------:R0:W-:Y:S01]  /*520a0*/  @P4 STG.E.U16 [R8.64], R16 ;  /* 0x0000001008004986 */ /* 0x0001e2000c10150a */
[----:B------:R-:W-:-:S04]  /*520b0*/  ISETP.LT.AND P4, PT, R28, c[0x0][0x178], !P3 ;  /* 0x00005e001c007a0c */ /* 0x000fc80005f81270 */
[----:B------:R1:W-:Y:S01]  /*520c0*/  @P2 STG.E.U16 [R10.64], R20 ;  /* 0x000000140a002986 */ /* 0x0003e2000c10150a */
        /* <DEDUP_REMOVED lines=9> */
[----:B------:R-:W-:Y:S02]  /*52160*/  PRMT R16, R2, 0x7632, R16 ;  /* 0x0000763202107816 */ /* 0x000fe40000000010 */
[----:B-1----:R-:W4:Y:S01]  /*52170*/  LDL.LU R2, [R1+0x30c] ;  /* 0x00030c0001027983 */ /* 0x002f220000300800 */
[----:B------:R-:W-:Y:S02]  /*52180*/  ISETP.LT.AND P2, PT, R26, c[0x0][0x178], !P3 ;  /* 0x00005e001a007a0c */ /* 0x000fe40005f41270 */
[----:B------:R-:W-:Y:S01]  /*52190*/  ISETP.LT.AND P6, PT, R25, c[0x0][0x178], !P3 ;  /* 0x00005e0019007a0c */ /* 0x000fe20005fc1270 */
[----:B------:R-:W-:Y:S01]  /*521a0*/  IMAD.WIDE R8, R0, 0x2, R14 ;  /* 0x0000000200087825 */ /* 0x000fe200078e020e */
[----:B------:R-:W-:-:S03]  /*521b0*/  ISETP.LT.AND P3, PT, R27, c[0x0][0x178], !P3 ;  /* 0x00005e001b007a0c */ /* 0x000fc60005f61270 */
[----:B------:R-:W-:-:S06]  /*521c0*/  IMAD.WIDE R10, R0, 0x2, R12 ;  /* 0x00000002000a7825 */ /* 0x000fcc00078e020c */
[----:B------:R0:W-:Y:S01]  /*521d0*/  @P2 STG.E.U16 [R8.64], R21 ;  /* 0x0000001508002986 */ /* 0x0001e2000c10150a */
[----:B------:R-:W-:-:S03]  /*521e0*/  ISETP.LT.AND P2, PT, R28, c[0x0][0x178], !P5 ;  /* 0x00005e001c007a0c */ /* 0x000fc60006f41270 */
[----:B------:R1:W-:Y:S01]  /*521f0*/  @P6 STG.E.U16 [R10.64], R23 ;  /* 0x000000170a006986 */ /* 0x0003e2000c10150a */
[----:B------:R-:W-:Y:S01]  /*52200*/  ISETP.LT.AND P6, PT, R26, c[0x0][0x178], !P5 ;  /* 0x00005e001a007a0c */ /* 0x000fe20006fc1270 */
[C---:B0-----:R-:W-:Y:S01]  /*52210*/  IMAD.WIDE R8, R0.reuse, 0x2, R6 ;  /* 0x0000000200087825 */ /* 0x041fe200078e0206 */
[----:B------:R-:W-:Y:S02]  /*52220*/  IADD3 R0, R0, c[0x0][0x198], RZ ;  /* 0x0000660000007a10 */ /* 0x000fe40007ffe0ff */
[----:B------:R-:W-:Y:S02]  /*52230*/  IADD3 R17, R3, 0x7c, RZ ;  /* 0x0000007c03117810 */ /* 0x000fe40007ffe0ff */
[----:B------:R-:W-:Y:S01]  /*52240*/  PRMT R20, R21, 0x7632, R20 ;  /* 0x0000763215147816 */ /* 0x000fe20000000014 */
[----:B-1----:R-:W-:Y:S01]  /*52250*/  IMAD.WIDE R10, R0, 0x2, R14 ;  /* 0x00000002000a7825 */ /* 0x002fe200078e020e */
[----:B------:R-:W-:Y:S01]  /*52260*/  ISETP.GE.AND P4, PT, R17, c[0x0][0x17c], PT ;  /* 0x00005f0011007a0c */ /* 0x000fe20003f86270 */
[----:B------:R-:W4:Y:S01]  /*52270*/  LDL.LU R21, [R1+0x26c] ;  /* 0x00026c0001157983 */ /* 0x000f220000300800 */
[----:B------:R-:W-:-:S03]  /*52280*/  PRMT R18, R23, 0x7632, R18 ;  /* 0x0000763217127816 */ /* 0x000fc60000000012 */
[----:B------:R-:W4:Y:S04]  /*52290*/  LDL.LU R23, [R1+0x49c] ;  /* 0x00049c0001177983 */ /* 0x000f280000300800 */
[----:B--2---:R0:W-:Y:S01]  /*522a0*/  @P3 STG.E.U16 [R8.64], R24 ;  /* 0x0000001808003986 */ /* 0x0041e2000c10150a */
[----:B------:R-:W-:Y:S02]  /*522b0*/  ISETP.LT.AND P3, PT, R27, c[0x0][0x178], !P5 ;  /* 0x00005e001b007a0c */ /* 0x000fe40006f61270 */
[----:B------:R-:W-:Y:S01]  /*522c0*/  ISETP.LT.AND P5, PT, R25, c[0x0][0x178], !P5 ;  /* 0x00005e0019007a0c */ /* 0x000fe20006fa1270 */
[----:B0-----:R-:W-:Y:S01]  /*522d0*/  IMAD.WIDE R8, R0, 0x2, R4 ;  /* 0x0000000200087825 */ /* 0x001fe200078e0204 */
[----:B------:R-:W-:-:S04]  /*522e0*/  PRMT R19, R24, 0x7632, R19 ;  /* 0x0000763218137816 */ /* 0x000fc80000000013 */
        /* <DEDUP_REMOVED lines=8> */
[----:B-1----:R-:W-:-:S05]  /*52370*/  IMAD.WIDE R10, R0, 0x2, R4 ;  /* 0x00000002000a7825 */ /* 0x002fca00078e0204 */
[----:B---3--:R1:W-:Y:S01]  /*52380*/  @P2 STG.E.U16 [R10.64], R29 ;  /* 0x0000001d0a002986 */ /* 0x0083e2000c10150a */
[----:B0-----:R-:W-:-:S04]  /*52390*/  IADD3 R17, R3, 0x7e, RZ ;  /* 0x0000007e03117810 */ /* 0x001fc80007ffe0ff */
[----:B------:R-:W-:Y:S02]  /*523a0*/  ISETP.GE.AND P2, PT, R17, c[0x0][0x17c], PT ;  /* 0x00005f0011007a0c */ /* 0x000fe40003f46270 */
[----:B------:R-:W2:Y:S01]  /*523b0*/  LDL.LU R17, [R1+0x2ec] ;  /* 0x0002ec0001117983 */ /* 0x000ea20000300800 */
[----:B------:R-:W-:-:S03]  /*523c0*/  ISETP.LT.AND P6, PT, R26, c[0x0][0x178], !P0 ;  /* 0x00005e001a007a0c */ /* 0x000fc600047c1270 */
[----:B------:R-:W3:Y:S01]  /*523d0*/  LDL.LU R24, [R1+0x48c] ;  /* 0x00048c0001187983 */ /* 0x000ee20000300800 */
[----:B------:R-:W-:Y:S01]  /*523e0*/  IADD3 R16, R3, 0x7d, RZ ;  /* 0x0000007d03107810 */ /* 0x000fe20007ffe0ff */
[----:B------:R-:W-:-:S03]  /*523f0*/  IMAD.WIDE R8, R0, 0x2, R14 ;  /* 0x0000000200087825 */ /* 0x000fc600078e020e */
[----:B------:R-:W-:Y:S02]  /*52400*/  ISETP.GE.AND P5, PT, R16, c[0x0][0x17c], PT ;  /* 0x00005f0010007a0c */ /* 0x000fe40003fa6270 */
[----:B------:R-:W-:Y:S02]  /*52410*/  PRMT R16, R29, 0x7632, R16 ;  /* 0x000076321d107816 */ /* 0x000fe40000000010 */
[----:B-1----:R-:W3:Y:S01]  /*52420*/  LDL.LU R29, [R1+0x2fc] ;  /* 0x0002fc00011d7983 */ /* 0x002ee20000300800 */
[----:B----4-:R-:W-:-:S03]  /*52430*/  PRMT R20, R2, 0x7632, R20 ;  /* 0x0000763202147816 */ /* 0x010fc60000000014 */
[----:B------:R0:W-:Y:S04]  /*52440*/  @P6 STG.E.U16 [R8.64], R2 ;  /* 0x0000000208006986 */ /* 0x0001e8000c10150a */
[----:B0-----:R-:W4:Y:S01]  /*52450*/  LDL.LU R2, [R1+0x1ac] ;  /* 0x0001ac0001027983 */ /* 0x001f220000300800 */
[----:B------:R-:W-:Y:S02]  /*52460*/  ISETP.LT.AND P3, PT, R25, c[0x0][0x178], !P0 ;  /* 0x00005e0019007a0c */ /* 0x000fe40004761270 */
[----:B------:R-:W-:Y:S01]  /*52470*/  ISETP.LT.AND P0, PT, R27, c[0x0][0x178], !P0 ;  /* 0x00005e001b007a0c */ /* 0x000fe20004701270 */
[----:B------:R-:W-:Y:S01]  /*52480*/  IMAD.WIDE R10, R0, 0x2, R12 ;  /* 0x00000002000a7825 */ /* 0x000fe200078e020c */
[----:B------:R-:W-:-:S03]  /*52490*/  ISETP.LT.AND P6, PT, R28, c[0x0][0x178], !P1 ;  /* 0x00005e001c007a0c */ /* 0x000fc60004fc1270 */
[C---:B------:R-:W-:Y:S01]  /*524a0*/  IMAD.WIDE R8, R0.reuse, 0x2, R6 ;  /* 0x0000000200087825 */ /* 0x040fe200078e0206 */
[----:B------:R-:W-:Y:S02]  /*524b0*/  IADD3 R0, R0, c[0x0][0x198], RZ ;  /* 0x0000660000007a10 */ /* 0x000fe40007ffe0ff */
[----:B------:R-:W-:-:S03]  /*524c0*/  PRMT R19, R21, 0x7632, R19 ;  /* 0x0000763215137816 */ /* 0x000fc60000000013 */
[----:B--2---:R0:W-:Y:S01]  /*524d0*/  @P3 STG.E.U16 [R10.64], R17 ;  /* 0x000000110a003986 */ /* 0x0041e2000c10150a */
[----:B------:R-:W-:-:S03]  /*524e0*/  ISETP.LT.AND P3, PT, R26, c[0x0][0x178], !P1 ;  /* 0x00005e001a007a0c */ /* 0x000fc60004f61270 */
[----:B------:R1:W-:Y:S01]  /*524f0*/  @P0 STG.E.U16 [R8.64], R21 ;  /* 0x0000001508000986 */ /* 0x0003e2000c10150a */
[----:B------:R-:W-:Y:S02]  /*52500*/  ISETP.LT.AND P0, PT, R27, c[0x0][0x178], !P1 ;  /* 0x00005e001b007a0c */ /* 0x000fe40004f01270 */
[----:B------:R-:W-:Y:S01]  /*52510*/  ISETP.LT.AND P1, PT, R25, c[0x0][0x178], !P1 ;  /* 0x00005e0019007a0c */ /* 0x000fe20004f21270 */
[----:B0-----:R-:W-:-:S04]  /*52520*/  IMAD.WIDE R10, R0, 0x2, R14 ;  /* 0x00000002000a7825 */ /* 0x001fc800078e020e */
[----:B-1----:R-:W-:Y:S01]  /*52530*/  IMAD.WIDE R8, R0, 0x2, R4 ;  /* 0x0000000200087825 */ /* 0x002fe200078e0204 */
[----:B------:R-:W-:-:S04]  /*52540*/  PRMT R18, R17, 0x7632, R18 ;  /* 0x0000763211127816 */ /* 0x000fc80000000012 */
[----:B------:R0:W-:Y:S01]  /*52550*/  @P6 STG.E.U16 [R8.64], R16 ;  /* 0x0000001008006986 */ /* 0x0001e2000c10150a */
[----:B------:R-:W-:-:S03]  /*52560*/  ISETP.LT.AND P6, PT, R28, c[0x0][0x178], !P4 ;  /* 0x00005e001c007a0c */ /* 0x000fc600067c1270 */
        /* <DEDUP_REMOVED lines=10> */
[----:B0-----:R-:W-:-:S05]  /*52610*/  IMAD.WIDE R8, R0, 0x2, R4 ;  /* 0x0000000200087825 */ /* 0x001fca00078e0204 */
[----:B------:R0:W-:Y:S01]  /*52620*/  @P6 STG.E.U16 [R8.64], R23 ;  /* 0x0000001708006986 */ /* 0x0001e2000c10150a */
[----:B------:R-:W-:-:S03]  /*52630*/  ISETP.LT.AND P6, PT, R26, c[0x0][0x178], !P5 ;  /* 0x00005e001a007a0c */ /* 0x000fc60006fc1270 */
[----:B---3--:R1:W-:Y:S01]  /*52640*/  @P3 STG.E.U16 [R10.64], R24 ;  /* 0x000000180a003986 */ /* 0x0083e2000c10150a */
[----:B------:R-:W-:Y:S02]  /*52650*/  ISETP.LT.AND P3, PT, R28, c[0x0][0x178], !P5 ;  /* 0x00005e001c007a0c */ /* 0x000fe40006f61270 */
[----:B--2---:R-:W-:Y:S02]  /*52660*/  IADD3 R16, R3, 0x7f, RZ ;  /* 0x0000007f03107810 */ /* 0x004fe40007ffe0ff */
[C---:B------:R-:W-:Y:S01]  /*52670*/  IADD3 R18, R0.reuse, c[0x0][0x198], RZ ;  /* 0x0000660000127a10 */ /* 0x040fe20007ffe0ff */
[----:B0-----:R-:W-:-:S04]  /*52680*/  IMAD.WIDE R8, R0, 0x2, R12 ;  /* 0x0000000200087825 */ /* 0x001fc800078e020c */
[----:B-1----:R-:W-:Y:S01]  /*52690*/  IMAD.WIDE R10, R0, 0x2, R6 ;  /* 0x00000002000a7825 */ /* 0x002fe200078e0206 */
[----:B------:R-:W-:Y:S01]  /*526a0*/  ISETP.GE.AND P1, PT, R16, c[0x0][0x17c], PT ;  /* 0x00005f0010007a0c */ /* 0x000fe20003f26270 */
[----:B------:R0:W-:Y:S01]  /*526b0*/  @P4 STG.E.U16 [R8.64], R29 ;  /* 0x0000001d08004986 */ /* 0x0001e2000c10150a */
[----:B------:R-:W-:Y:S02]  /*526c0*/  PRMT R16, R23, 0x7632, R16 ;  /* 0x0000763217107816 */ /* 0x000fe40000000010 */
[----:B------:R-:W-:Y:S01]  /*526d0*/  PRMT R17, R24, 0x7632, R17 ;  /* 0x0000763218117816 */ /* 0x000fe20000000011 */
[----:B----4-:R1:W-:Y:S01]  /*526e0*/  @P0 STG.E.U16 [R10.64], R2 ;  /* 0x000000020a000986 */ /* 0x0103e2000c10150a */
[----:B------:R-:W-:-:S03]  /*526f0*/  PRMT R0, R29, 0x7632, R0 ;  /* 0x000076321d007816 */ /* 0x000fc60000000000 */
[----:B------:R-:W2:Y:S01]  /*52700*/  LDL.LU R23, [R1+0x32c] ;  /* 0x00032c0001177983 */ /* 0x000ea20000300800 */
[----:B0-----:R-:W-:-:S03]  /*52710*/  IMAD.WIDE R8, R18, 0x2, R4 ;  /* 0x0000000212087825 */ /* 0x001fc600078e0204 */
[----:B------:R-:W3:Y:S01]  /*52720*/  LDL.LU R24, [R1+0x31c] ;  /* 0x00031c0001187983 */ /* 0x000ee20000300800 */
[----:B-1----:R-:W-:-:S03]  /*52730*/  IMAD.WIDE R10, R18, 0x2, R14 ;  /* 0x00000002120a7825 */ /* 0x002fc600078e020e */
[----:B------:R0:W-:Y:S01]  /*52740*/  @P3 STG.E.U16 [R8.64], R16 ;  /* 0x0000001008003986 */ /* 0x0001e2000c10150a */
[----:B------:R-:W-:Y:S02]  /*52750*/  PRMT R19, R2, 0x7632, R19 ;  /* 0x0000763202137816 */ /* 0x000fe40000000013 */
[C---:B------:R-:W-:Y:S01]  /*52760*/  IADD3 R20, R18.reuse, c[0x0][0x198], RZ ;  /* 0x0000660012147a10 */ /* 0x040fe20007ffe0ff */
[----:B------:R-:W4:Y:S04]  /*52770*/  LDL.LU R29, [R1+0x3f0] ;  /* 0x0003f000011d7983 */ /* 0x000f280000300800 */
[----:B------:R1:W-:Y:S04]  /*52780*/  @P6 STG.E.U16 [R10.64], R17 ;  /* 0x000000110a006986 */ /* 0x0003e8000c10150a */
[----:B------:R-:W4:Y:S01]  /*52790*/  LDL.LU R2, [R1+0x370] ;  /* 0x0003700001027983 */ /* 0x000f220000300800 */
[----:B0-----:R-:W-:Y:S01]  /*527a0*/  IMAD.WIDE R8, R18, 0x2, R12 ;  /* 0x0000000212087825 */ /* 0x001fe200078e020c */
[----:B------:R-:W-:-:S03]  /*527b0*/  IADD3 R21, R3, 0x80, RZ ;  /* 0x0000008003157810 */ /* 0x000fc60007ffe0ff */
[----:B-1----:R-:W-:Y:S02]  /*527c0*/  IMAD.WIDE R10, R18, 0x2, R6 ;  /* 0x00000002120a7825 */ /* 0x002fe400078e0206 */
[----:B------:R-:W4:Y:S01]  /*527d0*/  LDL.LU R18, [R1+0x4bc] ;  /* 0x0004bc0001127983 */ /* 0x000f220000300800 */
[----:B------:R-:W-:-:S03]  /*527e0*/  ISETP.GE.AND P3, PT, R21, c[0x0][0x17c], PT ;  /* 0x00005f0015007a0c */ /* 0x000fc60003f66270 */
[----:B------:R-:W4:Y:S01]  /*527f0*/  LDL.LU R21, [R1+0x4ac] ;  /* 0x0004ac0001157983 */ /* 0x000f220000300800 */
[----:B------:R-:W-:Y:S02]  /*52800*/  ISETP.LT.AND P0, PT, R27, c[0x0][0x178], !P5 ;  /* 0x00005e001b007a0c */ /* 0x000fe40006f01270 */
[----:B------:R-:W-:Y:S02]  /*52810*/  ISETP.LT.AND P5, PT, R25, c[0x0][0x178], !P5 ;  /* 0x00005e0019007a0c */ /* 0x000fe40006fa1270 */
[----:B------:R-:W-:Y:S01]  /*52820*/  ISETP.LT.AND P4, PT, R28, c[0x0][0x178], !P2 ;  /* 0x00005e001c007a0c */ /* 0x000fe20005781270 */
[----:B------:R-:W-:Y:S01]  /*52830*/  IMAD.WIDE R16, R20, 0x2, R4 ;  /* 0x0000000214107825 */ /* 0x000fe200078e0204 */
[----:B------:R-:W-:-:S09]  /*52840*/  ISETP.LT.AND P6, PT, R26, c[0x0][0x178], !P2 ;  /* 0x00005e001a007a0c */ /* 0x000fd200057c1270 */
[----:B------:R0:W-:Y:S04]  /*52850*/  @P5 STG.E.U16 [R8.64], R0 ;  /* 0x0000000008005986 */ /* 0x0001e8000c10150a */
[----:B------:R1:W-:Y:S01]  /*52860*/  @P0 STG.E.U16 [R10.64], R19 ;  /* 0x000000130a000986 */ /* 0x0003e2000c10150a */
[----:B------:R-:W-:Y:S01]  /*52870*/  ISETP.LT.AND P5, PT, R28, c[0x0][0x178], !P1 ;  /* 0x00005e001c007a0c */ /* 0x000fe20004fa1270 */
[----:B0-----:R-:W-:Y:S01]  /*52880*/  IMAD.WIDE R8, R20, 0x2, R14 ;  /* 0x0000000214087825 */ /* 0x001fe200078e020e */
[----:B------:R-:W-:-:S03]  /*52890*/  IADD3 R0, R3, 0x81, RZ ;  /* 0x0000008103007810 */ /* 0x000fc60007ffe0ff */
[----:B-1----:R-:W-:Y:S01]  /*528a0*/  IMAD.WIDE R10, R20, 0x2, R6 ;  /* 0x00000002140a7825 */ /* 0x002fe200078e0206 */
[----:B------:R-:W-:Y:S01]  /*528b0*/  ISETP.GE.AND P0, PT, R0, c[0x0][0x17c], PT ;  /* 0x00005f0000007a0c */ /* 0x000fe20003f06270 */
[----:B------:R-:W-:Y:S01]  /*528c0*/  STL [R1+0x18c0], R25 ;  /* 0x0018c01901007387 */ /* 0x000fe20000100800 */
[----:B--2---:R-:W-:Y:S02]  /*528d0*/  PRMT R0, R23, 0x7632, R0 ;  /* 0x0000763217007816 */ /* 0x004fe40000000000 */
[----:B---3--:R-:W-:Y:S01]  /*528e0*/  PRMT R22, R24, 0x7632, R22 ;  /* 0x0000763218167816 */ /* 0x008fe20000000016 */
[----:B----4-:R0:W-:Y:S01]  /*528f0*/  @P4 STG.E.U16 [R16.64], R18 ;  /* 0x0000001210004986 */ /* 0x0101e2000c10150a */
[----:B------:R-:W-:Y:S02]  /*52900*/  ISETP.LT.AND P4, PT, R27, c[0x0][0x178], !P2 ;  /* 0x00005e001b007a0c */ /* 0x000fe40005781270 */
[----:B------:R-:W-:Y:S01]  /*52910*/  ISETP.LT.AND P2, PT, R25, c[0x0][0x178], !P2 ;  /* 0x00005e0019007a0c */ /* 0x000fe20005741270 */
[----:B------:R1:W-:Y:S01]  /*52920*/  @P6 STG.E.U16 [R8.64], R21 ;  /* 0x0000001508006986 */ /* 0x0003e2000c10150a */
[----:B------:R-:W-:-:S02]  /*52930*/  ISETP.LT.AND P6, PT, R26, c[0x0][0x178], !P1 ;  /* 0x00005e001a007a0c */ /* 0x000fc40004fc1270 */
[----:B------:R-:W-:Y:S02]  /*52940*/  PRMT R19, R18, 0x7632, R19 ;  /* 0x0000763212137816 */ /* 0x000fe40000000013 */
[C---:B0-----:R-:W-:Y:S01]  /*52950*/  IADD3 R18, R20.reuse, c[0x0][0x198], RZ ;  /* 0x0000660014127a10 */ /* 0x041fe20007ffe0ff */
[----:B-1----:R-:W-:Y:S01]  /*52960*/  IMAD.WIDE R8, R20, 0x2, R12 ;  /* 0x0000000214087825 */ /* 0x002fe200078e020c */
[----:B------:R-:W-:-:S05]  /*52970*/  PRMT R20, R21, 0x7632, R20 ;  /* 0x0000763215147816 */ /* 0x000fca0000000014 */
[----:B------:R0:W-:Y:S01]  /*52980*/  @P2 STG.E.U16 [R8.64], R23 ;  /* 0x0000001708002986 */ /* 0x0001e2000c10150a */
[----:B------:R-:W-:Y:S01]  /*52990*/  ISETP.LT.AND P2, PT, R27, c[0x0][0x178], !P1 ;  /* 0x00005e001b007a0c */ /* 0x000fe20004f41270 */
[C---:B------:R-:W-:Y:S01]  /*529a0*/  IMAD.WIDE R16, R18.reuse, 0x2, R4 ;  /* 0x0000000212107825 */ /* 0x040fe200078e0204 */
[----:B------:R-:W-:Y:S01]  /*529b0*/  ISETP.LT.AND P1, PT, R25, c[0x0][0x178], !P1 ;  /* 0x00005e0019007a0c */ /* 0x000fe20004f21270 */
[----:B------:R1:W-:Y:S04]  /*529c0*/  @P4 STG.E.U16 [R10.64], R24 ;  /* 0x000000180a004986 */ /* 0x0003e8000c10150a */
[----:B------:R-:W-:Y:S01]  /*529d0*/  @P5 STG.E.U16 [R16.64], R19 ;  /* 0x0000001310005986 */ /* 0x000fe2000c10150a */
[----:B0-----:R-:W-:-:S05]  /*529e0*/  IMAD.WIDE R8, R18, 0x2, R14 ;  /* 0x0000000212087825 */ /* 0x001fca00078e020e */
[----:B------:R0:W-:Y:S01]  /*529f0*/  @P6 STG.E.U16 [R8.64], R20 ;  /* 0x0000001408006986 */ /* 0x0001e2000c10150a */
[----:B-1----:R-:W-:-:S04]  /*52a00*/  IMAD.WIDE R10, R18, 0x2, R6 ;  /* 0x00000002120a7825 */ /* 0x002fc800078e0206 */
[----:B0-----:R-:W-:-:S05]  /*52a10*/  IMAD.WIDE R8, R18, 0x2, R12 ;  /* 0x0000000212087825 */ /* 0x001fca00078e020c */
[----:B------:R0:W-:Y:S04]  /*52a20*/  @P1 STG.E.U16 [R8.64], R0 ;  /* 0x0000000008001986 */ /* 0x0001e8000c10150a */
[----:B------:R1:W-:Y:S01]  /*52a30*/  @P2 STG.E.U16 [R10.64], R22 ;  /* 0x000000160a002986 */ /* 0x0003e2000c10150a */
[----:B------:R-:W-:-:S03]  /*52a40*/  ISETP.LT.AND P2, PT, R25, c[0x0][0x178], !P3 ;  /* 0x00005e0019007a0c */ /* 0x000fc60005f41270 */
[----:B------:R-:W2:Y:S01]  /*52a50*/  LDL R25, [R1+0x360] ;  /* 0x0003600001197983 */ /* 0x000ea20000100800 */
[----:B------:R-:W-:Y:S02]  /*52a60*/  ISETP.LT.AND P5, PT, R28, c[0x0][0x178], !P3 ;  /* 0x00005e001c007a0c */ /* 0x000fe40005fa1270 */
[----:B------:R-:W-:Y:S01]  /*52a70*/  ISETP.LT.AND P4, PT, R26, c[0x0][0x178], !P3 ;  /* 0x00005e001a007a0c */ /* 0x000fe20005f81270 */
[----:B------:R-:W3:Y:S01]  /*52a80*/  LDL.LU R24, [R1+0x400] ;  /* 0x0004000001187983 */ /* 0x000ee20000300800 */
[----:B------:R-:W-:Y:S02]  /*52a90*/  IADD3 R21, R18, c[0x0][0x198], RZ ;  /* 0x0000660012157a10 */ /* 0x000fe40007ffe0ff */
[----:B------:R-:W-:-:S03]  /*52aa0*/  IADD3 R20, R3, 0x82, RZ ;  /* 0x0000008203147810 */ /* 0x000fc60007ffe0ff */
[----:B------:R-:W-:Y:S01]  /*52ab0*/  IMAD.WIDE R16, R21, 0x2, R4 ;  /* 0x0000000215107825 */ /* 0x000fe200078e0204 */
[----:B------:R-:W-:-:S03]  /*52ac0*/  IADD3 R23, R3, 0x83, RZ ;  /* 0x0000008303177810 */ /* 0x000fc60007ffe0ff */
[C---:B------:R-:W-:Y:S01]  /*52ad0*/  IMAD.WIDE R18, R21.reuse, 0x2, R14 ;  /* 0x0000000215127825 */ /* 0x040fe200078e020e */
[----:B------:R-:W-:Y:S01]  /*52ae0*/  ISETP.GE.AND P6, PT, R20, c[0x0][0x17c], PT ;  /* 0x00005f0014007a0c */ /* 0x000fe20003fc6270 */
[----:B------:R4:W-:Y:S02]  /*52af0*/  @P5 STG.E.U16 [R16.64], R29 ;  /* 0x0000001d10005986 */ /* 0x0009e4000c10150a */
[----:B0-----:R-:W-:Y:S01]  /*52b00*/  IMAD.WIDE R8, R21, 0x2, R12 ;  /* 0x0000000215087825 */ /* 0x001fe200078e020c */
[----:B------:R-:W-:Y:S01]  /*52b10*/  PRMT R20, R29, 0x7632, R20 ;  /* 0x000076321d147816 */ /* 0x000fe20000000014 */
[----:B------:R0:W-:Y:S01]  /*52b20*/  @P4 STG.E.U16 [R18.64], R2 ;  /* 0x0000000212004986 */ /* 0x0001e2000c10150a */
[----:B-1----:R-:W-:Y:S02]  /*52b30*/  PRMT R22, R2, 0x7632, R22 ;  /* 0x0000763202167816 */ /* 0x002fe40000000016 */
[----:B------:R-:W-:Y:S01]  /*52b40*/  ISETP.GE.AND P1, PT, R23, c[0x0][0x17c], PT ;  /* 0x00005f0017007a0c */ /* 0x000fe20003f26270 */
[----:B----4-:R-:W4:Y:S04]  /*52b50*/  LDL.LU R29, [R1+0x380] ;  /* 0x00038000011d7983 */ /* 0x010f280000300800 */
[----:B0-----:R-:W3:Y:S04]  /*52b60*/  LDL.LU R2, [R1+0x350] ;  /* 0x0003500001027983 */ /* 0x001ee80000300800 */
[----:B------:R-:W3:Y:S04]  /*52b70*/  LDL.LU R23, [R1+0x340] ;  /* 0x0003400001177983 */ /* 0x000ee80000300800 */
[----:B--2---:R0:W-:Y:S04]  /*52b80*/  @P2 STG.E.U16 [R8.64], R25 ;  /* 0x0000001908002986 */ /* 0x0041e8000c10150a */
[----:B0-----:R-:W2:Y:S04]  /*52b90*/  LDL.LU R25, [R1+0x18c0] ;  /* 0x0018c00001197983 */ /* 0x001ea80000300800 */
[----:B------:R-:W2:Y:S01]  /*52ba0*/  LDL.LU R9, [R1+0x360] ;  /* 0x0003600001097983 */ /* 0x000ea20000300800 */
[----:B------:R-:W-:-:S02]  /*52bb0*/  ISETP.LT.AND P3, PT, R27, c[0x0][0x178], !P3 ;  /* 0x00005e001b007a0c */ /* 0x000fc40005f61270 */
[----:B------:R-:W-:Y:S02]  /*52bc0*/  ISETP.LT.AND P5, PT, R28, c[0x0][0x178], !P0 ;  /* 0x00005e001c007a0c */ /* 0x000fe400047a1270 */
[C---:B------:R-:W-:Y:S01]  /*52bd0*/  IADD3 R0, R21.reuse, c[0x0][0x198], RZ ;  /* 0x0000660015007a10 */ /* 0x040fe20007ffe0ff */
[----:B------:R-:W-:-:S04]  /*52be0*/  IMAD.WIDE R10, R21, 0x2, R6 ;  /* 0x00000002150a7825 */ /* 0x000fc800078e0206 */
[----:B------:R-:W-:-:S04]  /*52bf0*/  IMAD.WIDE R16, R0, 0x2, R4 ;  /* 0x0000000200107825 */ /* 0x000fc800078e0204 */
[C---:B------:R-:W-:Y:S01]  /*52c00*/  IMAD.WIDE R18, R0.reuse, 0x2, R14 ;  /* 0x0000000200127825 */ /* 0x040fe200078e020e */
[----:B---3--:R0:W-:Y:S04]  /*52c10*/  @P3 STG.E.U16 [R10.64], R23 ;  /* 0x000000170a003986 */ /* 0x0081e8000c10150a */
[----:B------:R1:W-:Y:S01]  /*52c20*/  @P5 STG.E.U16 [R16.64], R20 ;  /* 0x0000001410005986 */ /* 0x0003e2000c10150a */
[C---:B0-----:R-:W-:Y:S01]  /*52c30*/  IMAD.WIDE R10, R0.reuse, 0x2, R6 ;  /* 0x00000002000a7825 */ /* 0x041fe200078e0206 */
[C---:B-1----:R-:W-:Y:S02]  /*52c40*/  IADD3 R20, R0.reuse, c[0x0][0x198], RZ ;  /* 0x0000660000147a10 */ /* 0x042fe40007ffe0ff */
[----:B--2---:R-:W-:Y:S01]  /*52c50*/  PRMT R21, R9, 0x7632, R21 ;  /* 0x0000763209157816 */ /* 0x004fe20000000015 */
[----:B------:R-:W-:-:S02]  /*52c60*/  IMAD.WIDE R8, R0, 0x2, R12 ;  /* 0x0000000200087825 */ /* 0x000fc400078e020c */
[----:B------:R-:W2:Y:S01]  /*52c70*/  LDL.LU R0, [R1+0x420] ;  /* 0x0004200001007983 */ /* 0x000ea20000300800 */
[----:B------:R-:W-:Y:S02]  /*52c80*/  ISETP.LT.AND P4, PT, R26, c[0x0][0x178], !P0 ;  /* 0x00005e001a007a0c */ /* 0x000fe40004781270 */
[----:B------:R-:W-:Y:S02]  /*52c90*/  ISETP.LT.AND P3, PT, R25, c[0x0][0x178], !P0 ;  /* 0x00005e0019007a0c */ /* 0x000fe40004761270 */
[----:B------:R-:W-:Y:S02]  /*52ca0*/  ISETP.LT.AND P2, PT, R27, c[0x0][0x178], !P0 ;  /* 0x00005e001b007a0c */ /* 0x000fe40004741270 */
[----:B------:R-:W-:-:S07]  /*52cb0*/  ISETP.LT.AND P5, PT, R28, c[0x0][0x178], !P6 ;  /* 0x00005e001c007a0c */ /* 0x000fce00077a1270 */
[----:B------:R0:W-:Y:S01]  /*52cc0*/  @P4 STG.E.U16 [R18.64], R22 ;  /* 0x0000001612004986 */ /* 0x0001e2000c10150a */
[----:B------:R-:W-:Y:S01]  /*52cd0*/  ISETP.LT.AND P4, PT, R26, c[0x0][0x178], !P6 ;  /* 0x00005e001a007a0c */ /* 0x000fe20007781270 */
[C---:B------:R-:W-:Y:S02]  /*52ce0*/  IMAD.WIDE R16, R20.reuse, 0x2, R4 ;  /* 0x0000000214107825 */ /* 0x040fe400078e0204 */
[----:B------:R1:W-:Y:S01]  /*52cf0*/  @P3 STG.E.U16 [R8.64], R21 ;  /* 0x0000001508003986 */ /* 0x0003e2000c10150a */
[----:B------:R-:W-:Y:S02]  /*52d00*/  ISETP.LT.AND P3, PT, R25, c[0x0][0x178], !P6 ;  /* 0x00005e0019007a0c */ /* 0x000fe40007761270 */
[----:B0-----:R-:W-:Y:S01]  /*52d10*/  PRMT R22, R23, 0x7632, R22 ;  /* 0x0000763217167816 */ /* 0x001fe20000000016 */
[----:B------:R-:W-:Y:S01]  /*52d20*/  IMAD.WIDE R18, R20, 0x2, R14 ;  /* 0x0000000214127825 */ /* 0x000fe200078e020e */
[----:B------:R-:W-:-:S03]  /*52d30*/  ISETP.LT.AND P6, PT, R27, c[0x0][0x178], !P6 ;  /* 0x00005e001b007a0c */ /* 0x000fc600077c1270 */
[----:B------:R0:W-:Y:S01]  /*52d40*/  @P2 STG.E.U16 [R10.64], R22 ;  /* 0x000000160a002986 */ /* 0x0001e2000c10150a */
[----:B-1----:R-:W-:-:S04]  /*52d50*/  IMAD.WIDE R8, R20, 0x2, R12 ;  /* 0x0000000214087825 */ /* 0x002fc800078e020c */
[----:B0-----:R-:W-:Y:S01]  /*52d60*/  IMAD.WIDE R10, R20, 0x2, R6 ;  /* 0x00000002140a7825 */ /* 0x001fe200078e0206 */
[----:B------:R-:W-:Y:S01]  /*52d70*/  PRMT R22, R24, 0x7632, R22 ;  /* 0x0000763218167816 */ /* 0x000fe20000000016 */
[----:B--2---:R0:W-:Y:S01]  /*52d80*/  @P5 STG.E.U16 [R16.64], R0 ;  /* 0x0000000010005986 */ /* 0x0041e2000c10150a */
[----:B------:R-:W-:-:S03]  /*52d90*/  ISETP.LT.AND P5, PT, R28, c[0x0][0x178], !P1 ;  /* 0x00005e001c007a0c */ /* 0x000fc60004fa1270 */
[----:B------:R1:W-:Y:S01]  /*52da0*/  @P4 STG.E.U16 [R18.64], R24 ;  /* 0x0000001812004986 */ /* 0x0003e2000c10150a */
[----:B------:R-:W-:Y:S02]  /*52db0*/  ISETP.LT.AND P4, PT, R26, c[0x0][0x178], !P1 ;  /* 0x00005e001a007a0c */ /* 0x000fe40004f81270 */
[----:B------:R-:W-:Y:S02]  /*52dc0*/  PRMT R21, R0, 0x7632, R21 ;  /* 0x0000763200157816 */ /* 0x000fe40000000015 */
[----:B0-----:R-:W-:Y:S01]  /*52dd0*/  IADD3 R0, R20, c[0x0][0x198], RZ ;  /* 0x0000660014007a10 */ /* 0x001fe20007ffe0ff */
[----:B----4-:R0:W-:Y:S04]  /*52de0*/  @P3 STG.E.U16 [R8.64], R29 ;  /* 0x0000001d08003986 */ /* 0x0101e8000c10150a */
[C---:B------:R-:W-:Y:S01]  /*52df0*/  IMAD.WIDE R16, R0.reuse, 0x2, R4 ;  /* 0x0000000200107825 */ /* 0x040fe200078e0204 */
[----:B------:R2:W-:Y:S03]  /*52e00*/  @P6 STG.E.U16 [R10.64], R2 ;  /* 0x000000020a006986 */ /* 0x0005e6000c10150a */
[C---:B-1----:R-:W-:Y:S01]  /*52e10*/  IMAD.WIDE R18, R0.reuse, 0x2, R14 ;  /* 0x0000000200127825 */ /* 0x042fe200078e020e */
[----:B------:R1:W-:Y:S01]  /*52e20*/  @P5 STG.E.U16 [R16.64], R21 ;  /* 0x0000001510005986 */ /* 0x0003e2000c10150a */
[----:B------:R-:W-:-:S03]  /*52e30*/  IADD3 R20, R0, c[0x0][0x198], RZ ;  /* 0x0000660000147a10 */ /* 0x000fc60007ffe0ff */
[----:B------:R-:W3:Y:S01]  /*52e40*/  LDL.LU R24, [R1+0x330] ;  /* 0x0003300001187983 */ /* 0x000ee20000300800 */
[----:B0-----:R-:W-:-:S03]  /*52e50*/  IMAD.WIDE R8, R0, 0x2, R12 ;  /* 0x0000000200087825 */ /* 0x001fc600078e020c */
[----:B------:R0:W-:Y:S01]  /*52e60*/  @P4 STG.E.U16 [R18.64], R22 ;  /* 0x0000001612004986 */ /* 0x0001e2000c10150a */
[----:B--2---:R-:W-:Y:S01]  /*52e70*/  IMAD.WIDE R10, R0, 0x2, R6 ;  /* 0x00000002000a7825 */ /* 0x004fe200078e0206 */
[----:B-1----:R-:W-:Y:S02]  /*52e80*/  PRMT R21, R29, 0x7632, R21 ;  /* 0x000076321d157816 */ /* 0x002fe40000000015 */
[----:B------:R-:W2:Y:S01]  /*52e90*/  LDL.LU R29, [R1+0x510] ;  /* 0x00051000011d7983 */ /* 0x000ea20000300800 */
[----:B0-----:R-:W-:-:S03]  /*52ea0*/  PRMT R22, R2, 0x7632, R22 ;  /* 0x0000763202167816 */ /* 0x001fc60000000016 */
[----:B------:R-:W4:Y:S04]  /*52eb0*/  LDL.LU R2, [R1+0x4f0] ;  /* 0x0004f00001027983 */ /* 0x000f280000300800 */
[----:B------:R-:W2:Y:S01]  /*52ec0*/  LDL.LU R0, [R1+0x4d0] ;  /* 0x0004d00001007983 */ /* 0x000ea20000300800 */
[----:B------:R-:W-:-:S04]  /*52ed0*/  IADD3 R23, R3, 0x84, RZ ;  /* 0x0000008403177810 */ /* 0x000fc80007ffe0ff */
[----:B------:R-:W-:Y:S02]  /*52ee0*/  ISETP.GE.AND P0, PT, R23, c[0x0][0x17c], PT ;  /* 0x00005f0017007a0c */ /* 0x000fe40003f06270 */
[----:B------:R-:W-:Y:S02]  /*52ef0*/  IADD3 R23, R3, 0x85, RZ ;  /* 0x0000008503177810 */ /* 0x000fe40007ffe0ff */
[----:B------:R-:W-:Y:S02]  /*52f00*/  ISETP.LT.AND P4, PT, R25, c[0x0][0x178], !P1 ;  /* 0x00005e0019007a0c */ /* 0x000fe40004f81270 */
[----:B------:R-:W-:Y:S02]  /*52f10*/  ISETP.GE.AND P2, PT, R23, c[0x0][0x17c], PT ;  /* 0x00005f0017007a0c */ /* 0x000fe40003f46270 */
[----:B------:R-:W-:Y:S02]  /*52f20*/  IADD3 R23, R3, 0x86, RZ ;  /* 0x0000008603177810 */ /* 0x000fe40007ffe0ff */
[----:B------:R-:W-:-:S02]  /*52f30*/  ISETP.LT.AND P3, PT, R27, c[0x0][0x178], !P1 ;  /* 0x00005e001b007a0c */ /* 0x000fc40004f61270 */
[----:B------:R-:W-:Y:S02]  /*52f40*/  ISETP.LT.AND P6, PT, R28, c[0x0][0x178], !P0 ;  /* 0x00005e001c007a0c */ /* 0x000fe400047c1270 */
[----:B------:R-:W-:Y:S02]  /*52f50*/  ISETP.GE.AND P1, PT, R23, c[0x0][0x17c], PT ;  /* 0x00005f0017007a0c */ /* 0x000fe40003f26270 */
[----:B------:R-:W3:Y:S01]  /*52f60*/  LDL.LU R23, [R1+0x430] ;  /* 0x0004300001177983 */ /* 0x000ee20000300800 */
[----:B------:R-:W-:-:S03]  /*52f70*/  IMAD.WIDE R16, R20, 0x2, R4 ;  /* 0x0000000214107825 */ /* 0x000fc600078e0204 */
[----:B------:R0:W-:Y:S01]  /*52f80*/  @P4 STG.E.U16 [R8.64], R21 ;  /* 0x0000001508004986 */ /* 0x0001e2000c10150a */
[----:B------:R-:W-:-:S03]  /*52f90*/  IMAD.WIDE R18, R20, 0x2, R14 ;  /* 0x0000000214127825 */ /* 0x000fc600078e020e */
[----:B------:R1:W-:Y:S01]  /*52fa0*/  @P3 STG.E.U16 [R10.64], R22 ;  /* 0x000000160a003986 */ /* 0x0003e2000c10150a */
[----:B0-----:R-:W-:-:S04]  /*52fb0*/  IMAD.WIDE R8, R20, 0x2, R12 ;  /* 0x0000000214087825 */ /* 0x001fc800078e020c */
[----:B-1----:R-:W-:Y:S01]  /*52fc0*/  IMAD.WIDE R10, R20, 0x2, R6 ;  /* 0x00000002140a7825 */ /* 0x002fe200078e0206 */
[----:B--2---:R0:W-:Y:S01]  /*52fd0*/  @P6 STG.E.U16 [R16.64], R0 ;  /* 0x0000000010006986 */ /* 0x0041e2000c10150a */
[----:B------:R-:W-:Y:S02]  /*52fe0*/  PRMT R21, R0, 0x7632, R21 ;  /* 0x0000763200157816 */ /* 0x000fe40000000015 */
[----:B0-----:R-:W-:Y:S02]  /*52ff0*/  IADD3 R0, R20, c[0x0][0x198], RZ ;  /* 0x0000660014007a10 */ /* 0x001fe40007ffe0ff */
[----:B------:R-:W2:Y:S01]  /*53000*/  LDL.LU R20, [R1+0x410] ;  /* 0x0004100001147983 */ /* 0x000ea20000300800 */
[----:B------:R-:W-:Y:S02]  /*53010*/  ISETP.LT.AND P5, PT, R26, c[0x0][0x178], !P0 ;  /* 0x00005e001a007a0c */ /* 0x000fe400047a1270 */
[----:B------:R-:W-:Y:S02]  /*53020*/  ISETP.LT.AND P4, PT, R25, c[0x0][0x178], !P0 ;  /* 0x00005e0019007a0c */ /* 0x000fe40004781270 */
[----:B------:R-:W-:-:S02]  /*53030*/  ISETP.LT.AND P3, PT, R27, c[0x0][0x178], !P0 ;  /* 0x00005e001b007a0c */ /* 0x000fc40004761270 */
[----:B------:R-:W-:-:S07]  /*53040*/  ISETP.LT.AND P6, PT, R28, c[0x0][0x178], !P2 ;  /* 0x00005e001c007a0c */ /* 0x000fce00057c1270 */
[----:B---3--:R0:W-:Y:S01]  /*53050*/  @P5 STG.E.U16 [R18.64], R23 ;  /* 0x0000001712005986 */ /* 0x0081e2000c10150a */
[----:B------:R-:W-:Y:S01]  /*53060*/  ISETP.LT.AND P5, PT, R26, c[0x0][0x178], !P2 ;  /* 0x00005e001a007a0c */ /* 0x000fe200057a1270 */
[----:B------:R-:W-:Y:S01]  /*53070*/  IMAD.WIDE R16, R0, 0x2, R4 ;  /* 0x0000000200107825 */ /* 0x000fe200078e0204 */
[----:B------:R-:W-:-:S03]  /*53080*/  PRMT R22, R23, 0x7632, R22 ;  /* 0x0000763217167816 */ /* 0x000fc60000000016 */
[----:B0-----:R-:W-:Y:S01]  /*53090*/  IMAD.WIDE R18, R0, 0x2, R14 ;  /* 0x0000000200127825 */ /* 0x001fe200078e020e */
[----:B------:R-:W-:-:S04]  /*530a0*/  IADD3 R23, R3, 0x87, RZ ;  /* 0x0000008703177810 */ /* 0x000fc80007ffe0ff */
[----:B------:R-:W-:Y:S02]  /*530b0*/  ISETP.GE.AND P0, PT, R23, c[0x0][0x17c], PT ;  /* 0x00005f0017007a0c */ /* 0x000fe40003f06270 */
[----:B------:R-:W-:Y:S01]  /*530c0*/  IADD3 R23, R3, 0x88, RZ ;  /* 0x0000008803177810 */ /* 0x000fe20007ffe0ff */
[----:B--2---:R0:W-:Y:S01]  /*530d0*/  @P4 STG.E.U16 [R8.64], R20 ;  /* 0x0000001408004986 */ /* 0x0041e2000c10150a */
[----:B------:R-:W-:-:S03]  /*530e0*/  ISETP.LT.AND P4, PT, R25, c[0x0][0x178], !P2 ;  /* 0x00005e0019007a0c */ /* 0x000fc60005781270 */
[----:B------:R-:W-:Y:S01]  /*530f0*/  @P3 STG.E.U16 [R10.64], R24 ;  /* 0x000000180a003986 */ /* 0x000fe2000c10150a */
[----:B------:R-:W-:-:S03]  /*53100*/  ISETP.LT.AND P3, PT, R27, c[0x0][0x178], !P2 ;  /* 0x00005e001b007a0c */ /* 0x000fc60005761270 */
[----:B------:R1:W-:Y:S01]  /*53110*/  @P6 STG.E.U16 [R16.64], R21 ;  /* 0x0000001510006986 */ /* 0x0003e2000c10150a */
[----:B------:R-:W-:-:S03]  /*53120*/  ISETP.LT.AND P6, PT, R28, c[0x0][0x178], !P1 ;  /* 0x00005e001c007a0c */ /* 0x000fc60004fc1270 */
[----:B------:R2:W-:Y:S01]  /*53130*/  @P5 STG.E.U16 [R18.64], R22 ;  /* 0x0000001612005986 */ /* 0x0005e2000c10150a */
[----:B------:R-:W-:Y:S01]  /*53140*/  ISETP.LT.AND P5, PT, R26, c[0x0][0x178], !P1 ;  /* 0x00005e001a007a0c */ /* 0x000fe20004fa1270 */
[----:B0-----:R-:W-:Y:S01]  /*53150*/  IMAD.WIDE R8, R0, 0x2, R12 ;  /* 0x0000000200087825 */ /* 0x001fe200078e020c */
[----:B-1----:R-:W-:Y:S02]  /*53160*/  PRMT R21, R20, 0x7632, R21 ;  /* 0x0000763214157816 */ /* 0x002fe40000000015 */
[C---:B------:R-:W-:Y:S01]  /*53170*/  IADD3 R20, R0.reuse, c[0x0][0x198], RZ ;  /* 0x0000660000147a10 */ /* 0x040fe20007ffe0ff */
[----:B------:R-:W-:Y:S01]  /*53180*/  IMAD.WIDE R10, R0, 0x2, R6 ;  /* 0x00000002000a7825 */ /* 0x000fe200078e0206 */
[----:B--2---:R-:W-:Y:S01]  /*53190*/  PRMT R22, R24, 0x7632, R22 ;  /* 0x0000763218167816 */ /* 0x004fe20000000016 */
[----:B------:R0:W-:Y:S02]  /*531a0*/  @P4 STG.E.U16 [R8.64], R21 ;  /* 0x0000001508004986 */ /* 0x0001e4000c10150a */
[----:B------:R-:W-:Y:S01]  /*531b0*/  IMAD.WIDE R16, R20, 0x2, R4 ;  /* 0x0000000214107825 */ /* 0x000fe200078e0204 */
[----:B------:R-:W-:-:S03]  /*531c0*/  ISETP.GE.AND P2, PT, R23, c[0x0][0x17c], PT ;  /* 0x00005f0017007a0c */ /* 0x000fc60003f46270 */
[----:B------:R-:W-:Y:S01]  /*531d0*/  IMAD.WIDE R18, R20, 0x2, R14 ;  /* 0x0000000214127825 */ /* 0x000fe200078e020e */
[----:B------:R-:W-:Y:S01]  /*531e0*/  IADD3 R23, R3, 0x89, RZ ;  /* 0x0000008903177810 */ /* 0x000fe20007ffe0ff */
[----:B------:R1:W-:Y:S01]  /*531f0*/  @P3 STG.E.U16 [R10.64], R22 ;  /* 0x000000160a003986 */ /* 0x0003e2000c10150a */
[----:B------:R-:W-:-:S03]  /*53200*/  ISETP.LT.AND P4, PT, R25, c[0x0][0x178], !P1 ;  /* 0x00005e0019007a0c */ /* 0x000fc60004f81270 */
[----:B------:R2:W-:Y:S01]  /*53210*/  @P6 STG.E.U16 [R16.64], R29 ;  /* 0x0000001d10006986 */ /* 0x0005e2000c10150a */
[----:B0-----:R-:W-:Y:S01]  /*53220*/  PRMT R21, R29, 0x7632, R21 ;  /* 0x000076321d157816 */ /* 0x001fe20000000015 */
[C---:B------:R-:W-:Y:S02]  /*53230*/  IMAD.WIDE R8, R20.reuse, 0x2, R12 ;  /* 0x0000000214087825 */ /* 0x040fe400078e020c */
[----:B------:R-:W3:Y:S01]  /*53240*/  LDL.LU R24, [R1+0x530] ;  /* 0x0005300001187983 */ /* 0x000ee20000300800 */
[----:B------:R-:W-:Y:S02]  /*53250*/  ISETP.LT.AND P3, PT, R27, c[0x0][0x178], !P1 ;  /* 0x00005e001b007a0c */ /* 0x000fe40004f61270 */
[----:B------:R-:W-:Y:S01]  /*53260*/  IADD3 R0, R20, c[0x0][0x198], RZ ;  /* 0x0000660014007a10 */ /* 0x000fe20007ffe0ff */
[----:B----4-:R0:W-:Y:S01]  /*53270*/  @P5 STG.E.U16 [R18.64], R2 ;  /* 0x0000000212005986 */ /* 0x0101e2000c10150a */
[----:B-1----:R-:W-:Y:S01]  /*53280*/  PRMT R22, R2, 0x7632, R22 ;  /* 0x0000763202167816 */ /* 0x002fe20000000016 */
[----:B------:R-:W-:-:S02]  /*53290*/  IMAD.WIDE R10, R20, 0x2, R6 ;  /* 0x00000002140a7825 */ /* 0x000fc400078e0206 */
[----:B--2---:R-:W2:Y:S01]  /*532a0*/  LDL.LU R29, [R1+0x500] ;  /* 0x00050000011d7983 */ /* 0x004ea20000300800 */
[----:B------:R-:W-:-:S03]  /*532b0*/  ISETP.GE.AND P1, PT, R23, c[0x0][0x17c], PT ;  /* 0x00005f0017007a0c */ /* 0x000fc60003f26270 */
[----:B0-----:R-:W4:Y:S04]  /*532c0*/  LDL.LU R2, [R1+0x4c0] ;  /* 0x0004c00001027983 */ /* 0x001f280000300800 */
[----:B------:R-:W2:Y:S04]  /*532d0*/  LDL.LU R20, [R1+0x4e0] ;  /* 0x0004e00001147983 */ /* 0x000ea80000300800 */
[----:B------:R-:W3:Y:S01]  /*532e0*/  LDL.LU R23, [R1+0x440] ;  /* 0x0004400001177983 */ /* 0x000ee20000300800 */
[----:B------:R-:W-:Y:S01]  /*532f0*/  ISETP.LT.AND P6, PT, R28, c[0x0][0x178], !P0 ;  /* 0x00005e001c007a0c */ /* 0x000fe200047c1270 */
[----:B------:R-:W-:-:S04]  /*53300*/  IMAD.WIDE R16, R0, 0x2, R4 ;  /* 0x0000000200107825 */ /* 0x000fc800078e0204 */
[----:B------:R-:W-:Y:S01]  /*53310*/  IMAD.WIDE R18, R0, 0x2, R14 ;  /* 0x0000000200127825 */ /* 0x000fe200078e020e */
[----:B------:R-:W-:Y:S01]  /*53320*/  ISETP.LT.AND P5, PT, R26, c[0x0][0x178], !P0 ;  /* 0x00005e001a007a0c */ /* 0x000fe200047a1270 */
[----:B--2---:R0:W-:Y:S04]  /*53330*/  @P4 STG.E.U16 [R8.64], R20 ;  /* 0x0000001408004986 */ /* 0x0041e8000c10150a */
[----:B---3--:R1:W-:Y:S04]  /*53340*/  @P3 STG.E.U16 [R10.64], R23 ;  /* 0x000000170a003986 */ /* 0x0083e8000c10150a */
[----:B------:R2:W-:Y:S01]  /*53350*/  @P6 STG.E.U16 [R16.64], R21 ;  /* 0x0000001510006986 */ /* 0x0005e2000c10150a */
[----:B0-----:R-:W-:-:S04]  /*53360*/  IMAD.WIDE R8, R0, 0x2, R12 ;  /* 0x0000000200087825 */ /* 0x001fc800078e020c */
[----:B-1----:R-:W-:Y:S01]  /*53370*/  IMAD.WIDE R10, R0, 0x2, R6 ;  /* 0x00000002000a7825 */ /* 0x002fe200078e0206 */
[----:B--2---:R-:W-:Y:S02]  /*53380*/  PRMT R21, R20, 0x7632, R21 ;  /* 0x0000763214157816 */ /* 0x004fe40000000015 */
[----:B------:R-:W-:Y:S02]  /*53390*/  IADD3 R20, R0, c[0x0][0x198], RZ ;  /* 0x0000660000147a10 */ /* 0x000fe40007ffe0ff */
[----:B------:R-:W2:Y:S01]  /*533a0*/  LDL.LU R0, [R1+0x550] ;  /* 0x0005500001007983 */ /* 0x000ea20000300800 */
[----:B------:R-:W-:Y:S02]  /*533b0*/  ISETP.LT.AND P4, PT, R25, c[0x0][0x178], !P0 ;  /* 0x00005e0019007a0c */ /* 0x000fe40004781270 */
[----:B------:R-:W-:Y:S01]  /*533c0*/  ISETP.LT.AND P3, PT, R27, c[0x0][0x178], !P0 ;  /* 0x00005e001b007a0c */ /* 0x000fe20004761270 */
[----:B------:R0:W-:Y:S01]  /*533d0*/  @P5 STG.E.U16 [R18.64], R22 ;  /* 0x0000001612005986 */ /* 0x0001e2000c10150a */
[----:B------:R-:W-:-:S02]  /*533e0*/  ISETP.LT.AND P6, PT, R28, c[0x0][0x178], !P2 ;  /* 0x00005e001c007a0c */ /* 0x000fc400057c1270 */
[----:B------:R-:W-:Y:S01]  /*533f0*/  ISETP.LT.AND P5, PT, R26, c[0x0][0x178], !P2 ;  /* 0x00005e001a007a0c */ /* 0x000fe200057a1270 */
[----:B------:R-:W-:Y:S01]  /*53400*/  IMAD.WIDE R16, R20, 0x2, R4 ;  /* 0x0000000214107825 */ /* 0x000fe200078e0204 */
[----:B0-----:R-:W-:-:S03]  /*53410*/  PRMT R22, R23, 0x7632, R22 ;  /* 0x0000763217167816 */ /* 0x001fc60000000016 */
[----:B------:R-:W-:Y:S02]  /*53420*/  IMAD.WIDE R18, R20, 0x2, R14 ;  /* 0x0000000214127825 */ /* 0x000fe400078e020e */
[----:B------:R0:W-:Y:S01]  /*53430*/  @P4 STG.E.U16 [R8.64], R21 ;  /* 0x0000001508004986 */ /* 0x0001e2000c10150a */
[----:B------:R-:W-:-:S03]  /*53440*/  ISETP.LT.AND P4, PT, R25, c[0x0][0x178], !P2 ;  /* 0x00005e0019007a0c */ /* 0x000fc60005781270 */
[----:B------:R1:W-:Y:S01]  /*53450*/  @P3 STG.E.U16 [R10.64], R22 ;  /* 0x000000160a003986 */ /* 0x0003e2000c10150a */
[----:B------:R-:W-:Y:S01]  /*53460*/  ISETP.LT.AND P3, PT, R27, c[0x0][0x178], !P2 ;  /* 0x00005e001b007a0c */ /* 0x000fe20005761270 */
[----:B0-----:R-:W-:-:S04]  /*53470*/  IMAD.WIDE R8, R20, 0x2, R12 ;  /* 0x0000000214087825 */ /* 0x001fc800078e020c */
[----:B-1----:R-:W-:Y:S01]  /*53480*/  IMAD.WIDE R10, R20, 0x2, R6 ;  /* 0x00000002140a7825 */ /* 0x002fe200078e0206 */
[----:B------:R-:W-:Y:S01]  /*53490*/  PRMT R22, R24, 0x7632, R22 ;  /* 0x0000763218167816 */ /* 0x000fe20000000016 */
[----:B--2---:R0:W-:Y:S01]  /*534a0*/  @P6 STG.E.U16 [R16.64], R0 ;  /* 0x0000000010006986 */ /* 0x0041e2000c10150a */
[----:B------:R-:W-:-:S03]  /*534b0*/  ISETP.LT.AND P6, PT, R28, c[0x0][0x178], !P1 ;  /* 0x00005e001c007a0c */ /* 0x000fc60004fc1270 */
[----:B------:R1:W-:Y:S01]  /*534c0*/  @P5 STG.E.U16 [R18.64], R24 ;  /* 0x0000001812005986 */ /* 0x0003e2000c10150a */
[----:B------:R-:W-:Y:S02]  /*534d0*/  ISETP.LT.AND P5, PT, R26, c[0x0][0x178], !P1 ;  /* 0x00005e001a007a0c */ /* 0x000fe40004fa1270 */
[----:B------:R-:W-:Y:S02]  /*534e0*/  PRMT R21, R0, 0x7632, R21 ;  /* 0x0000763200157816 */ /* 0x000fe40000000015 */
[----:B0-----:R-:W-:Y:S01]  /*534f0*/  IADD3 R0, R20, c[0x0][0x198], RZ ;  /* 0x0000660014007a10 */ /* 0x001fe20007ffe0ff */
[----:B------:R0:W-:Y:S04]  /*53500*/  @P4 STG.E.U16 [R8.64], R29 ;  /* 0x0000001d08004986 */ /* 0x0001e8000c10150a */
[C---:B------:R-:W-:Y:S01]  /*53510*/  IMAD.WIDE R16, R0.reuse, 0x2, R4 ;  /* 0x0000000200107825 */ /* 0x040fe200078e0204 */
[----:B----4-:R2:W-:Y:S03]  /*53520*/  @P3 STG.E.U16 [R10.64], R2 ;  /* 0x000000020a003986 */ /* 0x0105e6000c10150a */
        /* <DEDUP_REMOVED lines=387> */
[----:B------:R-:W-:Y:S02]  /*54d60*/  ISETP.LT.AND P4, PT, R25, c[0x0][0x178], !P2 ;  /* 0x00005e0019007a0c */ /* 0x000fe40005781270 */
[----:B------:R-:W-:Y:S01]  /*54d70*/  ISETP.LT.AND P2, PT, R27, c[0x0][0x178], !P2 ;  /* 0x00005e001b007a0c */ /* 0x000fe20005741270 */
[----:B------:R-:W-:Y:S04]  /*54d80*/  @P0 STG.E.U16 [R10.64], R24 ;  /* 0x000000180a000986 */ /* 0x000fe8000c10150a */
        /* <DEDUP_REMOVED lines=47> */
[C---:B------:R-:W-:Y:S01]  /*55080*/  IMAD.WIDE R16, R20.reuse, 0x2, R4 ;  /* 0x0000000214107825 */ /* 0x040fe200078e0204 */
[----:B0-----:R-:W-:Y:S02]  /*55090*/  PRMT R22, R23, 0x7632, R22 ;  /* 0x0000763217167816 */ /* 0x001fe40000000016 */
[----:B------:R-:W-:Y:S01]  /*550a0*/  IADD3 R23, R3, 0xa1, RZ ;  /* 0x000000a103177810 */ /* 0x000fe20007ffe0ff */
[----:B------:R-:W-:Y:S02]  /*550b0*/  IMAD.WIDE R18, R20, 0x2, R14 ;  /* 0x0000000214127825 */ /* 0x000fe400078e020e */
[----:B------:R0:W-:Y:S01]  /*550c0*/  @P4 STG.E.U16 [R8.64], R21 ;  /* 0x0000001508004986 */ /* 0x0001e2000c10150a */
[----:B------:R-:W-:-:S03]  /*550d0*/  ISETP.GE.AND P2, PT, R23, c[0x0][0x17c], PT ;  /* 0x00005f0017007a0c */ /* 0x000fc60003f46270 */
[----:B------:R1:W-:Y:S01]  /*550e0*/  @P3 STG.E.U16 [R10.64], R22 ;  /* 0x000000160a003986 */ /* 0x0003e2000c10150a */
[----:B------:R-:W-:Y:S02]  /*550f0*/  ISETP.LT.AND P4, PT, R25, c[0x0][0x178], !P1 ;  /* 0x00005e0019007a0c */ /* 0x000fe40004f81270 */
        /* <DEDUP_REMOVED lines=25> */
[----:B------:R-:W-:Y:S02]  /*55290*/  IADD3 R23, R3, 0xa2, RZ ;  /* 0x000000a203177810 */ /* 0x000fe40007ffe0ff */
[----:B------:R-:W-:Y:S02]  /*552a0*/  ISETP.LT.AND P4, PT, R25, c[0x0][0x178], !P2 ;  /* 0x00005e0019007a0c */ /* 0x000fe40005781270 */
[----:B------:R-:W-:Y:S02]  /*552b0*/  ISETP.GE.AND P1, PT, R23, c[0x0][0x17c], PT ;  /* 0x00005f0017007a0c */ /* 0x000fe40003f26270 */
[----:B------:R-:W-:-:S02]  /*552c0*/  IADD3 R23, R3, 0xa3, RZ ;  /* 0x000000a303177810 */ /* 0x000fc40007ffe0ff */
[----:B------:R-:W-:Y:S02]  /*552d0*/  ISETP.LT.AND P3, PT, R27, c[0x0][0x178], !P2 ;  /* 0x00005e001b007a0c */ /* 0x000fe40005761270 */
        /* <DEDUP_REMOVED lines=16> */
[----:B------:R-:W-:Y:S02]  /*553e0*/  ISETP.LT.AND P5, PT, R28, c[0x0][0x178], !P2 ;  /* 0x00005e001c007a0c */ /* 0x000fe400057a1270 */
[----:B---3--:R-:W-:-:S05]  /*553f0*/  PRMT R22, R23, 0x7632, R22 ;  /* 0x0000763217167816 */ /* 0x008fca0000000016 */
[----:B------:R0:W-:Y:S01]  /*55400*/  @P6 STG.E.U16 [R18.64], R23 ;  /* 0x0000001712006986 */ /* 0x0001e2000c10150a */
[----:B------:R-:W-:Y:S01]  /*55410*/  ISETP.LT.AND P6, PT, R26, c[0x0][0x178], !P2 ;  /* 0x00005e001a007a0c */ /* 0x000fe200057c1270 */
[----:B------:R-:W-:Y:S01]  /*55420*/  IMAD.WIDE R16, R0, 0x2, R4 ;  /* 0x0000000200107825 */ /* 0x000fe200078e0204 */
[----:B0-----:R-:W-:-:S03]  /*55430*/  IADD3 R23, R3, 0xa4, RZ ;  /* 0x000000a403177810 */ /* 0x001fc60007ffe0ff */
[----:B------:R-:W-:Y:S01]  /*55440*/  IMAD.WIDE R18, R0, 0x2, R14 ;  /* 0x0000000200127825 */ /* 0x000fe200078e020e */
        /* <DEDUP_REMOVED lines=89> */
[----:B------:R-:W-:-:S02]  /*559e0*/  ISETP.LT.AND P3, PT, R27, c[0x0][0x178], !P2 ;  /* 0x00005e001b007a0c */ /* 0x000fc40005761270 */
[----:B------:R-:W-:Y:S02]  /*559f0*/  IADD3 R23, R3, 0xa9, RZ ;  /* 0x000000a903177810 */ /* 0x000fe40007ffe0ff */
        /* <DEDUP_REMOVED lines=23> */
[----:B------:R-:W-:Y:S01]  /*55b70*/  ISETP.GE.AND P4, PT, R23, c[0x0][0x17c], PT ;  /* 0x00005f0017007a0c */ /* 0x000fe20003f86270 */
        /* <DEDUP_REMOVED lines=12> */
[----:B--2---:R-:W-:-:S03]  /*55c40*/  PRMT R22, R24, 0x7632, R22 ;  /* 0x0000763218167816 */ /* 0x004fc60000000016 */
[C---:B------:R-:W-:Y:S01]  /*55c50*/  IMAD.WIDE R16, R20.reuse, 0x2, R4 ;  /* 0x0000000214107825 */ /* 0x040fe200078e0204 */
[----:B------:R0:W-:Y:S03]  /*55c60*/  @P3 STG.E.U16 [R8.64], R21 ;  /* 0x0000001508003986 */ /* 0x0001e6000c10150a */
[C---:B------:R-:W-:Y:S01]  /*55c70*/  IMAD.WIDE R18, R20.reuse, 0x2, R14 ;  /* 0x0000000214127825 */ /* 0x040fe200078e020e */
[----:B------:R1:W-:Y:S01]  /*55c80*/  @P1 STG.E.U16 [R10.64], R22 ;  /* 0x000000160a001986 */ /* 0x0003e2000c10150a */
[----:B------:R-:W-:-:S03]  /*55c90*/  IADD3 R0, R20, c[0x0][0x198], RZ ;  /* 0x0000660014007a10 */ /* 0x000fc60007ffe0ff */
[----:B------:R2:W-:Y:S01]  /*55ca0*/  @P5 STG.E.U16 [R16.64], R29 ;  /* 0x0000001d10005986 */ /* 0x0005e2000c10150a */
[----:B0-----:R-:W-:-:S03]  /*55cb0*/  PRMT R21, R29, 0x7632, R21 ;  /* 0x000076321d157816 */ /* 0x001fc60000000015 */
[----:B----4-:R0:W-:Y:S01]  /*55cc0*/  @P6 STG.E.U16 [R18.64], R2 ;  /* 0x0000000212006986 */ /* 0x0101e2000c10150a */
[----:B------:R-:W-:Y:S01]  /*55cd0*/  IMAD.WIDE R8, R20, 0x2, R12 ;  /* 0x0000000214087825 */ /* 0x000fe200078e020c */
[----:B-1----:R-:W-:-:S03]  /*55ce0*/  PRMT R22, R2, 0x7632, R22 ;  /* 0x0000763202167816 */ /* 0x002fc60000000016 */
[----:B------:R-:W-:Y:S01]  /*55cf0*/  IMAD.WIDE R10, R20, 0x2, R6 ;  /* 0x00000002140a7825 */ /* 0x000fe200078e0206 */
[----:B--2---:R-:W2:Y:S04]  /*55d00*/  LDL.LU R29, [R1+0x5a8] ;  /* 0x0005a800011d7983 */ /* 0x004ea80000300800 */
[----:B------:R-:W3:Y:S04]  /*55d10*/  LDL.LU R24, [R1+0x598] ;  /* 0x0005980001187983 */ /* 0x000ee80000300800 */
[----:B0-----:R-:W4:Y:S04]  /*55d20*/  LDL.LU R2, [R1+0x578] ;  /* 0x0005780001027983 */ /* 0x001f280000300800 */
[----:B------:R-:W2:Y:S01]  /*55d30*/  LDL.LU R20, [R1+0x528] ;  /* 0x0005280001147983 */ /* 0x000ea20000300800 */
[----:B------:R-:W-:-:S02]  /*55d40*/  ISETP.LT.AND P1, PT, R25, c[0x0][0x178], !P4 ;  /* 0x00005e0019007a0c */ /* 0x000fc40006721270 */
[----:B------:R-:W-:-:S11]  /*55d50*/  ISETP.LT.AND P4, PT, R27, c[0x0][0x178], !P4 ;  /* 0x00005e001b007a0c */ /* 0x000fd60006781270 */
[----:B--2---:R0:W-:Y:S04]  /*55d60*/  @P1 STG.E.U16 [R8.64], R20 ;  /* 0x0000001408001986 */ /* 0x0041e8000c10150a */
[----:B0-----:R-:W2:Y:S01]  /*55d70*/  LDL R9, [R1+0x458] ;  /* 0x0004580001097983 */ /* 0x001ea20000100800 */
[----:B------:R-:W-:-:S04]  /*55d80*/  IADD3 R23, R3, 0xab, RZ ;  /* 0x000000ab03177810 */ /* 0x000fc80007ffe0ff */
[----:B------:R-:W-:-:S04]  /*55d90*/  ISETP.GE.AND P2, PT, R23, c[0x0][0x17c], PT ;  /* 0x00005f0017007a0c */ /* 0x000fc80003f46270 */
[----:B------:R-:W-:Y:S02]  /*55da0*/  ISETP.LT.AND P5, PT, R28, c[0x0][0x178], !P2 ;  /* 0x00005e001c007a0c */ /* 0x000fe400057a1270 */
[----:B------:R-:W-:Y:S02]  /*55db0*/  ISETP.LT.AND P6, PT, R26, c[0x0][0x178], !P2 ;  /* 0x00005e001a007a0c */ /* 0x000fe400057c1270 */
[----:B------:R-:W-:Y:S01]  /*55dc0*/  IADD3 R23, R3, 0xac, RZ ;  /* 0x000000ac03177810 */ /* 0x000fe20007ffe0ff */
[----:B--2---:R0:W-:Y:S04]  /*55dd0*/  @P4 STG.E.U16 [R10.64], R9 ;  /* 0x000000090a004986 */ /* 0x0041e8000c10150a */
[----:B0-----:R-:W2:Y:S01]  /*55de0*/  LDL.LU R11, [R1+0x458] ;  /* 0x00045800010b7983 */ /* 0x001ea20000300800 */
[----:B------:R-:W-:Y:S01]  /*55df0*/  ISETP.LT.AND P3, PT, R25, c[0x0][0x178], !P2 ;  /* 0x00005e0019007a0c */ /* 0x000fe20005761270 */
[----:B------:R-:W-:Y:S01]  /*55e00*/  IMAD.WIDE R16, R0, 0x2, R4 ;  /* 0x0000000200107825 */ /* 0x000fe200078e0204 */
[----:B------:R-:W-:-:S03]  /*55e10*/  ISETP.GE.AND P1, PT, R23, c[0x0][0x17c], PT ;  /* 0x00005f0017007a0c */ /* 0x000fc60003f26270 */
[----:B------:R-:W-:Y:S01]  /*55e20*/  IMAD.WIDE R18, R0, 0x2, R14 ;  /* 0x0000000200127825 */ /* 0x000fe200078e020e */
[----:B------:R-:W-:Y:S01]  /*55e30*/  ISETP.LT.AND P2, PT, R27, c[0x0][0x178], !P2 ;  /* 0x00005e001b007a0c */ /* 0x000fe20005741270 */
[----:B------:R0:W-:Y:S01]  /*55e40*/  @P5 STG.E.U16 [R16.64], R21 ;  /* 0x0000001510005986 */ /* 0x0001e2000c10150a */
[----:B------:R-:W-:Y:S01]  /*55e50*/  ISETP.LT.AND P4, PT, R28, c[0x0][0x178], !P1 ;  /* 0x00005e001c007a0c */ /* 0x000fe20004f81270 */
[----:B------:R-:W-:Y:S01]  /*55e60*/  IMAD.WIDE R8, R0, 0x2, R12 ;  /* 0x0000000200087825 */ /* 0x000fe200078e020c */
[----:B------:R-:W-:Y:S01]  /*55e70*/  PRMT R10, R20, 0x7632, R10 ;  /* 0x00007632140a7816 */ /* 0x000fe2000000000a */
[----:B------:R1:W-:Y:S01]  /*55e80*/  @P6 STG.E.U16 [R18.64], R22 ;  /* 0x0000001612006986 */ /* 0x0003e2000c10150a */
[----:B------:R-:W-:Y:S02]  /*55e90*/  ISETP.LT.AND P5, PT, R26, c[0x0][0x178], !P1 ;  /* 0x00005e001a007a0c */ /* 0x000fe40004fa1270 */
[----:B------:R-:W-:Y:S02]  /*55ea0*/  ISETP.LT.AND P6, PT, R25, c[0x0][0x178], !P1 ;  /* 0x00005e0019007a0c */ /* 0x000fe40004fc1270 */
[----:B------:R-:W-:Y:S01]  /*55eb0*/  IADD3 R20, R0, c[0x0][0x198], RZ ;  /* 0x0000660000147a10 */ /* 0x000fe20007ffe0ff */
[----:B------:R3:W-:Y:S04]  /*55ec0*/  @P3 STG.E.U16 [R8.64], R10 ;  /* 0x0000000a08003986 */ /* 0x0007e8000c10150a */
[----:B0-----:R-:W-:-:S04]  /*55ed0*/  IMAD.WIDE R16, R20, 0x2, R14 ;  /* 0x0000000214107825 */ /* 0x001fc800078e020e */
[----:B-1----:R-:W-:-:S04]  /*55ee0*/  IMAD.WIDE R18, R20, 0x2, R12 ;  /* 0x0000000214127825 */ /* 0x002fc800078e020c */
[----:B---3--:R-:W-:Y:S01]  /*55ef0*/  IMAD.WIDE R8, R0, 0x2, R6 ;  /* 0x0000000200087825 */ /* 0x008fe200078e0206 */
[----:B----4-:R-:W-:Y:S02]  /*55f00*/  PRMT R23, R2, 0x7632, R23 ;  /* 0x0000763202177816 */ /* 0x010fe40000000017 */
[C---:B------:R-:W-:Y:S02]  /*55f10*/  IADD3 R0, R20.reuse, c[0x0][0x198], RZ ;  /* 0x0000660014007a10 */ /* 0x040fe40007ffe0ff */
[----:B--2---:R-:W-:Y:S01]  /*55f20*/  PRMT R21, R11, 0x7632, R21 ;  /* 0x000076320b157816 */ /* 0x004fe20000000015 */
[----:B------:R-:W-:-:S04]  /*55f30*/  IMAD.WIDE R10, R20, 0x2, R4 ;  /* 0x00000002140a7825 */ /* 0x000fc800078e0204 */
[----:B------:R0:W-:Y:S04]  /*55f40*/  @P2 STG.E.U16 [R8.64], R21 ;  /* 0x0000001508002986 */ /* 0x0001e8000c10150a */
[----:B------:R1:W-:Y:S04]  /*55f50*/  @P4 STG.E.U16 [R10.64], R29 ;  /* 0x0000001d0a004986 */ /* 0x0003e8000c10150a */
[----:B------:R-:W-:Y:S01]  /*55f60*/  @P5 STG.E.U16 [R16.64], R24 ;  /* 0x0000001810005986 */ /* 0x000fe2000c10150a */
[----:B0-----:R-:W-:-:S03]  /*55f70*/  PRMT R21, R29, 0x7632, R21 ;  /* 0x000076321d157816 */ /* 0x001fc60000000015 */
[----:B------:R0:W-:Y:S01]  /*55f80*/  @P6 STG.E.U16 [R18.64], R2 ;  /* 0x0000000212006986 */ /* 0x0001e2000c10150a */
[----:B------:R-:W-:-:S03]  /*55f90*/  IMAD.WIDE R8, R20, 0x2, R6 ;  /* 0x0000000214087825 */ /* 0x000fc600078e0206 */
[----:B-1----:R-:W2:Y:S04]  /*55fa0*/  LDL.LU R29, [R1+0x5c8] ;  /* 0x0005c800011d7983 */ /* 0x002ea80000300800 */
[----:B0-----:R-:W3:Y:S04]  /*55fb0*/  LDL.LU R2, [R1+0x5b8] ;  /* 0x0005b80001027983 */ /* 0x001ee80000300800 */
[----:B------:R-:W4:Y:S01]  /*55fc0*/  LDL R20, [R1+0x568] ;  /* 0x0005680001147983 */ /* 0x000f220000100800 */
[----:B------:R-:W-:Y:S02]  /*55fd0*/  IADD3 R22, R3, 0xad, RZ ;  /* 0x000000ad03167810 */ /* 0x000fe40007ffe0ff */
[----:B------:R-:W-:-:S02]  /*55fe0*/  ISETP.LT.AND P2, PT, R27, c[0x0][0x178], !P1 ;  /* 0x00005e001b007a0c */ /* 0x000fc40004f41270 */
[----:B------:R-:W-:Y:S02]  /*55ff0*/  ISETP.GE.AND P3, PT, R22, c[0x0][0x17c], PT ;  /* 0x00005f0016007a0c */ /* 0x000fe40003f66270 */
[----:B------:R-:W-:Y:S02]  /*56000*/  PRMT R22, R24, 0x7632, R22 ;  /* 0x0000763218167816 */ /* 0x000fe40000000016 */
[----:B------:R-:W-:Y:S02]  /*56010*/  ISETP.LT.AND P4, PT, R28, c[0x0][0x178], !P3 ;  /* 0x00005e001c007a0c */ /* 0x000fe40005f81270 */
[----:B------:R-:W-:Y:S02]  /*56020*/  ISETP.LT.AND P5, PT, R26, c[0x0][0x178], !P3 ;  /* 0x00005e001a007a0c */ /* 0x000fe40005fa1270 */
[----:B------:R-:W-:Y:S01]  /*56030*/  IADD3 R24, R3, 0xae, RZ ;  /* 0x000000ae03187810 */ /* 0x000fe20007ffe0ff */
[----:B------:R-:W-:-:S03]  /*56040*/  IMAD.WIDE R10, R0, 0x2, R4 ;  /* 0x00000002000a7825 */ /* 0x000fc600078e0204 */
[----:B------:R-:W-:Y:S02]  /*56050*/  ISETP.GE.AND P1, PT, R24, c[0x0][0x17c], PT ;  /* 0x00005f0018007a0c */ /* 0x000fe40003f26270 */
[----:B------:R-:W2:Y:S01]  /*56060*/  LDL.LU R24, [R1+0x5d8] ;  /* 0x0005d80001187983 */ /* 0x000ea20000300800 */
[----:B------:R-:W-:-:S03]  /*56070*/  IMAD.WIDE R16, R0, 0x2, R14 ;  /* 0x0000000200107825 */ /* 0x000fc600078e020e */
[----:B----4-:R0:W-:Y:S04]  /*56080*/  @P2 STG.E.U16 [R8.64], R20 ;  /* 0x0000001408002986 */ /* 0x0101e8000c10150a */
[----:B------:R-:W-:Y:S04]  /*56090*/  @P4 STG.E.U16 [R10.64], R21 ;  /* 0x000000150a004986 */ /* 0x000fe8000c10150a */
[----:B0-----:R-:W4:Y:S04]  /*560a0*/  LDL.LU R9, [R1+0x568] ;  /* 0x0005680001097983 */ /* 0x001f280000300800 */
[----:B------:R0:W-:Y:S04]  /*560b0*/  @P5 STG.E.U16 [R16.64], R22 ;  /* 0x0000001610005986 */ /* 0x0001e8000c10150a */
[----:B0-----:R-:W3:Y:S01]  /*560c0*/  LDL.LU R22, [R1+0x5e8] ;  /* 0x0005e80001167983 */ /* 0x001ee20000300800 */
[----:B------:R-:W-:-:S02]  /*560d0*/  ISETP.LT.AND P6, PT, R25, c[0x0][0x178], !P3 ;  /* 0x00005e0019007a0c */ /* 0x000fc40005fc1270 */
[----:B------:R-:W-:Y:S02]  /*560e0*/  ISETP.LT.AND P2, PT, R27, c[0x0][0x178], !P3 ;  /* 0x00005e001b007a0c */ /* 0x000fe40005f41270 */
[----:B------:R-:W-:Y:S02]  /*560f0*/  ISETP.LT.AND P3, PT, R28, c[0x0][0x178], !P1 ;  /* 0x00005e001c007a0c */ /* 0x000fe40004f61270 */
[----:B------:R-:W-:Y:S02]  /*56100*/  IADD3 R8, R3, 0xaf, RZ ;  /* 0x000000af03087810 */ /* 0x000fe40007ffe0ff */
[C---:B------:R-:W-:Y:S01]  /*56110*/  IADD3 R20, R0.reuse, c[0x0][0x198], RZ ;  /* 0x0000660000147a10 */ /* 0x040fe20007ffe0ff */
[----:B------:R-:W-:Y:S01]  /*56120*/  IMAD.WIDE R18, R0, 0x2, R12 ;  /* 0x0000000200127825 */ /* 0x000fe200078e020c */
[----:B------:R-:W-:Y:S02]  /*56130*/  ISETP.GE.AND P4, PT, R8, c[0x0][0x17c], PT ;  /* 0x00005f0008007a0c */ /* 0x000fe40003f86270 */
[----:B------:R-:W-:Y:S01]  /*56140*/  ISETP.LT.AND P5, PT, R26, c[0x0][0x178], !P1 ;  /* 0x00005e001a007a0c */ /* 0x000fe20004fa1270 */
[----:B------:R-:W-:Y:S01]  /*56150*/  IMAD.WIDE R10, R20, 0x2, R4 ;  /* 0x00000002140a7825 */ /* 0x000fe200078e0204 */
[----:B------:R0:W-:Y:S01]  /*56160*/  @P6 STG.E.U16 [R18.64], R23 ;  /* 0x0000001712006986 */ /* 0x0001e2000c10150a */
[----:B------:R-:W-:-:S02]  /*56170*/  ISETP.LT.AND P6, PT, R25, c[0x0][0x178], !P1 ;  /* 0x00005e0019007a0c */ /* 0x000fc40004fc1270 */
[----:B------:R-:W-:-:S04]  /*56180*/  IMAD.WIDE R16, R20, 0x2, R14 ;  /* 0x0000000214107825 */ /* 0x000fc800078e020e */
[----:B0-----:R-:W-:Y:S01]  /*56190*/  IMAD.WIDE R18, R20, 0x2, R12 ;  /* 0x0000000214127825 */ /* 0x001fe200078e020c */
[----:B--2---:R-:W-:Y:S02]  /*561a0*/  PRMT R23, R29, 0x7632, R23 ;  /* 0x000076321d177816 */ /* 0x004fe40000000017 */
[----:B----4-:R-:W-:Y:S01]  /*561b0*/  PRMT R21, R9, 0x7632, R21 ;  /* 0x0000763209157816 */ /* 0x010fe20000000015 */
[----:B------:R-:W-:-:S05]  /*561c0*/  IMAD.WIDE R8, R0, 0x2, R6 ;  /* 0x0000000200087825 */ /* 0x000fca00078e0206 */
[----:B------:R0:W-:Y:S04]  /*561d0*/  @P2 STG.E.U16 [R8.64], R21 ;  /* 0x0000001508002986 */ /* 0x0001e8000c10150a */
[----:B---3--:R-:W-:Y:S01]  /*561e0*/  @P3 STG.E.U16 [R10.64], R22 ;  /* 0x000000160a003986 */ /* 0x008fe2000c10150a */
[----:B------:R-:W-:Y:S01]  /*561f0*/  ISETP.LT.AND P3, PT, R27, c[0x0][0x178], !P1 ;  /* 0x00005e001b007a0c */ /* 0x000fe20004f61270 */
[----:B0-----:R-:W-:Y:S01]  /*56200*/  IMAD.WIDE R8, R20, 0x2, R6 ;  /* 0x0000000214087825 */ /* 0x001fe200078e0206 */
[----:B------:R-:W-:Y:S01]  /*56210*/  PRMT R21, R24, 0x7632, R21 ;  /* 0x0000763218157816 */ /* 0x000fe20000000015 */
[----:B------:R0:W-:Y:S04]  /*56220*/  @P5 STG.E.U16 [R16.64], R24 ;  /* 0x0000001810005986 */ /* 0x0001e8000c10150a */
[----:B------:R1:W-:Y:S01]  /*56230*/  @P6 STG.E.U16 [R18.64], R29 ;  /* 0x0000001d12006986 */ /* 0x0003e2000c10150a */
[----:B------:R-:W-:-:S02]  /*56240*/  ISETP.LT.AND P6, PT, R25, c[0x0][0x178], !P4 ;  /* 0x00005e0019007a0c */ /* 0x000fc400067c1270 */
[----:B0-----:R-:W-:-:S03]  /*56250*/  IADD3 R24, R3, 0xb1, RZ ;  /* 0x000000b103187810 */ /* 0x001fc60007ffe0ff */
[----:B------:R0:W-:Y:S01]  /*56260*/  @P3 STG.E.U16 [R8.64], R2 ;  /* 0x0000000208003986 */ /* 0x0001e2000c10150a */
[----:B------:R-:W-:-:S03]  /*56270*/  ISETP.GE.AND P3, PT, R24, c[0x0][0x17c], PT ;  /* 0x00005f0018007a0c */ /* 0x000fc60003f66270 */
[----:B-1----:R-:W2:Y:S04]  /*56280*/  LDL.LU R29, [R1+0x3fc] ;  /* 0x0003fc00011d7983 */ /* 0x002ea80000300800 */
[----:B------:R-:W3:Y:S04]  /*56290*/  LDL.LU R25, [R1+0x37c] ;  /* 0x00037c0001197983 */ /* 0x000ee80000300800 */
[----:B------:R-:W4:Y:S01]  /*562a0*/  LDL R24, [R1+0x10d8] ;  /* 0x0010d80001187983 */ /* 0x000f220000100800 */
[----:B------:R-:W-:Y:S02]  /*562b0*/  IADD3 R0, R3, 0xb0, RZ ;  /* 0x000000b003007810 */ /* 0x000fe40007ffe0ff */
[----:B------:R-:W-:-:S02]  /*562c0*/  ISETP.LT.AND P1, PT, R28, c[0x0][0x178], !P4 ;  /* 0x00005e001c007a0c */ /* 0x000fc40006721270 */
[----:B------:R-:W-:Y:S02]  /*562d0*/  ISETP.GE.AND P2, PT, R0, c[0x0][0x17c], PT ;  /* 0x00005f0000007a0c */ /* 0x000fe40003f46270 */
[----:B------:R-:W-:Y:S02]  /*562e0*/  ISETP.LT.AND P5, PT, R26, c[0x0][0x178], !P4 ;  /* 0x00005e001a007a0c */ /* 0x000fe400067a1270 */
[----:B------:R-:W-:Y:S02]  /*562f0*/  PRMT R0, R22, 0x7632, R0 ;  /* 0x0000763216007816 */ /* 0x000fe40000000000 */
[----:B------:R-:W-:Y:S02]  /*56300*/  IADD3 R22, R20, c[0x0][0x198], RZ ;  /* 0x0000660014167a10 */ /* 0x000fe40007ffe0ff */
[----:B------:R-:W-:-:S03]  /*56310*/  ISETP.LT.AND P4, PT, R27, c[0x0][0x178], !P4 ;  /* 0x00005e001b007a0c */ /* 0x000fc60006781270 */
[----:B------:R-:W-:-:S04]  /*56320*/  IMAD.WIDE R10, R22, 0x2, R4 ;  /* 0x00000002160a7825 */ /* 0x000fc800078e0204 */
[C---:B------:R-:W-:Y:S01]  /*56330*/  IMAD.WIDE R16, R22.reuse, 0x2, R14 ;  /* 0x0000000216107825 */ /* 0x040fe200078e020e */
[----:B------:R1:W-:Y:S03]  /*56340*/  @P1 STG.E.U16 [R10.64], R0 ;  /* 0x000000000a001986 */ /* 0x0003e6000c10150a */
[----:B------:R-:W-:Y:S01]  /*56350*/  IMAD.WIDE R18, R22, 0x2, R12 ;  /* 0x0000000216127825 */ /* 0x000fe200078e020c */
[----:B------:R-:W-:Y:S01]  /*56360*/  @P5 STG.E.U16 [R16.64], R21 ;  /* 0x0000001510005986 */ /* 0x000fe2000c10150a */
[----:B------:R-:W-:-:S03]  /*56370*/  ISETP.LT.AND P1, PT, R28, c[0x0][0x178], !P2 ;  /* 0x00005e001c007a0c */ /* 0x000fc60005721270 */
[----:B------:R1:W-:Y:S01]  /*56380*/  @P6 STG.E.U16 [R18.64], R23 ;  /* 0x0000001712006986 */ /* 0x0003e2000c10150a */
[----:B0-----:R-:W-:Y:S01]  /*56390*/  IMAD.WIDE R8, R22, 0x2, R6 ;  /* 0x0000000216087825 */ /* 0x001fe200078e0206 */
[----:B-1----:R-:W-:Y:S02]  /*563a0*/  PRMT R11, R2, 0x7632, R11 ;  /* 0x00007632020b7816 */ /* 0x002fe4000000000b */
[----:B------:R-:W-:Y:S01]  /*563b0*/  IADD3 R0, R22, c[0x0][0x198], RZ ;  /* 0x0000660016007a10 */ /* 0x000fe20007ffe0ff */
[----:B------:R-:W3:Y:S04]  /*563c0*/  LDL.LU R23, [R1+0x34c] ;  /* 0x00034c0001177983 */ /* 0x000ee80000300800 */
[----:B------:R-:W3:Y:S01]  /*563d0*/  LDL.LU R26, [R1+0x42c] ;  /* 0x00042c00011a7983 */ /* 0x000ee20000300800 */
[----:B------:R-:W-:-:S03]  /*563e0*/  IADD3 R10, R3, 0xb2, RZ ;  /* 0x000000b2030a7810 */ /* 0x000fc60007ffe0ff */
[----:B------:R-:W3:Y:S04]  /*563f0*/  LDL.LU R2, [R1+0x40c] ;  /* 0x00040c0001027983 */ /* 0x000ee80000300800 */
[----:B------:R-:W3:Y:S01]  /*56400*/  LDL R22, [R1+0x10dc] ;  /* 0x0010dc0001167983 */ /* 0x000ee20000100800 */
[----:B------:R-:W-:-:S03]  /*56410*/  IMAD.WIDE R16, R0, 0x2, R4 ;  /* 0x0000000200107825 */ /* 0x000fc600078e0204 */
[----:B------:R0:W-:Y:S01]  /*56420*/  @P4 STG.E.U16 [R8.64], R11 ;  /* 0x0000000b08004986 */ /* 0x0001e2000c10150a */
[----:B------:R-:W-:Y:S01]  /*56430*/  ISETP.GE.AND P4, PT, R10, c[0x0][0x17c], PT ;  /* 0x00005f000a007a0c */ /* 0x000fe20003f86270 */
[----:B0-----:R-:W-:Y:S01]  /*56440*/  IMAD.WIDE R10, R0, 0x2, R14 ;  /* 0x00000002000a7825 */ /* 0x001fe200078e020e */
[----:B----4-:R-:W-:Y:S01]  /*56450*/  ISETP.LT.AND P5, PT, R24, c[0x0][0x178], !P2 ;  /* 0x00005e0018007a0c */ /* 0x010fe200057a1270 */
[----:B--2---:R-:W-:-:S12]  /*56460*/  @P1 STG.E.U16 [R16.64], R29 ;  /* 0x0000001d10001986 */ /* 0x004fd8000c10150a */
[----:B---3--:R0:W-:Y:S04]  /*56470*/  @P5 STG.E.U16 [R10.64], R25 ;  /* 0x000000190a005986 */ /* 0x0081e8000c10150a */
[----:B0-----:R-:W2:Y:S01]  /*56480*/  LDL.LU R11, [R1+0x36c] ;  /* 0x00036c00010b7983 */ /* 0x001ea20000300800 */
[----:B------:R-:W-:-:S04]  /*56490*/  IMAD.WIDE R8, R0, 0x2, R12 ;  /* 0x0000000200087825 */ /* 0x000fc800078e020c */
[----:B------:R-:W-:Y:S01]  /*564a0*/  IMAD.WIDE R16, R0, 0x2, R6 ;  /* 0x0000000200107825 */ /* 0x000fe200078e0206 */
[----:B------:R-:W-:Y:S02]  /*564b0*/  ISETP.LT.AND P5, PT, R28, c[0x0][0x178], !P3 ;  /* 0x00005e001c007a0c */ /* 0x000fe40005fa1270 */
[----:B------:R-:W-:Y:S02]  /*564c0*/  IADD3 R0, R0, c[0x0][0x198], RZ ;  /* 0x0000660000007a10 */ /* 0x000fe40007ffe0ff */
[----:B------:R-:W-:Y:S02]  /*564d0*/  ISETP.LT.AND P6, PT, R22, c[0x0][0x178], !P2 ;  /* 0x00005e0016007a0c */ /* 0x000fe400057c1270 */
[----:B------:R-:W-:Y:S02]  /*564e0*/  ISETP.LT.AND P2, PT, R27, c[0x0][0x178], !P2 ;  /* 0x00005e001b007a0c */ /* 0x000fe40005741270 */
[----:B------:R-:W-:Y:S02]  /*564f0*/  PRMT R20, R29, 0x7632, R20 ;  /* 0x000076321d147816 */ /* 0x000fe40000000014 */
[----:B------:R-:W-:Y:S01]  /*56500*/  PRMT R21, R25, 0x7632, R21 ;  /* 0x0000763219157816 */ /* 0x000fe20000000015 */
[----:B------:R-:W3:Y:S04]  /*56510*/  LDL.LU R29, [R1+0x18bc] ;  /* 0x0018bc00011d7983 */ /* 0x000ee80000300800 */
[----:B------:R-:W4:Y:S01]  /*56520*/  LDL.LU R25, [R1+0x38c] ;  /* 0x00038c0001197983 */ /* 0x000f220000300800 */
[----:B------:R-:W-:-:S04]  /*56530*/  IADD3 R18, R3, 0xb3, RZ ;  /* 0x000000b303127810 */ /* 0x000fc80007ffe0ff */
[----:B------:R-:W-:Y:S02]  /*56540*/  ISETP.GE.AND P1, PT, R18, c[0x0][0x17c], PT ;  /* 0x00005f0012007a0c */ /* 0x000fe40003f26270 */
[----:B------:R-:W-:Y:S01]  /*56550*/  PRMT R18, R23, 0x7632, R18 ;  /* 0x0000763217127816 */ /* 0x000fe20000000012 */
[----:B--2---:R-:W-:Y:S01]  /*56560*/  @P6 STG.E.U16 [R8.64], R11 ;  /* 0x0000000b08006986 */ /* 0x004fe2000c10150a */
[----:B------:R-:W-:-:S03]  /*56570*/  ISETP.LT.AND P6, PT, R24, c[0x0][0x178], !P3 ;  /* 0x00005e0018007a0c */ /* 0x000fc60005fc1270 */
[----:B------:R0:W-:Y:S01]  /*56580*/  @P2 STG.E.U16 [R16.64], R23 ;  /* 0x0000001710002986 */ /* 0x0001e2000c10150a */
[----:B------:R-:W-:Y:S01]  /*56590*/  ISETP.LT.AND P2, PT, R22, c[0x0][0x178], !P3 ;  /* 0x00005e0016007a0c */ /* 0x000fe20005f41270 */
[----:B0-----:R-:W-:Y:S02]  /*565a0*/  IMAD.MOV.U32 R17, RZ, RZ, R11 ;  /* 0x000000ffff117224 */ /* 0x001fe400078e000b */
[----:B------:R-:W-:-:S03]  /*565b0*/  IMAD.WIDE R10, R0, 0x2, R4 ;  /* 0x00000002000a7825 */ /* 0x000fc600078e0204 */
[----:B------:R-:W-:Y:S01]  /*565c0*/  PRMT R19, R17, 0x7632, R19 ;  /* 0x0000763211137816 */ /* 0x000fe20000000013 */
[C---:B------:R-:W-:Y:S01]  /*565d0*/  IMAD.WIDE R8, R0.reuse, 0x2, R14 ;  /* 0x0000000200087825 */ /* 0x040fe200078e020e */
[----:B------:R-:W-:Y:S03]  /*565e0*/  @P5 STG.E.U16 [R10.64], R20 ;  /* 0x000000140a005986 */ /* 0x000fe6000c10150a */
[----:B------:R-:W-:Y:S01]  /*565f0*/  IMAD.WIDE R16, R0, 0x2, R12 ;  /* 0x0000000200107825 */ /* 0x000fe200078e020c */
[----:B------:R-:W-:Y:S01]  /*56600*/  @P6 STG.E.U16 [R8.64], R21 ;  /* 0x0000001508006986 */ /* 0x000fe2000c10150a */
[----:B------:R-:W-:-:S03]  /*56610*/  ISETP.LT.AND P3, PT, R27, c[0x0][0x178], !P3 ;  /* 0x00005e001b007a0c */ /* 0x000fc60005f61270 */
[----:B------:R0:W-:Y:S01]  /*56620*/  @P2 STG.E.U16 [R16.64], R19 ;  /* 0x0000001310002986 */ /* 0x0001e2000c10150a */
[----:B------:R-:W-:Y:S02]  /*56630*/  ISETP.LT.AND P5, PT, R28, c[0x0][0x178], !P4 ;  /* 0x00005e001c007a0c */ /* 0x000fe400067a1270 */
[----:B------:R-:W-:Y:S01]  /*56640*/  ISETP.LT.AND P2, PT, R24, c[0x0][0x178], !P4 ;  /* 0x00005e0018007a0c */ /* 0x000fe20006741270 */
[----:B0-----:R-:W2:Y:S01]  /*56650*/  LDL.LU R19, [R1+0x35c] ;  /* 0x00035c0001137983 */ /* 0x001ea20000300800 */
[C---:B------:R-:W-:Y:S01]  /*56660*/  IMAD.WIDE R8, R0.reuse, 0x2, R6 ;  /* 0x0000000200087825 */ /* 0x040fe200078e0206 */
[----:B------:R-:W-:Y:S02]  /*56670*/  IADD3 R17, R0, c[0x0][0x198], RZ ;  /* 0x0000660000117a10 */ /* 0x000fe40007ffe0ff */
[----:B------:R-:W-:Y:S02]  /*56680*/  IADD3 R0, R3, 0xb4, RZ ;  /* 0x000000b403007810 */ /* 0x000fe40007ffe0ff */
[----:B------:R0:W-:Y:S01]  /*56690*/  @P3 STG.E.U16 [R8.64], R18 ;  /* 0x0000001208003986 */ /* 0x0001e2000c10150a */
[----:B------:R-:W-:Y:S01]  /*566a0*/  IMAD.WIDE R10, R17, 0x2, R14 ;  /* 0x00000002110a7825 */ /* 0x000fe200078e020e */
[----:B------:R-:W-:-:S02]  /*566b0*/  ISETP.GE.AND P6, PT, R0, c[0x0][0x17c], PT ;  /* 0x00005f0000007a0c */ /* 0x000fc40003fc6270 */
[----:B------:R-:W-:Y:S02]  /*566c0*/  PRMT R0, R26, 0x7632, R0 ;  /* 0x000076321a007816 */ /* 0x000fe40000000000 */
[----:B------:R-:W-:Y:S01]  /*566d0*/  PRMT R16, R2, 0x7632, R16 ;  /* 0x0000763202107816 */ /* 0x000fe20000000010 */
[----:B0-----:R-:W-:-:S05]  /*566e0*/  IMAD.WIDE R8, R17, 0x2, R4 ;  /* 0x0000000211087825 */ /* 0x001fca00078e0204 */
[----:B------:R0:W-:Y:S04]  /*566f0*/  @P5 STG.E.U16 [R8.64], R26 ;  /* 0x0000001a08005986 */ /* 0x0001e8000c10150a */
[----:B------:R1:W-:Y:S04]  /*56700*/  @P2 STG.E.U16 [R10.64], R2 ;  /* 0x000000020a002986 */ /* 0x0003e8000c10150a */
[----:B0-----:R-:W3:Y:S04]  /*56710*/  LDL.LU R26, [R1+0x4dc] ;  /* 0x0004dc00011a7983 */ /* 0x001ee80000300800 */
[----:B-1----:R-:W3:Y:S01]  /*56720*/  LDL.LU R2, [R1+0x43c] ;  /* 0x00043c0001027983 */ /* 0x002ee20000300800 */
[----:B------:R-:W-:-:S02]  /*56730*/  ISETP.LT.AND P3, PT, R22, c[0x0][0x178], !P4 ;  /* 0x00005e0016007a0c */ /* 0x000fc40006761270 */
[----:B------:R-:W-:Y:S01]  /*56740*/  ISETP.LT.AND P4, PT, R27, c[0x0][0x178], !P4 ;  /* 0x00005e001b007a0c */ /* 0x000fe20006781270 */
[C---:B------:R-:W-:Y:S01]  /*56750*/  IMAD.WIDE R8, R17.reuse, 0x2, R12 ;  /* 0x0000000211087825 */ /* 0x040fe200078e020c */
[----:B------:R-:W-:Y:S01]  /*56760*/  ISETP.LT.AND P5, PT, R28, c[0x0][0x178], !P1 ;  /* 0x00005e001c007a0c */ /* 0x000fe20004fa1270 */
[----:B------:R-:W3:Y:S01]  /*56770*/  LDL.LU R23, [R1+0x41c] ;  /* 0x00041c0001177983 */ /* 0x000ee20000300800 */
[----:B------:R-:W-:Y:S01]  /*56780*/  ISETP.LT.AND P2, PT, R24, c[0x0][0x178], !P1 ;  /* 0x00005e0018007a0c */ /* 0x000fe20004f41270 */
[C---:B------:R-:W-:Y:S01]  /*56790*/  IMAD.WIDE R10, R17.reuse, 0x2, R6 ;  /* 0x00000002110a7825 */ /* 0x040fe200078e0206 */
[----:B------:R-:W-:Y:S02]  /*567a0*/  IADD3 R18, R17, c[0x0][0x198], RZ ;  /* 0x0000660011127a10 */ /* 0x000fe40007ffe0ff */
[----:B------:R-:W-:-:S03]  /*567b0*/  IADD3 R17, R3, 0xb5, RZ ;  /* 0x000000b503117810 */ /* 0x000fc60007ffe0ff */
[----:B----4-:R0:W-:Y:S01]  /*567c0*/  @P3 STG.E.U16 [R8.64], R25 ;  /* 0x0000001908003986 */ /* 0x0101e2000c10150a */
[----:B------:R-:W-:Y:S02]  /*567d0*/  ISETP.LT.AND P3, PT, R22, c[0x0][0x178], !P1 ;  /* 0x00005e0016007a0c */ /* 0x000fe40004f61270 */
[----:B------:R-:W-:Y:S01]  /*567e0*/  ISETP.LT.AND P1, PT, R27, c[0x0][0x178], !P1 ;  /* 0x00005e001b007a0c */ /* 0x000fe20004f21270 */
[C---:B0-----:R-:W-:Y:S01]  /*567f0*/  IMAD.WIDE R8, R18.reuse, 0x2, R4 ;  /* 0x0000000212087825 */ /* 0x041fe200078e0204 */
[----:B--2---:R0:W-:Y:S01]  /*56800*/  @P4 STG.E.U16 [R10.64], R19 ;  /* 0x000000130a004986 */ /* 0x0041e2000c10150a */
[----:B------:R-:W-:Y:S02]  /*56810*/  ISETP.GE.AND P4, PT, R17, c[0x0][0x17c], PT ;  /* 0x00005f0011007a0c */ /* 0x000fe40003f86270 */
[----:B------:R-:W-:Y:S02]  /*56820*/  PRMT R17, R25, 0x7632, R17 ;  /* 0x0000763219117816 */ /* 0x000fe40000000011 */
[----:B------:R-:W2:Y:S01]  /*56830*/  LDL.LU R25, [R1+0x33c] ;  /* 0x00033c0001197983 */ /* 0x000ea20000300800 */
[----:B0-----:R-:W-:-:S03]  /*56840*/  IMAD.WIDE R10, R18, 0x2, R14 ;  /* 0x00000002120a7825 */ /* 0x001fc600078e020e */
[----:B------:R0:W-:Y:S01]  /*56850*/  @P5 STG.E.U16 [R8.64], R0 ;  /* 0x0000000008005986 */ /* 0x0001e2000c10150a */
[----:B------:R-:W-:-:S03]  /*56860*/  ISETP.LT.AND P5, PT, R24, c[0x0][0x178], !P6 ;  /* 0x00005e0018007a0c */ /* 0x000fc600077a1270 */
[----:B------:R1:W-:Y:S01]  /*56870*/  @P2 STG.E.U16 [R10.64], R16 ;  /* 0x000000100a002986 */ /* 0x0003e2000c10150a */
[----:B------:R-:W-:Y:S01]  /*56880*/  ISETP.LT.AND P2, PT, R28, c[0x0][0x178], !P6 ;  /* 0x00005e001c007a0c */ /* 0x000fe20007741270 */
[C---:B0-----:R-:W-:Y:S01]  /*56890*/  IMAD.WIDE R8, R18.reuse, 0x2, R12 ;  /* 0x0000000212087825 */ /* 0x041fe200078e020c */
[----:B------:R-:W-:Y:S02]  /*568a0*/  PRMT R0, R19, 0x7632, R0 ;  /* 0x0000763213007816 */ /* 0x000fe40000000000 */
[C---:B-1----:R-:W-:Y:S02]  /*568b0*/  IADD3 R16, R18.reuse, c[0x0][0x198], RZ ;  /* 0x0000660012107a10 */ /* 0x042fe40007ffe0ff */
[----:B------:R0:W-:Y:S01]  /*568c0*/  @P3 STG.E.U16 [R8.64], R17 ;  /* 0x0000001108003986 */ /* 0x0001e2000c10150a */
[----:B------:R-:W-:-:S04]  /*568d0*/  IMAD.WIDE R18, R18, 0x2, R6 ;  /* 0x0000000212127825 */ /* 0x000fc800078e0206 */
[C---:B------:R-:W-:Y:S01]  /*568e0*/  IMAD.WIDE R10, R16.reuse, 0x2, R14 ;  /* 0x00000002100a7825 */ /* 0x040fe200078e020e */
[----:B------:R1:W-:Y:S03]  /*568f0*/  @P1 STG.E.U16 [R18.64], R0 ;  /* 0x0000000012001986 */ /* 0x0003e6000c10150a */
[----:B0-----:R-:W-:Y:S01]  /*56900*/  IMAD.WIDE R8, R16, 0x2, R4 ;  /* 0x0000000210087825 */ /* 0x001fe200078e0204 */
[----:B---3--:R-:W-:-:S04]  /*56910*/  PRMT R21, R2, 0x7632, R21 ;  /* 0x0000763202157816 */ /* 0x008fc80000000015 */
[----:B------:R0:W-:Y:S01]  /*56920*/  @P2 STG.E.U16 [R8.64], R26 ;  /* 0x0000001a08002986 */ /* 0x0001e2000c10150a */
[----:B-1----:R-:W-:-:S03]  /*56930*/  PRMT R0, R26, 0x7632, R0 ;  /* 0x000076321a007816 */ /* 0x002fc60000000000 */
[----:B------:R1:W-:Y:S04]  /*56940*/  @P5 STG.E.U16 [R10.64], R2 ;  /* 0x000000020a005986 */ /* 0x0003e8000c10150a */
[----:B0-----:R-:W3:Y:S04]  /*56950*/  LDL.LU R26, [R1+0x51c] ;  /* 0x00051c00011a7983 */ /* 0x001ee80000300800 */
[----:B-1----:R-:W4:Y:S01]  /*56960*/  LDL.LU R2, [R1+0x4fc] ;  /* 0x0004fc0001027983 */ /* 0x002f220000300800 */
[----:B------:R-:W-:Y:S02]  /*56970*/  ISETP.LT.AND P3, PT, R22, c[0x0][0x178], !P6 ;  /* 0x00005e0016007a0c */ /* 0x000fe40007761270 */
[----:B------:R-:W-:Y:S01]  /*56980*/  ISETP.LT.AND P6, PT, R27, c[0x0][0x178], !P6 ;  /* 0x00005e001b007a0c */ /* 0x000fe200077c1270 */
[----:B------:R-:W-:Y:S01]  /*56990*/  IMAD.WIDE R8, R16, 0x2, R12 ;  /* 0x0000000210087825 */ /* 0x000fe200078e020c */
[----:B------:R-:W-:-:S02]  /*569a0*/  ISETP.LT.AND P2, PT, R28, c[0x0][0x178], !P4 ;  /* 0x00005e001c007a0c */ /* 0x000fc40006741270 */
[----:B------:R-:W-:Y:S02]  /*569b0*/  ISETP.LT.AND P5, PT, R24, c[0x0][0x178], !P4 ;  /* 0x00005e0018007a0c */ /* 0x000fe400067a1270 */
[----:B------:R-:W-:Y:S02]  /*569c0*/  IADD3 R19, R16, c[0x0][0x198], RZ ;  /* 0x0000660010137a10 */ /* 0x000fe40007ffe0ff */
[----:B------:R-:W-:-:S03]  /*569d0*/  IADD3 R17, R3, 0xb6, RZ ;  /* 0x000000b603117810 */ /* 0x000fc60007ffe0ff */
[----:B------:R0:W-:Y:S01]  /*569e0*/  @P3 STG.E.U16 [R8.64], R23 ;  /* 0x0000001708003986 */ /* 0x0001e2000c10150a */
[----:B------:R-:W-:Y:S01]  /*569f0*/  ISETP.LT.AND P3, PT, R22, c[0x0][0x178], !P4 ;  /* 0x00005e0016007a0c */ /* 0x000fe20006761270 */
[----:B------:R-:W-:Y:S01]  /*56a00*/  IMAD.WIDE R10, R19, 0x2, R4 ;  /* 0x00000002130a7825 */ /* 0x000fe200078e0204 */
[----:B------:R-:W-:Y:S02]  /*56a10*/  PRMT R18, R23, 0x7632, R18 ;  /* 0x0000763217127816 */ /* 0x000fe40000000012 */
[----:B------:R-:W-:Y:S02]  /*56a20*/  ISETP.LT.AND P4, PT, R27, c[0x0][0x178], !P4 ;  /* 0x00005e001b007a0c */ /* 0x000fe40006781270 */
[----:B------:R-:W-:Y:S01]  /*56a30*/  ISETP.GE.AND P1, PT, R17, c[0x0][0x17c], PT ;  /* 0x00005f0011007a0c */ /* 0x000fe20003f26270 */
[----:B0-----:R-:W-:Y:S01]  /*56a40*/  IMAD.WIDE R8, R16, 0x2, R6 ;  /* 0x0000000210087825 */ /* 0x001fe200078e0206 */
[----:B------:R-:W4:Y:S03]  /*56a50*/  LDL.LU R23, [R1+0x4ec] ;  /* 0x0004ec0001177983 */ /* 0x000f260000300800 */
[----:B------:R-:W-:Y:S01]  /*56a60*/  IMAD.WIDE R16, R19, 0x2, R14 ;  /* 0x0000000213107825 */ /* 0x000fe200078e020e */
[----:B--2---:R-:W-:Y:S01]  /*56a70*/  PRMT R20, R25, 0x7632, R20 ;  /* 0x0000763219147816 */ /* 0x004fe20000000014 */
[----:B------:R0:W-:Y:S04]  /*56a80*/  @P6 STG.E.U16 [R8.64], R25 ;  /* 0x0000001908006986 */ /* 0x0001e8000c10150a */
[----:B------:R1:W-:Y:S01]  /*56a90*/  @P2 STG.E.U16 [R10.64], R0 ;  /* 0x000000000a002986 */ /* 0x0003e2000c10150a */
[----:B------:R-:W-:-:S03]  /*56aa0*/  ISETP.LT.AND P2, PT, R28, c[0x0][0x178], !P1 ;  /* 0x00005e001c007a0c */ /* 0x000fc60004f41270 */
[----:B0-----:R-:W2:Y:S01]  /*56ab0*/  LDL.LU R25, [R1+0x44c] ;  /* 0x00044c0001197983 */ /* 0x001ea20000300800 */
[----:B------:R-:W-:-:S03]  /*56ac0*/  IMAD.WIDE R8, R19, 0x2, R12 ;  /* 0x0000000213087825 */ /* 0x000fc600078e020c */
[----:B------:R0:W-:Y:S01]  /*56ad0*/  @P5 STG.E.U16 [R16.64], R21 ;  /* 0x0000001510005986 */ /* 0x0001e2000c10150a */
[----:B------:R-:W-:Y:S01]  /*56ae0*/  ISETP.LT.AND P5, PT, R24, c[0x0][0x178], !P1 ;  /* 0x00005e0018007a0c */ /* 0x000fe20004fa1270 */
[C---:B-1----:R-:W-:Y:S01]  /*56af0*/  IMAD.WIDE R10, R19.reuse, 0x2, R6 ;  /* 0x00000002130a7825 */ /* 0x042fe200078e0206 */
[----:B------:R-:W-:Y:S01]  /*56b00*/  IADD3 R0, R19, c[0x0][0x198], RZ ;  /* 0x0000660013007a10 */ /* 0x000fe20007ffe0ff */
[----:B------:R1:W-:Y:S04]  /*56b10*/  @P3 STG.E.U16 [R8.64], R18 ;  /* 0x0000001208003986 */ /* 0x0003e8000c10150a */
[----:B------:R-:W-:Y:S01]  /*56b20*/  @P4 STG.E.U16 [R10.64], R20 ;  /* 0x000000140a004986 */ /* 0x000fe2000c10150a */
[C---:B0-----:R-:W-:Y:S02]  /*56b30*/  IADD3 R16, R3.reuse, 0xb7, RZ ;  /* 0x000000b703107810 */ /* 0x041fe40007ffe0ff */
[----:B------:R-:W-:-:S02]  /*56b40*/  IADD3 R17, R3, 0xb8, RZ ;  /* 0x000000b803117810 */ /* 0x000fc40007ffe0ff */
[----:B------:R-:W-:Y:S02]  /*56b50*/  ISETP.GE.AND P3, PT, R16, c[0x0][0x17c], PT ;  /* 0x00005f0010007a0c */ /* 0x000fe40003f66270 */
[----:B------:R-:W-:Y:S01]  /*56b60*/  ISETP.GE.AND P4, PT, R17, c[0x0][0x17c], PT ;  /* 0x00005f0011007a0c */ /* 0x000fe20003f86270 */
[----:B------:R-:W-:-:S04]  /*56b70*/  IMAD.WIDE R16, R0, 0x2, R4 ;  /* 0x0000000200107825 */ /* 0x000fc800078e0204 */
[----:B-1----:R-:W-:Y:S01]  /*56b80*/  IMAD.WIDE R8, R0, 0x2, R14 ;  /* 0x0000000200087825 */ /* 0x002fe200078e020e */
[----:B---3--:R-:W-:Y:S01]  /*56b90*/  @P2 STG.E.U16 [R16.64], R26 ;  /* 0x0000001a10002986 */ /* 0x008fe2000c10150a */
[----:B------:R-:W-:Y:S02]  /*56ba0*/  PRMT R18, R26, 0x7632, R18 ;  /* 0x000076321a127816 */ /* 0x000fe40000000012 */
[----:B----4-:R-:W-:Y:S01]  /*56bb0*/  PRMT R19, R2, 0x7632, R19 ;  /* 0x0000763202137816 */ /* 0x010fe20000000013 */
[----:B------:R0:W-:Y:S04]  /*56bc0*/  @P5 STG.E.U16 [R8.64], R2 ;  /* 0x0000000208005986 */ /* 0x0001e8000c10150a */
[----:B0-----:R-:W3:Y:S04]  /*56bd0*/  LDL.LU R2, [R1+0x55c] ;  /* 0x00055c0001027983 */ /* 0x001ee80000300800 */
[----:B------:R-:W4:Y:S01]  /*56be0*/  LDL.LU R26, [R1+0x53c] ;  /* 0x00053c00011a7983 */ /* 0x000f220000300800 */
[----:B------:R-:W-:-:S02]  /*56bf0*/  ISETP.LT.AND P6, PT, R22, c[0x0][0x178], !P1 ;  /* 0x00005e0016007a0c */ /* 0x000fc40004fc1270 */
[----:B------:R-:W-:Y:S01]  /*56c00*/  ISETP.LT.AND P1, PT, R27, c[0x0][0x178], !P1 ;  /* 0x00005e001b007a0c */ /* 0x000fe20004f21270 */
[----:B------:R-:W-:Y:S01]  /*56c10*/  IMAD.WIDE R10, R0, 0x2, R12 ;  /* 0x00000002000a7825 */ /* 0x000fe200078e020c */
[----:B------:R-:W-:Y:S02]  /*56c20*/  ISETP.LT.AND P2, PT, R28, c[0x0][0x178], !P3 ;  /* 0x00005e001c007a0c */ /* 0x000fe40005f41270 */
[----:B------:R-:W-:Y:S01]  /*56c30*/  ISETP.LT.AND P5, PT, R24, c[0x0][0x178], !P3 ;  /* 0x00005e0018007a0c */ /* 0x000fe20005fa1270 */
[C---:B------:R-:W-:Y:S01]  /*56c40*/  IMAD.WIDE R8, R0.reuse, 0x2, R6 ;  /* 0x0000000200087825 */ /* 0x040fe200078e0206 */
[----:B------:R-:W-:-:S05]  /*56c50*/  IADD3 R0, R0, c[0x0][0x198], RZ ;  /* 0x0000660000007a10 */ /* 0x000fca0007ffe0ff */
[----:B------:R0:W-:Y:S01]  /*56c60*/  @P6 STG.E.U16 [R10.64], R23 ;  /* 0x000000170a006986 */ /* 0x0001e2000c10150a */
[----:B------:R-:W-:Y:S02]  /*56c70*/  ISETP.LT.AND P6, PT, R22, c[0x0][0x178], !P3 ;  /* 0x00005e0016007a0c */ /* 0x000fe40005fc1270 */
[----:B------:R-:W-:Y:S02]  /*56c80*/  ISETP.LT.AND P3, PT, R27, c[0x0][0x178], !P3 ;  /* 0x00005e001b007a0c */ /* 0x000fe40005f61270 */
[----:B------:R-:W-:Y:S01]  /*56c90*/  IADD3 R21, R3, 0xb9, RZ ;  /* 0x000000b903157810 */ /* 0x000fe20007ffe0ff */
[----:B------:R-:W-:-:S04]  /*56ca0*/  IMAD.WIDE R16, R0, 0x2, R12 ;  /* 0x0000000200107825 */ /* 0x000fc800078e020c */
[C---:B0-----:R-:W-:Y:S01]  /*56cb0*/  IMAD.WIDE R10, R0.reuse, 0x2, R14 ;  /* 0x00000002000a7825 */ /* 0x041fe200078e020e */
[----:B------:R-:W-:Y:S02]  /*56cc0*/  PRMT R20, R23, 0x7632, R20 ;  /* 0x0000763217147816 */ /* 0x000fe40000000014 */
        /* <DEDUP_REMOVED lines=11> */
[C---:B0-----:R-:W-:Y:S01]  /*56d80*/  IMAD.WIDE R8, R0.reuse, 0x2, R6 ;  /* 0x0000000200087825 */ /* 0x041fe200078e0206 */
[----:B------:R-:W-:Y:S02]  /*56d90*/  IADD3 R0, R0, c[0x0][0x198], RZ ;  /* 0x0000660000007a10 */ /* 0x000fe40007ffe0ff */
[----:B-1----:R-:W-:Y:S02]  /*56da0*/  IADD3 R10, R3, 0xba, RZ ;  /* 0x000000ba030a7810 */ /* 0x002fe40007ffe0ff */
[----:B------:R-:W-:Y:S01]  /*56db0*/  @P3 STG.E.U16 [R8.64], R21 ;  /* 0x0000001508003986 */ /* 0x000fe2000c10150a */
[----:B------:R-:W-:Y:S01]  /*56dc0*/  IMAD.WIDE R16, R0, 0x2, R4 ;  /* 0x0000000200107825 */ /* 0x000fe200078e0204 */
[----:B------:R-:W-:-:S03]  /*56dd0*/  ISETP.GE.AND P3, PT, R10, c[0x0][0x17c], PT ;  /* 0x00005f000a007a0c */ /* 0x000fc60003f66270 */
[----:B------:R-:W-:Y:S01]  /*56de0*/  IMAD.WIDE R10, R0, 0x2, R14 ;  /* 0x00000002000a7825 */ /* 0x000fe200078e020e */
[----:B---3--:R-:W-:Y:S04]  /*56df0*/  @P2 STG.E.U16 [R16.64], R2 ;  /* 0x0000000210002986 */ /* 0x008fe8000c10150a */
[----:B----4-:R0:W-:Y:S04]  /*56e00*/  @P5 STG.E.U16 [R10.64], R26 ;  /* 0x0000001a0a005986 */ /* 0x0101e8000c10150a */
[----:B0-----:R-:W3:Y:S04]  /*56e10*/  LDL.LU R10, [R1+0x50c] ;  /* 0x00050c00010a7983 */ /* 0x001ee80000300800 */
[----:B------:R-:W4:Y:S01]  /*56e20*/  LDL.LU R11, [R1+0x4cc] ;  /* 0x0004cc00010b7983 */ /* 0x000f220000300800 */
[----:B------:R-:W-:-:S02]  /*56e30*/  ISETP.LT.AND P6, PT, R22, c[0x0][0x178], !P4 ;  /* 0x00005e0016007a0c */ /* 0x000fc400067c1270 */
[----:B------:R-:W-:Y:S01]  /*56e40*/  ISETP.LT.AND P4, PT, R27, c[0x0][0x178], !P4 ;  /* 0x00005e001b007a0c */ /* 0x000fe20006781270 */
[----:B------:R-:W-:-:S04]  /*56e50*/  IMAD.WIDE R8, R0, 0x2, R12 ;  /* 0x0000000200087825 */ /* 0x000fc800078e020c */
[----:B------:R-:W-:Y:S01]  /*56e60*/  IMAD.WIDE R16, R0, 0x2, R6 ;  /* 0x0000000200107825 */ /* 0x000fe200078e0206 */
[----:B------:R-:W-:Y:S02]  /*56e70*/  ISETP.LT.AND P5, PT, R28, c[0x0][0x178], !P1 ;  /* 0x00005e001c007a0c */ /* 0x000fe40004fa1270 */
[----:B------:R-:W-:Y:S02]  /*56e80*/  IADD3 R0, R0, c[0x0][0x198], RZ ;  /* 0x0000660000007a10 */ /* 0x000fe40007ffe0ff */
[----:B------:R-:W-:Y:S02]  /*56e90*/  IADD3 R18, R3, 0xbb, RZ ;  /* 0x000000bb03127810 */ /* 0x000fe40007ffe0ff */
[----:B------:R-:W-:Y:S02]  /*56ea0*/  PRMT R20, R2, 0x7632, R20 ;  /* 0x0000763202147816 */ /* 0x000fe40000000014 */
[----:B------:R-:W-:Y:S01]  /*56eb0*/  ISETP.GE.AND P2, PT, R18, c[0x0][0x17c], PT ;  /* 0x00005f0012007a0c */ /* 0x000fe20003f46270 */
[----:B------:R-:W2:Y:S01]  /*56ec0*/  LDL.LU R2, [R1+0x18b8] ;  /* 0x0018b80001027983 */ /* 0x000ea20000300800 */
[----:B------:R-:W-:-:S03]  /*56ed0*/  PRMT R21, R26, 0x7632, R21 ;  /* 0x000076321a157816 */ /* 0x000fc60000000015 */
[----:B------:R-:W2:Y:S04]  /*56ee0*/  LDL.LU R26, [R1+0x52c] ;  /* 0x00052c00011a7983 */ /* 0x000ea80000300800 */
[----:B---3--:R0:W-:Y:S01]  /*56ef0*/  @P6 STG.E.U16 [R8.64], R10 ;  /* 0x0000000a08006986 */ /* 0x0081e2000c10150a */
[----:B------:R-:W-:-:S03]  /*56f00*/  ISETP.LT.AND P6, PT, R24, c[0x0][0x178], !P1 ;  /* 0x00005e0018007a0c */ /* 0x000fc60004fc1270 */
[----:B----4-:R1:W-:Y:S01]  /*56f10*/  @P4 STG.E.U16 [R16.64], R11 ;  /* 0x0000000b10004986 */ /* 0x0103e2000c10150a */
[----:B------:R-:W-:Y:S01]  /*56f20*/  ISETP.LT.AND P4, PT, R22, c[0x0][0x178], !P1 ;  /* 0x00005e0016007a0c */ /* 0x000fe20004f81270 */
[----:B0-----:R-:W-:-:S04]  /*56f30*/  IMAD.WIDE R8, R0, 0x2, R4 ;  /* 0x0000000200087825 */ /* 0x001fc800078e0204 */
[----:B-1----:R-:W-:Y:S02]  /*56f40*/  IMAD.MOV.U32 R16, RZ, RZ, R10 ;  /* 0x000000ffff107224 */ /* 0x002fe400078e000a */
[----:B------:R-:W-:Y:S02]  /*56f50*/  IMAD.MOV.U32 R17, RZ, RZ, R11 ;  /* 0x000000ffff117224 */ /* 0x000fe400078e000b */
[----:B------:R-:W-:Y:S01]  /*56f60*/  IMAD.WIDE R10, R0, 0x2, R14 ;  /* 0x00000002000a7825 */ /* 0x000fe200078e020e */
[----:B------:R-:W-:Y:S02]  /*56f70*/  PRMT R19, R16, 0x7632, R19 ;  /* 0x0000763210137816 */ /* 0x000fe40000000013 */
[----:B------:R-:W-:Y:S01]  /*56f80*/  PRMT R18, R17, 0x7632, R18 ;  /* 0x0000763211127816 */ /* 0x000fe20000000012 */
[C---:B------:R-:W-:Y:S01]  /*56f90*/  IMAD.WIDE R16, R0.reuse, 0x2, R12 ;  /* 0x0000000200107825 */ /* 0x040fe200078e020c */
[----:B------:R-:W-:Y:S04]  /*56fa0*/  @P5 STG.E.U16 [R8.64], R20 ;  /* 0x0000001408005986 */ /* 0x000fe8000c10150a */
[----:B------:R-:W-:Y:S04]  /*56fb0*/  @P6 STG.E.U16 [R10.64], R21 ;  /* 0x000000150a006986 */ /* 0x000fe8000c10150a */
[----:B------:R0:W-:Y:S04]  /*56fc0*/  @P4 STG.E.U16 [R16.64], R19 ;  /* 0x0000001310004986 */ /* 0x0001e8000c10150a */
[----:B0-----:R-:W3:Y:S01]  /*56fd0*/  LDL.LU R19, [R1+0x45c] ;  /* 0x00045c0001137983 */ /* 0x001ee20000300800 */
[----:B------:R-:W-:Y:S01]  /*56fe0*/  ISETP.LT.AND P1, PT, R27, c[0x0][0x178], !P1 ;  /* 0x00005e001b007a0c */ /* 0x000fe20004f21270 */
[----:B------:R-:W-:Y:S01]  /*56ff0*/  IMAD.WIDE R8, R0, 0x2, R6 ;  /* 0x0000000200087825 */ /* 0x000fe200078e0206 */
[----:B------:R-:W-:-:S02]  /*57000*/  ISETP.LT.AND P5, PT, R28, c[0x0][0x178], !P3 ;  /* 0x00005e001c007a0c */ /* 0x000fc40005fa1270 */
[----:B------:R-:W-:Y:S02]  /*57010*/  ISETP.LT.AND P4, PT, R24, c[0x0][0x178], !P3 ;  /* 0x00005e0018007a0c */ /* 0x000fe40005f81270 */
[----:B------:R-:W-:-:S07]  /*57020*/  IADD3 R17, R0, c[0x0][0x198], RZ ;  /* 0x0000660000117a10 */ /* 0x000fce0007ffe0ff */
[----:B------:R0:W-:Y:S01]  /*57030*/  @P1 STG.E.U16 [R8.64], R18 ;  /* 0x0000001208001986 */ /* 0x0001e2000c10150a */
[----:B------:R-:W-:Y:S01]  /*57040*/  ISETP.LT.AND P1, PT, R22, c[0x0][0x178], !P3 ;  /* 0x00005e0016007a0c */ /* 0x000fe20005f21270 */
[----:B------:R-:W-:Y:S01]  /*57050*/  IMAD.WIDE R10, R17, 0x2, R14 ;  /* 0x00000002110a7825 */ /* 0x000fe200078e020e */
[----:B------:R-:W-:-:S03]  /*57060*/  ISETP.LT.AND P3, PT, R27, c[0x0][0x178], !P3 ;  /* 0x00005e001b007a0c */ /* 0x000fc60005f61270 */
[----:B0-----:R-:W-:Y:S01]  /*57070*/  IMAD.WIDE R8, R17, 0x2, R4 ;  /* 0x0000000211087825 */ /* 0x001fe200078e0204 */
[----:B------:R-:W-:-:S04]  /*57080*/  IADD3 R0, R3, 0xbc, RZ ;  /* 0x000000bc03007810 */ /* 0x000fc80007ffe0ff */
[----:B------:R0:W-:Y:S01]  /*57090*/  @P5 STG.E.U16 [R8.64], R23 ;  /* 0x0000001708005986 */ /* 0x0001e2000c10150a */
[----:B------:R-:W-:-:S03]  /*570a0*/  ISETP.LT.AND P5, PT, R28, c[0x0][0x178], !P2 ;  /* 0x00005e001c007a0c */ /* 0x000fc600057a1270 */
[----:B--2---:R1:W-:Y:S01]  /*570b0*/  @P4 STG.E.U16 [R10.64], R25 ;  /* 0x000000190a004986 */ /* 0x0043e2000c10150a */
[----:B------:R-:W-:Y:S02]  /*570c0*/  ISETP.LT.AND P4, PT, R24, c[0x0][0x178], !P2 ;  /* 0x00005e0018007a0c */ /* 0x000fe40005781270 */
[C---:B------:R-:W-:Y:S01]  /*570d0*/  IADD3 R18, R17.reuse, c[0x0][0x198], RZ ;  /* 0x0000660011127a10 */ /* 0x040fe20007ffe0ff */
[----:B0-----:R-:W-:-:S04]  /*570e0*/  IMAD.WIDE R8, R17, 0x2, R12 ;  /* 0x0000000211087825 */ /* 0x001fc800078e020c */
[----:B-1----:R-:W-:Y:S01]  /*570f0*/  IMAD.WIDE R10, R17, 0x2, R6 ;  /* 0x00000002110a7825 */ /* 0x002fe200078e0206 */
[----:B------:R0:W-:Y:S01]  /*57100*/  @P1 STG.E.U16 [R8.64], R26 ;  /* 0x0000001a08001986 */ /* 0x0001e2000c10150a */
[----:B------:R-:W-:Y:S02]  /*57110*/  ISETP.GE.AND P6, PT, R0, c[0x0][0x17c], PT ;  /* 0x00005f0000007a0c */ /* 0x000fe40003fc6270 */
[----:B------:R-:W-:Y:S02]  /*57120*/  ISETP.LT.AND P1, PT, R22, c[0x0][0x178], !P2 ;  /* 0x00005e0016007a0c */ /* 0x000fe40005721270 */
[----:B------:R-:W-:Y:S02]  /*57130*/  PRMT R0, R23, 0x7632, R0 ;  /* 0x0000763217007816 */ /* 0x000fe40000000000 */
[----:B------:R-:W-:Y:S02]  /*57140*/  ISETP.LT.AND P2, PT, R27, c[0x0][0x178], !P2 ;  /* 0x00005e001b007a0c */ /* 0x000fe40005741270 */
[----:B------:R-:W-:-:S02]  /*57150*/  PRMT R16, R25, 0x7632, R16 ;  /* 0x0000763219107816 */ /* 0x000fc40000000010 */
[----:B------:R-:W-:Y:S01]  /*57160*/  IADD3 R17, R3, 0xbd, RZ ;  /* 0x000000bd03117810 */ /* 0x000fe20007ffe0ff */
[----:B0-----:R-:W-:Y:S01]  /*57170*/  IMAD.WIDE R8, R18, 0x2, R4 ;  /* 0x0000000212087825 */ /* 0x001fe200078e0204 */
[----:B------:R-:W2:Y:S04]  /*57180*/  LDL.LU R25, [R1+0x59c] ;  /* 0x00059c0001197983 */ /* 0x000ea80000300800 */
[----:B------:R-:W4:Y:S04]  /*57190*/  LDL.LU R23, [R1+0x57c] ;  /* 0x00057c0001177983 */ /* 0x000f280000300800 */
[----:B---3--:R0:W-:Y:S01]  /*571a0*/  @P3 STG.E.U16 [R10.64], R19 ;  /* 0x000000130a003986 */ /* 0x0081e2000c10150a */
[----:B------:R-:W-:-:S03]  /*571b0*/  ISETP.GE.AND P3, PT, R17, c[0x0][0x17c], PT ;  /* 0x00005f0011007a0c */ /* 0x000fc60003f66270 */
[----:B------:R1:W-:Y:S01]  /*571c0*/  @P5 STG.E.U16 [R8.64], R0 ;  /* 0x0000000008005986 */ /* 0x0003e2000c10150a */
[----:B------:R-:W-:-:S03]  /*571d0*/  PRMT R17, R26, 0x7632, R17 ;  /* 0x000076321a117816 */ /* 0x000fc60000000011 */
[----:B------:R-:W3:Y:S01]  /*571e0*/  LDL.LU R26, [R1+0x56c] ;  /* 0x00056c00011a7983 */ /* 0x000ee20000300800 */
[----:B0-----:R-:W-:-:S04]  /*571f0*/  IMAD.WIDE R10, R18, 0x2, R14 ;  /* 0x00000002120a7825 */ /* 0x001fc800078e020e */
[----:B-1----:R-:W-:Y:S01]  /*57200*/  IMAD.WIDE R8, R18, 0x2, R12 ;  /* 0x0000000212087825 */ /* 0x002fe200078e020c */
[----:B------:R0:W-:Y:S01]  /*57210*/  @P4 STG.E.U16 [R10.64], R16 ;  /* 0x000000100a004986 */ /* 0x0001e2000c10150a */
[----:B------:R-:W-:-:S03]  /*57220*/  PRMT R0, R19, 0x7632, R0 ;  /* 0x0000763213007816 */ /* 0x000fc60000000000 */
[----:B------:R-:W-:Y:S01]  /*57230*/  @P1 STG.E.U16 [R8.64], R17 ;  /* 0x0000001108001986 */ /* 0x000fe2000c10150a */
[C---:B0-----:R-:W-:Y:S01]  /*57240*/  IADD3 R10, R18.reuse, c[0x0][0x198], RZ ;  /* 0x00006600120a7a10 */ /* 0x041fe20007ffe0ff */
[----:B------:R-:W-:-:S05]  /*57250*/  IMAD.WIDE R18, R18, 0x2, R6 ;  /* 0x0000000212127825 */ /* 0x000fca00078e0206 */
[----:B------:R0:W-:Y:S04]  /*57260*/  @P2 STG.E.U16 [R18.64], R0 ;  /* 0x0000000012002986 */ /* 0x0001e8000c10150a */
[----:B0-----:R-:W3:Y:S01]  /*57270*/  LDL.LU R18, [R1+0x5ac] ;  /* 0x0005ac0001127983 */ /* 0x001ee20000300800 */
[----:B------:R-:W-:Y:S02]  /*57280*/  ISETP.LT.AND P4, PT, R28, c[0x0][0x178], !P6 ;  /* 0x00005e001c007a0c */ /* 0x000fe40007781270 */
[----:B------:R-:W-:Y:S01]  /*57290*/  ISETP.LT.AND P5, PT, R24, c[0x0][0x178], !P6 ;  /* 0x00005e0018007a0c */ /* 0x000fe200077a1270 */
[----:B------:R-:W-:-:S04]  /*572a0*/  IMAD.WIDE R8, R10, 0x2, R4 ;  /* 0x000000020a087825 */ /* 0x000fc800078e0204 */
[----:B------:R-:W-:Y:S01]  /*572b0*/  IMAD.WIDE R16, R10, 0x2, R14 ;  /* 0x000000020a107825 */ /* 0x000fe200078e020e */
[----:B--2---:R-:W-:Y:S02]  /*572c0*/  PRMT R21, R25, 0x7632, R21 ;  /* 0x0000763219157816 */ /* 0x004fe40000000015 */
[----:B------:R-:W-:Y:S02]  /*572d0*/  ISETP.LT.AND P1, PT, R22, c[0x0][0x178], !P6 ;  /* 0x00005e0016007a0c */ /* 0x000fe40007721270 */
[----:B------:R-:W-:Y:S02]  /*572e0*/  ISETP.LT.AND P6, PT, R27, c[0x0][0x178], !P6 ;  /* 0x00005e001b007a0c */ /* 0x000fe400077c1270 */
[----:B------:R-:W-:-:S04]  /*572f0*/  IADD3 R11, R3, 0xbe, RZ ;  /* 0x000000be030b7810 */ /* 0x000fc80007ffe0ff */
[----:B------:R-:W-:Y:S02]  /*57300*/  ISETP.GE.AND P2, PT, R11, c[0x0][0x17c], PT ;  /* 0x00005f000b007a0c */ /* 0x000fe40003f46270 */
[----:B----4-:R-:W-:Y:S01]  /*57310*/  PRMT R0, R23, 0x7632, R0 ;  /* 0x0000763217007816 */ /* 0x010fe20000000000 */
[----:B---3--:R-:W-:Y:S04]  /*57320*/  @P4 STG.E.U16 [R8.64], R18 ;  /* 0x0000001208004986 */ /* 0x008fe8000c10150a */
[----:B------:R0:W-:Y:S04]  /*57330*/  @P5 STG.E.U16 [R16.64], R25 ;  /* 0x0000001910005986 */ /* 0x0001e8000c10150a */
[----:B0-----:R-:W2:Y:S01]  /*57340*/  LDL.LU R25, [R1+0x5ec] ;  /* 0x0005ec0001197983 */ /* 0x001ea20000300800 */
[----:B------:R-:W-:Y:S01]  /*57350*/  ISETP.LT.AND P4, PT, R28, c[0x0][0x178], !P3 ;  /* 0x00005e001c007a0c */ /* 0x000fe20005f81270 */
[----:B------:R-:W-:Y:S01]  /*57360*/  IMAD.WIDE R8, R10, 0x2, R12 ;  /* 0x000000020a087825 */ /* 0x000fe200078e020c */
[----:B------:R-:W-:-:S02]  /*57370*/  ISETP.LT.AND P5, PT, R24, c[0x0][0x178], !P3 ;  /* 0x00005e0018007a0c */ /* 0x000fc40005fa1270 */
[----:B------:R-:W-:Y:S02]  /*57380*/  PRMT R20, R18, 0x7632, R20 ;  /* 0x0000763212147816 */ /* 0x000fe40000000014 */
[C---:B------:R-:W-:Y:S01]  /*57390*/  IADD3 R18, R10.reuse, c[0x0][0x198], RZ ;  /* 0x000066000a127a10 */ /* 0x040fe20007ffe0ff */
[----:B------:R0:W-:Y:S01]  /*573a0*/  @P1 STG.E.U16 [R8.64], R23 ;  /* 0x0000001708001986 */ /* 0x0001e2000c10150a */
[----:B------:R-:W-:Y:S01]  /*573b0*/  IMAD.WIDE R16, R10, 0x2, R6 ;  /* 0x000000020a107825 */ /* 0x000fe200078e0206 */
[----:B------:R-:W-:Y:S02]  /*573c0*/  ISETP.LT.AND P1, PT, R22, c[0x0][0x178], !P3 ;  /* 0x00005e0016007a0c */ /* 0x000fe40005f21270 */
[----:B------:R-:W-:Y:S01]  /*573d0*/  ISETP.LT.AND P3, PT, R27, c[0x0][0x178], !P3 ;  /* 0x00005e001b007a0c */ /* 0x000fe20005f61270 */
[C---:B------:R-:W-:Y:S01]  /*573e0*/  IMAD.WIDE R10, R18.reuse, 0x2, R4 ;  /* 0x00000002120a7825 */ /* 0x040fe200078e0204 */
[----:B------:R-:W-:Y:S03]  /*573f0*/  @P6 STG.E.U16 [R16.64], R26 ;  /* 0x0000001a10006986 */ /* 0x000fe6000c10150a */
[----:B0-----:R-:W-:Y:S01]  /*57400*/  IMAD.WIDE R8, R18, 0x2, R14 ;  /* 0x0000000212087825 */ /* 0x001fe200078e020e */
[----:B------:R0:W-:Y:S01]  /*57410*/  @P4 STG.E.U16 [R10.64], R20 ;  /* 0x000000140a004986 */ /* 0x0001e2000c10150a */
[----:B------:R-:W-:-:S03]  /*57420*/  PRMT R19, R26, 0x7632, R19 ;  /* 0x000076321a137816 */ /* 0x000fc60000000013 */
[----:B------:R1:W-:Y:S04]  /*57430*/  @P5 STG.E.U16 [R8.64], R21 ;  /* 0x0000001508005986 */ /* 0x0003e8000c10150a */
[----:B------:R-:W3:Y:S01]  /*57440*/  LDL.LU R23, [R1+0x5bc] ;  /* 0x0005bc0001177983 */ /* 0x000ee20000300800 */
[----:B0-----:R-:W-:-:S04]  /*57450*/  IMAD.WIDE R10, R18, 0x2, R6 ;  /* 0x00000002120a7825 */ /* 0x001fc800078e0206 */
[C---:B-1----:R-:W-:Y:S01]  /*57460*/  IMAD.WIDE R8, R18.reuse, 0x2, R12 ;  /* 0x0000000212087825 */ /* 0x042fe200078e020c */
[----:B------:R-:W-:Y:S01]  /*57470*/  IADD3 R18, R18, c[0x0][0x198], RZ ;  /* 0x0000660012127a10 */ /* 0x000fe20007ffe0ff */
[----:B------:R-:W4:Y:S04]  /*57480*/  LDL.LU R21, [R1+0x5cc] ;  /* 0x0005cc0001157983 */ /* 0x000f280000300800 */
[----:B------:R0:W-:Y:S04]  /*57490*/  @P1 STG.E.U16 [R8.64], R0 ;  /* 0x0000000008001986 */ /* 0x0001e8000c10150a */
[----:B------:R1:W-:Y:S01]  /*574a0*/  @P3 STG.E.U16 [R10.64], R19 ;  /* 0x000000130a003986 */ /* 0x0003e2000c10150a */
[----:B0-----:R-:W-:-:S03]  /*574b0*/  IMAD.WIDE R8, R18, 0x2, R4 ;  /* 0x0000000212087825 */ /* 0x001fc600078e0204 */
[----:B-1----:R-:W3:Y:S04]  /*574c0*/  LDL.LU R19, [R1+0x5dc] ;  /* 0x0005dc0001137983 */ /* 0x002ee80000300800 */
[----:B------:R-:W-:Y:S04]  /*574d0*/  STL.64 [R1+0x18b0], R6 ;  /* 0x0018b00601007387 */ /* 0x000fe80000100a00 */
[----:B------:R-:W-:Y:S04]  /*574e0*/  STL.64 [R1+0x18a8], R4 ;  /* 0x0018a80401007387 */ /* 0x000fe80000100a00 */
[----:B------:R-:W0:Y:S01]  /*574f0*/  LDS.128 R4, [R2] ;  /* 0x0000000002047984 */ /* 0x000e220000000c00 */
[----:B------:R-:W-:-:S02]  /*57500*/  ISETP.LT.AND P5, PT, R28, c[0x0][0x178], !P2 ;  /* 0x00005e001c007a0c */ /* 0x000fc400057a1270 */
[----:B------:R-:W-:-:S04]  /*57510*/  IADD3 R0, R3, 0xc0, RZ ;  /* 0x000000c003007810 */ /* 0x000fc80007ffe0ff */
[----:B------:R-:W-:Y:S01]  /*57520*/  ISETP.GE.AND P3, PT, R0, c[0x0][0x17c], PT ;  /* 0x00005f0000007a0c */ /* 0x000fe20003f66270 */
[----:B0-----:R-:W-:Y:S04]  /*57530*/  STL [R1+0x54], R5 ;  /* 0x0000540501007387 */ /* 0x001fe80000100800 */
[----:B------:R0:W-:Y:S04]  /*57540*/  STL.64 [R1+0x58], R6 ;  /* 0x0000580601007387 */ /* 0x0001e80000100a00 */
[----:B0-----:R-:W3:Y:S01]  /*57550*/  LDL.LU.64 R6, [R1+0x18b0] ;  /* 0x0018b00001067983 */ /* 0x001ee20000300a00 */
[----:B--2---:R-:W-:-:S03]  /*57560*/  PRMT R0, R25, 0x7632, R0 ;  /* 0x0000763219007816 */ /* 0x004fc60000000000 */
[----:B------:R0:W-:Y:S02]  /*57570*/  @P5 STG.E.U16 [R8.64], R25 ;  /* 0x0000001908005986 */ /* 0x0001e4000c10150a */
[----:B0-----:R-:W-:Y:S02]  /*57580*/  IMAD.MOV.U32 R25, RZ, RZ, R4 ;  /* 0x000000ffff197224 */ /* 0x001fe400078e0004 */
[----:B------:R-:W2:Y:S04]  /*57590*/  LDL.LU.64 R4, [R1+0x18a8] ;  /* 0x0018a80001047983 */ /* 0x000ea80000300a00 */
[----:B------:R-:W2:Y:S01]  /*575a0*/  LDL R26, [R1+0x610] ;  /* 0x00061000011a7983 */ /* 0x000ea20000100800 */
[----:B------:R-:W-:Y:S02]  /*575b0*/  ISETP.LT.AND P6, PT, R24, c[0x0][0x178], !P2 ;  /* 0x00005e0018007a0c */ /* 0x000fe400057c1270 */
[----:B------:R-:W-:-:S02]  /*575c0*/  ISETP.LT.AND P4, PT, R22, c[0x0][0x178], !P2 ;  /* 0x00005e0016007a0c */ /* 0x000fc40005781270 */
[----:B------:R-:W-:Y:S01]  /*575d0*/  IADD3 R16, R3, 0xbf, RZ ;  /* 0x000000bf03107810 */ /* 0x000fe20007ffe0ff */
[----:B------:R-:W-:Y:S01]  /*575e0*/  IMAD.WIDE R10, R18, 0x2, R14 ;  /* 0x00000002120a7825 */ /* 0x000fe200078e020e */
[----:B------:R-:W-:Y:S02]  /*575f0*/  ISETP.LT.AND P2, PT, R27, c[0x0][0x178], !P2 ;  /* 0x00005e001b007a0c */ /* 0x000fe40005741270 */
[----:B------:R-:W-:Y:S01]  /*57600*/  ISETP.GE.AND P1, PT, R16, c[0x0][0x17c], PT ;  /* 0x00005f0010007a0c */ /* 0x000fe20003f26270 */
[----:B------:R-:W-:-:S03]  /*57610*/  IMAD.WIDE R16, R18, 0x2, R12 ;  /* 0x0000000212107825 */ /* 0x000fc600078e020c */
[----:B------:R-:W-:Y:S02]  /*57620*/  ISETP.LT.AND P5, PT, R28, c[0x0][0x178], !P1 ;  /* 0x00005e001c007a0c */ /* 0x000fe40004fa1270 */
[----:B------:R-:W-:Y:S02]  /*57630*/  IADD3 R8, R18, c[0x0][0x198], RZ ;  /* 0x0000660012087a10 */ /* 0x000fe40007ffe0ff */
[----:B----4-:R-:W-:Y:S01]  /*57640*/  PRMT R20, R21, 0x7632, R20 ;  /* 0x0000763215147816 */ /* 0x010fe20000000014 */
[----:B---3--:R0:W-:Y:S01]  /*57650*/  @P6 STG.E.U16 [R10.64], R19 ;  /* 0x000000130a006986 */ /* 0x0081e2000c10150a */
[----:B------:R-:W-:-:S03]  /*57660*/  ISETP.LT.AND P6, PT, R24, c[0x0][0x178], !P1 ;  /* 0x00005e0018007a0c */ /* 0x000fc60004fc1270 */
[----:B------:R-:W-:Y:S01]  /*57670*/  @P4 STG.E.U16 [R16.64], R21 ;  /* 0x0000001510004986 */ /* 0x000fe2000c10150a */
[----:B------:R-:W-:Y:S02]  /*57680*/  ISETP.LT.AND P4, PT, R22, c[0x0][0x178], !P1 ;  /* 0x00005e0016007a0c */ /* 0x000fe40004f81270 */
[----:B------:R-:W-:Y:S02]  /*57690*/  PRMT R9, R19, 0x7632, R9 ;  /* 0x0000763213097816 */ /* 0x000fe40000000009 */
[----:B------:R-:W-:Y:S01]  /*576a0*/  ISETP.LT.AND P1, PT, R27, c[0x0][0x178], !P1 ;  /* 0x00005e001b007a0c */ /* 0x000fe20004f21270 */
[----:B0-----:R-:W-:Y:S01]  /*576b0*/  IMAD.WIDE R10, R8, 0x2, R14 ;  /* 0x00000002080a7825 */ /* 0x001fe200078e020e */
[----:B------:R-:W-:Y:S04]  /*576c0*/  STL [R1+0x18a0], R27 ;  /* 0x0018a01b01007387 */ /* 0x000fe80000100800 */
[----:B------:R-:W-:Y:S01]  /*576d0*/  STL.64 [R1+0x1898], R24 ;  /* 0x0018981801007387 */ /* 0x000fe20000100a00 */
[----:B------:R-:W-:-:S05]  /*576e0*/  IMAD.WIDE R18, R18, 0x2, R6 ;  /* 0x0000000212127825 */ /* 0x000fca00078e0206 */
[----:B------:R0:W-:Y:S02]  /*576f0*/  @P2 STG.E.U16 [R18.64], R23 ;  /* 0x0000001712002986 */ /* 0x0001e4000c10150a */
[----:B0-----:R-:W-:-:S04]  /*57700*/  IMAD.WIDE R18, R8, 0x2, R12 ;  /* 0x0000000208127825 */ /* 0x001fc800078e020c */
[----:B--2---:R-:W-:-:S05]  /*57710*/  IMAD.WIDE R16, R8, 0x2, R4 ;  /* 0x0000000208107825 */ /* 0x004fca00078e0204 */
[----:B------:R0:W-:Y:S04]  /*57720*/  @P5 STG.E.U16 [R16.64], R0 ;  /* 0x0000000010005986 */ /* 0x0001e8000c10150a */
[----:B------:R1:W-:Y:S04]  /*57730*/  @P6 STG.E.U16 [R10.64], R9 ;  /* 0x000000090a006986 */ /* 0x0003e8000c10150a */
[----:B------:R2:W-:Y:S01]  /*57740*/  @P4 STG.E.U16 [R18.64], R20 ;  /* 0x0000001412004986 */ /* 0x0005e2000c10150a */
[C---:B0-----:R-:W-:Y:S01]  /*57750*/  IADD3 R0, R8.reuse, c[0x0][0x198], RZ ;  /* 0x0000660008007a10 */ /* 0x041fe20007ffe0ff */
[----:B-1----:R-:W-:Y:S01]  /*57760*/  IMAD.WIDE R8, R8, 0x2, R6 ;  /* 0x0000000208087825 */ /* 0x002fe200078e0206 */
[----:B--2---:R-:W-:-:S05]  /*57770*/  PRMT R20, R23, 0x7632, R20 ;  /* 0x0000763217147816 */ /* 0x004fca0000000014 */
[----:B------:R0:W-:Y:S04]  /*57780*/  @P1 STG.E.U16 [R8.64], R20 ;  /* 0x0000001408001986 */ /* 0x0001e8000c10150a */
[----:B0-----:R-:W2:Y:S01]  /*57790*/  LDL.LU R20, [R1+0x600] ;  /* 0x0006000001147983 */ /* 0x001ea20000300800 */
[----:B------:R-:W-:Y:S01]  /*577a0*/  ISETP.LT.AND P4, PT, R28, c[0x0][0x178], !P3 ;  /* 0x00005e001c007a0c */ /* 0x000fe20005f81270 */
[----:B------:R-:W-:Y:S01]  /*577b0*/  IMAD.WIDE R10, R0, 0x2, R4 ;  /* 0x00000002000a7825 */ /* 0x000fe200078e0204 */
[----:B------:R-:W-:Y:S02]  /*577c0*/  ISETP.LT.AND P5, PT, R24, c[0x0][0x178], !P3 ;  /* 0x00005e0018007a0c */ /* 0x000fe40005fa1270 */
[----:B------:R-:W-:Y:S02]  /*577d0*/  ISETP.LT.AND P6, PT, R22, c[0x0][0x178], !P3 ;  /* 0x00005e0016007a0c */ /* 0x000fe40005fc1270 */
[----:B------:R-:W-:-:S07]  /*577e0*/  ISETP.LT.AND P3, PT, R27, c[0x0][0x178], !P3 ;  /* 0x00005e001b007a0c */ /* 0x000fce0005f61270 */
[----:B------:R0:W-:Y:S04]  /*577f0*/  @P4 STG.E.U16 [R10.64], R26 ;  /* 0x0000001a0a004986 */ /* 0x0001e8000c10150a */
[----:B------:R-:W1:Y:S01]  /*57800*/  LDS.128 R24, [R29] ;  /* 0x000000001d187984 */ /* 0x000e620000000c00 */
[----:B------:R-:W-:-:S03]  /*57810*/  IMAD.WIDE R16, R0, 0x2, R14 ;  /* 0x0000000200107825 */ /* 0x000fc600078e020e */
[----:B0-----:R-:W3:Y:S04]  /*57820*/  LDL.LU R11, [R1+0x610] ;  /* 0x00061000010b7983 */ /* 0x001ee80000300800 */
[----:B--2---:R0:W-:Y:S04]  /*57830*/  @P5 STG.E.U16 [R16.64], R20 ;  /* 0x0000001410005986 */ /* 0x0041e8000c10150a */
[----:B0-----:R-:W2:Y:S04]  /*57840*/  LDL.LU R17, [R1+0x5f0] ;  /* 0x0005f00001117983 */ /* 0x001ea80000300800 */
[----:B-1----:R-:W-:Y:S04]  /*57850*/  STL [R1+0x4], R25 ;  /* 0x0000041901007387 */ /* 0x002fe80000100800 */
[----:B------:R0:W-:Y:S02]  /*57860*/  STL.64 [R1+0x8], R26 ;  /* 0x0000081a01007387 */ /* 0x0001e40000100a00 */
[----:B0-----:R-:W-:-:S02]  /*57870*/  IMAD.MOV.U32 R26, RZ, RZ, R24 ;  /* 0x000000ffff1a7224 */ /* 0x001fc400078e0018 */
[----:B------:R-:W4:Y:S04]  /*57880*/  LDL.LU R27, [R1+0x18a0] ;  /* 0x0018a000011b7983 */ /* 0x000f280000300800 */
[----:B------:R-:W4:Y:S04]  /*57890*/  LDL.LU.64 R24, [R1+0x1898] ;  /* 0x0018980001187983 */ /* 0x000f280000300a00 */
[----:B------:R-:W4:Y:S01]  /*578a0*/  LDL R23, [R1+0x650] ;  /* 0x0006500001177983 */ /* 0x000f220000100800 */
[----:B------:R-:W-:Y:S01]  /*578b0*/  IADD3 R21, R3, 0xc1, RZ ;  /* 0x000000c103157810 */ /* 0x000fe20007ffe0ff */
[----:B------:R-:W-:-:S03]  /*578c0*/  IMAD.WIDE R18, R0, 0x2, R12 ;  /* 0x0000000200127825 */ /* 0x000fc600078e020c */
[----:B------:R-:W-:Y:S01]  /*578d0*/  ISETP.GE.AND P2, PT, R21, c[0x0][0x17c], PT ;  /* 0x00005f0015007a0c */ /* 0x000fe20003f46270 */
[----:B------:R-:W-:-:S03]  /*578e0*/  IMAD.WIDE R8, R0, 0x2, R6 ;  /* 0x0000000200087825 */ /* 0x000fc600078e0206 */
[----:B------:R-:W-:Y:S01]  /*578f0*/  ISETP.LT.AND P5, PT, R28, c[0x0][0x178], !P2 ;  /* 0x00005e001c007a0c */ /* 0x000fe200057a1270 */
[----:B------:R0:W-:Y:S04]  /*57900*/  STL [R1+0x1870], R29 ;  /* 0x0018701d01007387 */ /* 0x0001e80000100800 */
[----:B0-----:R-:W4:Y:S04]  /*57910*/  LDL.LU R29, [R1+0x620] ;  /* 0x00062000011d7983 */ /* 0x001f280000300800 */
[----:B------:R-:W-:Y:S04]  /*57920*/  STL.64 [R1+0x1890], R6 ;  /* 0x0018900601007387 */ /* 0x000fe80000100a00 */
[----:B------:R-:W-:Y:S01]  /*57930*/  STL.64 [R1+0x1888], R4 ;  /* 0x0018880401007387 */ /* 0x000fe20000100a00 */
[----:B------:R-:W-:-:S02]  /*57940*/  ISETP.LT.AND P4, PT, R22, c[0x0][0x178], !P2 ;  /* 0x00005e0016007a0c */ /* 0x000fc40005781270 */
[----:B------:R-:W-:-:S04]  /*57950*/  IADD3 R21, R3, 0xc2, RZ ;  /* 0x000000c203157810 */ /* 0x000fc80007ffe0ff */
[----:B------:R-:W-:Y:S01]  /*57960*/  ISETP.GE.AND P1, PT, R21, c[0x0][0x17c], PT ;  /* 0x00005f0015007a0c */ /* 0x000fe20003f26270 */
[----:B------:R-:W-:Y:S04]  /*57970*/  STL [R1+0x1880], R2 ;  /* 0x0018800201007387 */ /* 0x000fe80000100800 */
[----:B--2---:R0:W-:Y:S02]  /*57980*/  @P6 STG.E.U16 [R18.64], R17 ;  /* 0x0000001112006986 */ /* 0x0041e4000c10150a */
[----:B0-----:R-:W-:Y:S02]  /*57990*/  IADD3 R18, R0, c[0x0][0x198], RZ ;  /* 0x0000660000127a10 */ /* 0x001fe40007ffe0ff */
[----:B---3--:R-:W-:Y:S02]  /*579a0*/  PRMT R0, R11, 0x7632, R0 ;  /* 0x000076320b007816 */ /* 0x008fe40000000000 */
[----:B------:R-:W-:-:S02]  /*579b0*/  PRMT R19, R20, 0x7632, R19 ;  /* 0x0000763214137816 */ /* 0x000fc40000000013 */
[----:B------:R-:W-:Y:S02]  /*579c0*/  IADD3 R20, R3, 0xc3, RZ ;  /* 0x000000c303147810 */ /* 0x000fe40007ffe0ff */
[----:B----4-:R-:W-:Y:S01]  /*579d0*/  ISETP.LT.AND P6, PT, R24, c[0x0][0x178], !P2 ;  /* 0x00005e0018007a0c */ /* 0x010fe200057c1270 */
[----:B------:R0:W-:Y:S01]  /*579e0*/  @P3 STG.E.U16 [R8.64], R25 ;  /* 0x0000001908003986 */ /* 0x0001e2000c10150a */
[----:B------:R-:W-:Y:S01]  /*579f0*/  IMAD.WIDE R10, R18, 0x2, R14 ;  /* 0x00000002120a7825 */ /* 0x000fe200078e020e */
[----:B------:R-:W-:Y:S02]  /*57a00*/  ISETP.GE.AND P3, PT, R20, c[0x0][0x17c], PT ;  /* 0x00005f0014007a0c */ /* 0x000fe40003f66270 */
[----:B------:R-:W-:Y:S01]  /*57a10*/  PRMT R20, R25, 0x7632, R20 ;  /* 0x0000763219147816 */ /* 0x000fe20000000014 */
[----:B0-----:R-:W-:Y:S01]  /*57a20*/  IMAD.WIDE R8, R18, 0x2, R4 ;  /* 0x0000000212087825 */ /* 0x001fe200078e0204 */
[----:B------:R-:W-:-:S04]  /*57a30*/  LOP3.LUT R25, R2, 0x40, RZ, 0x3c, !PT ;  /* 0x0000004002197812 */ /* 0x000fc800078e3cff */
[----:B------:R0:W-:Y:S04]  /*57a40*/  @P5 STG.E.U16 [R8.64], R0 ;  /* 0x0000000008005986 */ /* 0x0001e8000c10150a */
[----:B------:R1:W-:Y:S01]  /*57a50*/  @P6 STG.E.U16 [R10.64], R19 ;  /* 0x000000130a006986 */ /* 0x0003e2000c10150a */
[C---:B0-----:R-:W-:Y:S01]  /*57a60*/  IADD3 R0, R18.reuse, c[0x0][0x198], RZ ;  /* 0x0000660012007a10 */ /* 0x041fe20007ffe0ff */
[----:B------:R-:W-:-:S04]  /*57a70*/  IMAD.WIDE R8, R18, 0x2, R6 ;  /* 0x0000000212087825 */ /* 0x000fc800078e0206 */
[----:B-1----:R-:W-:Y:S02]  /*57a80*/  IMAD.WIDE R10, R0, 0x2, R4 ;  /* 0x00000002000a7825 */ /* 0x002fe400078e0204 */
[----:B------:R-:W0:Y:S01]  /*57a90*/  LDS.128 R4, [R25] ;  /* 0x0000000019047984 */ /* 0x000e220000000c00 */
[----:B------:R-:W-:Y:S01]  /*57aa0*/  PRMT R21, R17, 0x7632, R21 ;  /* 0x0000763211157816 */ /* 0x000fe20000000015 */
[----:B------:R-:W-:Y:S01]  /*57ab0*/  IMAD.WIDE R16, R18, 0x2, R12 ;  /* 0x0000000212107825 */ /* 0x000fe200078e020c */
[----:B------:R-:W-:-:S04]  /*57ac0*/  ISETP.LT.AND P2, PT, R27, c[0x0][0x178], !P2 ;  /* 0x00005e001b007a0c */ /* 0x000fc80005741270 */
[----:B------:R-:W-:Y:S01]  /*57ad0*/  @P4 STG.E.U16 [R16.64], R21 ;  /* 0x0000001510004986 */ /* 0x000fe2000c10150a */
[----:B------:R-:W-:-:S08]  /*57ae0*/  ISETP.LT.AND P4, PT, R28, c[0x0][0x178], !P1 ;  /* 0x00005e001c007a0c */ /* 0x000fd00004f81270 */
[----:B------:R-:W-:Y:S05]  /*57af0*/  @P2 STG.E.U16 [R8.64], R20 ;  /* 0x0000001408002986 */ /* 0x000fea000c10150a */
[----:B------:R1:W-:Y:S04]  /*57b00*/  @P4 STG.E.U16 [R10.64], R23 ;  /* 0x000000170a004986 */ /* 0x0003e8000c10150a */
[----:B-1----:R-:W2:Y:S04]  /*57b10*/  LDL.LU R10, [R1+0x650] ;  /* 0x00065000010a7983 */ /* 0x002ea80000300800 */
[----:B------:R-:W3:Y:S04]  /*57b20*/  LDL.LU R11, [R1+0x630] ;  /* 0x00063000010b7983 */ /* 0x000ee80000300800 */
[----:B0-----:R-:W-:Y:S04]  /*57b30*/  STL [R1+0x44], R5 ;  /* 0x0000440501007387 */ /* 0x001fe80000100800 */
[----:B------:R0:W-:Y:S01]  /*57b40*/  STL.64 [R1+0x48], R6 ;  /* 0x0000480601007387 */ /* 0x0001e20000100a00 */
[----:B------:R-:W-:-:S03]  /*57b50*/  IMAD.MOV.U32 R23, RZ, RZ, R4 ;  /* 0x000000ffff177224 */ /* 0x000fc600078e0004 */
[----:B0-----:R-:W4:Y:S04]  /*57b60*/  LDL.LU.64 R6, [R1+0x1890] ;  /* 0x0018900001067983 */ /* 0x001f280000300a00 */
[----:B------:R-:W2:Y:S04]  /*57b70*/  LDL.LU.64 R4, [R1+0x1888] ;  /* 0x0018880001047983 */ /* 0x000ea80000300a00 */
[----:B------:R-:W2:Y:S01]  /*57b80*/  LDL.LU R2, [R1+0x680] ;  /* 0x0006800001027983 */ /* 0x000ea20000300800 */
[----:B------:R-:W-:Y:S02]  /*57b90*/  ISETP.LT.AND P5, PT, R24, c[0x0][0x178], !P1 ;  /* 0x00005e0018007a0c */ /* 0x000fe40004fa1270 */
[----:B------:R-:W-:Y:S01]  /*57ba0*/  ISETP.LT.AND P6, PT, R22, c[0x0][0x178], !P1 ;  /* 0x00005e0016007a0c */ /* 0x000fe20004fc1270 */
[----:B------:R-:W-:Y:S01]  /*57bb0*/  IMAD.WIDE R16, R0, 0x2, R14 ;  /* 0x0000000200107825 */ /* 0x000fe200078e020e */
[----:B------:R-:W-:-:S03]  /*57bc0*/  ISETP.LT.AND P1, PT, R27, c[0x0][0x178], !P1 ;  /* 0x00005e001b007a0c */ /* 0x000fc60004f21270 */
[----:B------:R-:W-:Y:S01]  /*57bd0*/  IMAD.WIDE R18, R0, 0x2, R12 ;  /* 0x0000000200127825 */ /* 0x000fe200078e020c */
[----:B------:R-:W-:Y:S02]  /*57be0*/  ISETP.LT.AND P4, PT, R22, c[0x0][0x178], !P3 ;  /* 0x00005e0016007a0c */ /* 0x000fe40005f81270 */
[----:B------:R-:W-:-:S04]  /*57bf0*/  IADD3 R21, R3, 0xc4, RZ ;  /* 0x000000c403157810 */ /* 0x000fc80007ffe0ff */
[----:B------:R-:W-:Y:S02]  /*57c00*/  ISETP.GE.AND P2, PT, R21, c[0x0][0x17c], PT ;  /* 0x00005f0015007a0c */ /* 0x000fe40003f46270 */
[----:B------:R-:W-:Y:S01]  /*57c10*/  PRMT R21, R29, 0x7632, R21 ;  /* 0x000076321d157816 */ /* 0x000fe20000000015 */
[----:B------:R0:W-:Y:S04]  /*57c20*/  STL [R1+0x186c], R25 ;  /* 0x00186c1901007387 */ /* 0x0001e80000100800 */
[----:B0-----:R-:W2:Y:S04]  /*57c30*/  LDL.LU R25, [R1+0x640] ;  /* 0x0006400001197983 */ /* 0x001ea80000300800 */
[----:B---3--:R-:W-:Y:S01]  /*57c40*/  @P5 STG.E.U16 [R16.64], R11 ;  /* 0x0000000b10005986 */ /* 0x008fe2000c10150a */
[----:B------:R-:W-:-:S03]  /*57c50*/  ISETP.LT.AND P5, PT, R28, c[0x0][0x178], !P3 ;  /* 0x00005e001c007a0c */ /* 0x000fc60005fa1270 */
[----:B------:R0:W-:Y:S01]  /*57c60*/  @P6 STG.E.U16 [R18.64], R29 ;  /* 0x0000001d12006986 */ /* 0x0001e2000c10150a */
[----:B------:R-:W-:Y:S02]  /*57c70*/  ISETP.LT.AND P6, PT, R24, c[0x0][0x178], !P3 ;  /* 0x00005e0018007a0c */ /* 0x000fe40005fc1270 */
[----:B------:R-:W-:Y:S02]  /*57c80*/  PRMT R20, R11, 0x7632, R20 ;  /* 0x000076320b147816 */ /* 0x000fe40000000014 */
[C---:B0-----:R-:W-:Y:S01]  /*57c90*/  IADD3 R18, R0.reuse, c[0x0][0x198], RZ ;  /* 0x0000660000127a10 */ /* 0x041fe20007ffe0ff */
[----:B----4-:R-:W-:Y:S01]  /*57ca0*/  IMAD.WIDE R8, R0, 0x2, R6 ;  /* 0x0000000200087825 */ /* 0x010fe200078e0206 */
[----:B--2---:R-:W-:-:S04]  /*57cb0*/  PRMT R19, R10, 0x7632, R19 ;  /* 0x000076320a137816 */ /* 0x004fc80000000013 */
[----:B------:R0:W-:Y:S01]  /*57cc0*/  @P1 STG.E.U16 [R8.64], R26 ;  /* 0x0000001a08001986 */ /* 0x0001e2000c10150a */
[----:B------:R-:W-:-:S04]  /*57cd0*/  IMAD.WIDE R10, R18, 0x2, R14 ;  /* 0x00000002120a7825 */ /* 0x000fc800078e020e */
[----:B0-----:R-:W-:-:S05]  /*57ce0*/  IMAD.WIDE R8, R18, 0x2, R4 ;  /* 0x0000000212087825 */ /* 0x001fca00078e0204 */
[----:B------:R-:W-:Y:S04]  /*57cf0*/  @P5 STG.E.U16 [R8.64], R19 ;  /* 0x0000001308005986 */ /* 0x000fe8000c10150a */
[----:B------:R0:W-:Y:S02]  /*57d00*/  @P6 STG.E.U16 [R10.64], R20 ;  /* 0x000000140a006986 */ /* 0x0001e4000c10150a */
[----:B0-----:R-:W-:Y:S02]  /*57d10*/  PRMT R20, R26, 0x7632, R20 ;  /* 0x000076321a147816 */ /* 0x001fe40000000014 */
[----:B------:R-:W0:Y:S01]  /*57d20*/  S2R R26, SR_TID.X ;  /* 0x00000000001a7919 */ /* 0x000e220000002100 */
[----:B------:R-:W-:Y:S01]  /*57d30*/  IMAD.WIDE R16, R18, 0x2, R12 ;  /* 0x0000000212107825 */ /* 0x000fe200078e020c */
[----:B------:R-:W-:-:S02]  /*57d40*/  IADD3 R0, R3, 0xc5, RZ ;  /* 0x000000c503007810 */ /* 0x000fc40007ffe0ff */
[----:B------:R-:W-:Y:S02]  /*57d50*/  ISETP.LT.AND P3, PT, R27, c[0x0][0x178], !P3 ;  /* 0x00005e001b007a0c */ /* 0x000fe40005f61270 */
[----:B------:R-:W-:Y:S01]  /*57d60*/  @P4 STG.E.U16 [R16.64], R21 ;  /* 0x0000001510004986 */ /* 0x000fe2000c10150a */
[----:B------:R-:W-:Y:S02]  /*57d70*/  ISETP.LT.AND P4, PT, R28, c[0x0][0x178], !P2 ;  /* 0x00005e001c007a0c */ /* 0x000fe40005781270 */
[----:B------:R-:W-:Y:S02]  /*57d80*/  ISETP.GE.AND P1, PT, R0, c[0x0][0x17c], PT ;  /* 0x00005f0000007a0c */ /* 0x000fe40003f26270 */
[----:B------:R-:W-:Y:S01]  /*57d90*/  IADD3 R0, R18, c[0x0][0x198], RZ ;  /* 0x0000660012007a10 */ /* 0x000fe20007ffe0ff */
[C---:B0-----:R-:W-:Y:S01]  /*57da0*/  IMAD.SHL.U32 R29, R26.reuse, 0x800, RZ ;  /* 0x000008001a1d7824 */ /* 0x041fe200078e00ff */
[----:B------:R-:W-:-:S04]  /*57db0*/  LOP3.LUT R26, R26, 0x7f, RZ, 0xc0, !PT ;  /* 0x0000007f1a1a7812 */ /* 0x000fc800078ec0ff */
[----:B------:R-:W-:Y:S01]  /*57dc0*/  LOP3.LUT R29, R29, 0x3000, RZ, 0xc0, !PT ;  /* 0x000030001d1d7812 */ /* 0x000fe200078ec0ff */
[----:B------:R-:W-:-:S04]  /*57dd0*/  IMAD.WIDE R8, R18, 0x2, R6 ;  /* 0x0000000212087825 */ /* 0x000fc800078e0206 */
[----:B------:R-:W-:Y:S02]  /*57de0*/  IMAD R26, R26, 0x10, R29 ;  /* 0x000000101a1a7824 */ /* 0x000fe400078e021d */
[----:B------:R-:W-:-:S03]  /*57df0*/  IMAD.WIDE R10, R0, 0x2, R4 ;  /* 0x00000002000a7825 */ /* 0x000fc600078e0204 */
[----:B------:R-:W-:Y:S01]  /*57e00*/  LOP3.LUT R26, R26, 0x60, RZ, 0x3c, !PT ;  /* 0x000000601a1a7812 */ /* 0x000fe200078e3cff */
[----:B------:R0:W-:Y:S04]  /*57e10*/  @P3 STG.E.U16 [R8.64], R20 ;  /* 0x0000001408003986 */ /* 0x0001e8000c10150a */
[----:B------:R-:W-:Y:S04]  /*57e20*/  @P4 STG.E.U16 [R10.64], R2 ;  /* 0x000000020a004986 */ /* 0x000fe8000c10150a */
[----:B------:R-:W1:Y:S04]  /*57e30*/  LDS.128 R8, [R26] ;  /* 0x000000001a087984 */ /* 0x000e680000000c00 */
[----:B0-----:R-:W2:Y:S04]  /*57e40*/  LDL.LU R20, [R1+0x660] ;  /* 0x0006600001147983 */ /* 0x001ea80000300800 */
[----:B-1----:R0:W-:Y:S04]  /*57e50*/  STL [R1+0x34], R9 ;  /* 0x0000340901007387 */ /* 0x0021e80000100800 */
[----:B------:R-:W-:Y:S04]  /*57e60*/  STL.64 [R1+0x38], R10 ;  /* 0x0000380a01007387 */ /* 0x000fe80000100a00 */
[----:B------:R-:W3:Y:S01]  /*57e70*/  LDL.LU R29, [R1+0x6b0] ;  /* 0x0006b000011d7983 */ /* 0x000ee20000300800 */
[----:B------:R-:W-:-:S02]  /*57e80*/  ISETP.LT.AND P5, PT, R24, c[0x0][0x178], !P2 ;  /* 0x00005e0018007a0c */ /* 0x000fc400057a1270 */
[----:B------:R-:W-:Y:S01]  /*57e90*/  ISETP.LT.AND P6, PT, R22, c[0x0][0x178], !P2 ;  /* 0x00005e0016007a0c */ /* 0x000fe200057c1270 */
[----:B------:R-:W-:-:S04]  /*57ea0*/  IMAD.WIDE R16, R0, 0x2, R14 ;  /* 0x0000000200107825 */ /* 0x000fc800078e020e */
[----:B------:R-:W-:-:S04]  /*57eb0*/  IMAD.WIDE R18, R0, 0x2, R12 ;  /* 0x0000000200127825 */ /* 0x000fc800078e020c */
[----:B------:R-:W-:Y:S02]  /*57ec0*/  IMAD.MOV.U32 R26, RZ, RZ, R8 ;  /* 0x000000ffff1a7224 */ /* 0x000fe400078e0008 */
[----:B0-----:R-:W-:Y:S01]  /*57ed0*/  IMAD.WIDE R8, R0, 0x2, R6 ;  /* 0x0000000200087825 */ /* 0x001fe200078e0206 */
[----:B------:R-:W-:Y:S02]  /*57ee0*/  ISETP.LT.AND P2, PT, R27, c[0x0][0x178], !P2 ;  /* 0x00005e001b007a0c */ /* 0x000fe40005741270 */
[----:B------:R-:W-:Y:S02]  /*57ef0*/  ISETP.LT.AND P4, PT, R22, c[0x0][0x178], !P1 ;  /* 0x00005e0016007a0c */ /* 0x000fe40004f81270 */
[----:B------:R-:W-:-:S04]  /*57f00*/  IADD3 R21, R3, 0xc6, RZ ;  /* 0x000000c603157810 */ /* 0x000fc80007ffe0ff */
[----:B------:R-:W-:Y:S02]  /*57f10*/  ISETP.GE.AND P3, PT, R21, c[0x0][0x17c], PT ;  /* 0x00005f0015007a0c */ /* 0x000fe40003f66270 */
[----:B------:R-:W-:Y:S01]  /*57f20*/  PRMT R21, R25, 0x7632, R21 ;  /* 0x0000763219157816 */ /* 0x000fe20000000015 */
[----:B--2---:R-:W-:Y:S04]  /*57f30*/  @P5 STG.E.U16 [R16.64], R20 ;  /* 0x0000001410005986 */ /* 0x004fe8000c10150a */
[----:B------:R0:W-:Y:S01]  /*57f40*/  @P6 STG.E.U16 [R18.64], R25 ;  /* 0x0000001912006986 */ /* 0x0001e2000c10150a */
[----:B------:R-:W-:Y:S02]  /*57f50*/  ISETP.LT.AND P5, PT, R28, c[0x0][0x178], !P1 ;  /* 0x00005e001c007a0c */ /* 0x000fe40004fa1270 */
[----:B0-----:R-:W-:-:S02]  /*57f60*/  IADD3 R18, R0, c[0x0][0x198], RZ ;  /* 0x0000660000127a10 */ /* 0x001fc40007ffe0ff */
[----:B------:R-:W-:Y:S02]  /*57f70*/  PRMT R0, R2, 0x7632, R0 ;  /* 0x0000763202007816 */ /* 0x000fe40000000000 */
[----:B------:R-:W2:Y:S01]  /*57f80*/  LDL.LU R2, [R1+0x1880] ;  /* 0x0018800001027983 */ /* 0x000ea20000300800 */
[----:B------:R-:W-:Y:S01]  /*57f90*/  ISETP.LT.AND P6, PT, R24, c[0x0][0x178], !P1 ;  /* 0x00005e0018007a0c */ /* 0x000fe20004fc1270 */
[----:B------:R-:W-:Y:S02]  /*57fa0*/  IMAD.WIDE R10, R18, 0x2, R14 ;  /* 0x00000002120a7825 */ /* 0x000fe400078e020e */
[----:B------:R0:W-:Y:S01]  /*57fb0*/  @P2 STG.E.U16 [R8.64], R23 ;  /* 0x0000001708002986 */ /* 0x0001e2000c10150a */
[----:B------:R-:W-:Y:S01]  /*57fc0*/  PRMT R19, R20, 0x7632, R19 ;  /* 0x0000763214137816 */ /* 0x000fe20000000013 */
[----:B------:R-:W-:Y:S01]  /*57fd0*/  IMAD.WIDE R16, R18, 0x2, R12 ;  /* 0x0000000212107825 */ /* 0x000fe200078e020c */
[----:B------:R-:W-:-:S03]  /*57fe0*/  ISETP.LT.AND P1, PT, R27, c[0x0][0x178], !P1 ;  /* 0x00005e001b007a0c */ /* 0x000fc60004f21270 */
[----:B0-----:R-:W-:-:S05]  /*57ff0*/  IMAD.WIDE R8, R18, 0x2, R4 ;  /* 0x0000000212087825 */ /* 0x001fca00078e0204 */
[----:B------:R0:W-:Y:S04]  /*58000*/  @P5 STG.E.U16 [R8.64], R0 ;  /* 0x0000000008005986 */ /* 0x0001e8000c10150a */
[----:B------:R1:W-:Y:S01]  /*58010*/  @P6 STG.E.U16 [R10.64], R19 ;  /* 0x000000130a006986 */ /* 0x0003e2000c10150a */
[----:B------:R-:W-:-:S03]  /*58020*/  IADD3 R20, R3, 0xc7, RZ ;  /* 0x000000c703147810 */ /* 0x000fc60007ffe0ff */
[----:B------:R-:W-:Y:S01]  /*58030*/  @P4 STG.E.U16 [R16.64], R21 ;  /* 0x0000001510004986 */ /* 0x000fe2000c10150a */
[----:B------:R-:W-:Y:S02]  /*58040*/  ISETP.LT.AND P4, PT, R28, c[0x0][0x178], !P3 ;  /* 0x00005e001c007a0c */ /* 0x000fe40005f81270 */
[C---:B0-----:R-:W-:Y:S01]  /*58050*/  IADD3 R0, R18.reuse, c[0x0][0x198], RZ ;  /* 0x0000660012007a10 */ /* 0x041fe20007ffe0ff */
[----:B------:R-:W-:Y:S01]  /*58060*/  IMAD.WIDE R8, R18, 0x2, R6 ;  /* 0x0000000212087825 */ /* 0x000fe200078e0206 */
[----:B------:R-:W-:Y:S02]  /*58070*/  ISETP.GE.AND P2, PT, R20, c[0x0][0x17c], PT ;  /* 0x00005f0014007a0c */ /* 0x000fe40003f46270 */
[----:B------:R-:W-:Y:S01]  /*58080*/  PRMT R20, R23, 0x7632, R20 ;  /* 0x0000763217147816 */ /* 0x000fe20000000014 */
[----:B-1----:R-:W-:Y:S01]  /*58090*/  IMAD.WIDE R10, R0, 0x2, R4 ;  /* 0x00000002000a7825 */ /* 0x002fe200078e0204 */
[----:B------:R-:W-:Y:S04]  /*580a0*/  STL.64 [R1+0x1878], R26 ;  /* 0x0018781a01007387 */ /* 0x000fe80000100a00 */
[----:B------:R-:W-:Y:S04]  /*580b0*/  @P1 STG.E.U16 [R8.64], R20 ;  /* 0x0000001408001986 */ /* 0x000fe8000c10150a */
[----:B------:R-:W-:Y:S04]  /*580c0*/  STL [R1+0x1874], R24 ;  /* 0x0018741801007387 */ /* 0x000fe80000100800 */
[----:B---3--:R0:W-:Y:S04]  /*580d0*/  @P4 STG.E.U16 [R10.64], R29 ;  /* 0x0000001d0a004986 */ /* 0x0081e8000c10150a */
[----:B0-----:R-:W3:Y:S01]  /*580e0*/  LDL.LU R11, [R1+0x690] ;  /* 0x00069000010b7983 */ /* 0x001ee20000300800 */
[----:B------:R-:W-:-:S02]  /*580f0*/  ISETP.LT.AND P5, PT, R24, c[0x0][0x178], !P3 ;  /* 0x00005e0018007a0c */ /* 0x000fc40005fa1270 */
[----:B------:R-:W-:Y:S02]  /*58100*/  ISETP.LT.AND P6, PT, R22, c[0x0][0x178], !P3 ;  /* 0x00005e0016007a0c */ /* 0x000fe40005fc1270 */
[----:B------:R-:W-:Y:S01]  /*58110*/  ISETP.LT.AND P3, PT, R27, c[0x0][0x178], !P3 ;  /* 0x00005e001b007a0c */ /* 0x000fe20005f61270 */
[----:B------:R-:W-:Y:S01]  /*58120*/  IMAD.WIDE R16, R0, 0x2, R14 ;  /* 0x0000000200107825 */ /* 0x000fe200078e020e */
[----:B------:R-:W-:-:S04]  /*58130*/  IADD3 R21, R3, 0xc8, RZ ;  /* 0x000000c803157810 */ /* 0x000fc80007ffe0ff */
[----:B------:R-:W-:Y:S01]  /*58140*/  ISETP.GE.AND P1, PT, R21, c[0x0][0x17c], PT ;  /* 0x00005f0015007a0c */ /* 0x000fe20003f26270 */
[----:B--2---:R-:W0:Y:S02]  /*58150*/  LDS.128 R24, [R2+0x800] ;  /* 0x0008000002187984 */ /* 0x004e240000000c00 */
[----:B0-----:R-:W-:Y:S02]  /*58160*/  IMAD.MOV.U32 R21, RZ, RZ, R24 ;  /* 0x000000ffff157224 */ /* 0x001fe400078e0018 */
[----:B---3--:R0:W-:Y:S04]  /*58170*/  @P5 STG.E.U16 [R16.64], R11 ;  /* 0x0000000b10005986 */ /* 0x0081e8000c10150a */
[----:B0-----:R-:W2:Y:S04]  /*58180*/  LDL.LU R17, [R1+0x670] ;  /* 0x0006700001117983 */ /* 0x001ea80000300800 */
[----:B------:R-:W-:Y:S04]  /*58190*/  STL [R1+0x24], R25 ;  /* 0x0000241901007387 */ /* 0x000fe80000100800 */
[----:B------:R0:W-:Y:S04]  /*581a0*/  STL.64 [R1+0x28], R26 ;  /* 0x0000281a01007387 */ /* 0x0001e80000100a00 */
[----:B0-----:R-:W3:Y:S04]  /*581b0*/  LDL.LU.64 R26, [R1+0x1878] ;  /* 0x00187800011a7983 */ /* 0x001ee80000300a00 */
[----:B------:R-:W4:Y:S04]  /*581c0*/  LDL.LU R24, [R1+0x1874] ;  /* 0x0018740001187983 */ /* 0x000f280000300800 */
[----:B------:R-:W3:Y:S01]  /*581d0*/  LDL.LU R25, [R1+0x6e0] ;  /* 0x0006e00001197983 */ /* 0x000ee20000300800 */
[----:B------:R-:W-:Y:S01]  /*581e0*/  IMAD.WIDE R18, R0, 0x2, R12 ;  /* 0x0000000200127825 */ /* 0x000fe200078e020c */
[----:B------:R-:W-:-:S02]  /*581f0*/  ISETP.LT.AND P5, PT, R28, c[0x0][0x178], !P2 ;  /* 0x00005e001c007a0c */ /* 0x000fc400057a1270 */
[----:B------:R-:W-:Y:S01]  /*58200*/  ISETP.LT.AND P4, PT, R22, c[0x0][0x178], !P2 ;  /* 0x00005e0016007a0c */ /* 0x000fe20005781270 */
[C---:B------:R-:W-:Y:S01]  /*58210*/  IMAD.WIDE R8, R0.reuse, 0x2, R6 ;  /* 0x0000000200087825 */ /* 0x040fe200078e0206 */
[----:B------:R-:W-:Y:S01]  /*58220*/  PRMT R2, R11, 0x7632, R2 ;  /* 0x000076320b027816 */ /* 0x000fe20000000002 */
[----:B------:R-:W3:Y:S04]  /*58230*/  LDL.LU R23, [R1+0x6a0] ;  /* 0x0006a00001177983 */ /* 0x000ee80000300800 */
[----:B--2---:R0:W-:Y:S01]  /*58240*/  @P6 STG.E.U16 [R18.64], R17 ;  /* 0x0000001112006986 */ /* 0x0041e2000c10150a */
[----:B------:R-:W-:Y:S02]  /*58250*/  PRMT R20, R17, 0x7632, R20 ;  /* 0x0000763211147816 */ /* 0x000fe40000000014 */
[----:B0-----:R-:W-:-:S02]  /*58260*/  IADD3 R18, R0, c[0x0][0x198], RZ ;  /* 0x0000660000127a10 */ /* 0x001fc40007ffe0ff */
[----:B------:R-:W-:Y:S02]  /*58270*/  PRMT R0, R29, 0x7632, R0 ;  /* 0x000076321d007816 */ /* 0x000fe40000000000 */
[----:B------:R-:W2:Y:S01]  /*58280*/  LDL.LU R29, [R1+0x1870] ;  /* 0x00187000011d7983 */ /* 0x000ea20000300800 */
[----:B----4-:R-:W-:-:S03]  /*58290*/  ISETP.LT.AND P6, PT, R24, c[0x0][0x178], !P2 ;  /* 0x00005e0018007a0c */ /* 0x010fc600057c1270 */
[----:B---3--:R0:W-:Y:S01]  /*582a0*/  @P3 STG.E.U16 [R8.64], R26 ;  /* 0x0000001a08003986 */ /* 0x0081e2000c10150a */
[----:B------:R-:W-:-:S04]  /*582b0*/  IMAD.WIDE R10, R18, 0x2, R14 ;  /* 0x00000002120a7825 */ /* 0x000fc800078e020e */
[----:B------:R-:W-:-:S04]  /*582c0*/  IMAD.WIDE R16, R18, 0x2, R12 ;  /* 0x0000000212107825 */ /* 0x000fc800078e020c */
[----:B0-----:R-:W-:Y:S01]  /*582d0*/  IMAD.WIDE R8, R18, 0x2, R4 ;  /* 0x0000000212087825 */ /* 0x001fe200078e0204 */
[----:B------:R-:W-:-:S04]  /*582e0*/  ISETP.LT.AND P2, PT, R27, c[0x0][0x178], !P2 ;  /* 0x00005e001b007a0c */ /* 0x000fc80005741270 */
[----:B------:R0:W-:Y:S04]  /*582f0*/  @P5 STG.E.U16 [R8.64], R0 ;  /* 0x0000000008005986 */ /* 0x0001e8000c10150a */
[----:B------:R1:W-:Y:S04]  /*58300*/  @P6 STG.E.U16 [R10.64], R2 ;  /* 0x000000020a006986 */ /* 0x0003e8000c10150a */
[----:B------:R-:W-:Y:S01]  /*58310*/  @P4 STG.E.U16 [R16.64], R20 ;  /* 0x0000001410004986 */ /* 0x000fe2000c10150a */
[----:B------:R-:W-:Y:S02]  /*58320*/  ISETP.LT.AND P4, PT, R28, c[0x0][0x178], !P1 ;  /* 0x00005e001c007a0c */ /* 0x000fe40004f81270 */
[C---:B0-----:R-:W-:Y:S01]  /*58330*/  IADD3 R0, R18.reuse, c[0x0][0x198], RZ ;  /* 0x0000660012007a10 */ /* 0x041fe20007ffe0ff */
[----:B------:R-:W-:Y:S01]  /*58340*/  IMAD.WIDE R8, R18, 0x2, R6 ;  /* 0x0000000212087825 */ /* 0x000fe200078e0206 */
[----:B-1----:R-:W-:-:S03]  /*58350*/  PRMT R2, R26, 0x7632, R2 ;  /* 0x000076321a027816 */ /* 0x002fc60000000002 */
[----:B------:R-:W-:Y:S02]  /*58360*/  IMAD.WIDE R10, R0, 0x2, R4 ;  /* 0x00000002000a7825 */ /* 0x000fe400078e0204 */
[----:B------:R-:W-:Y:S04]  /*58370*/  @P2 STG.E.U16 [R8.64], R2 ;  /* 0x0000000208002986 */ /* 0x000fe8000c10150a */
[----:B------:R0:W-:Y:S04]  /*58380*/  @P4 STG.E.U16 [R10.64], R25 ;  /* 0x000000190a004986 */ /* 0x0001e8000c10150a */
[----:B0-----:R-:W3:Y:S01]  /*58390*/  LDL.LU R11, [R1+0x6c0] ;  /* 0x0006c000010b7983 */ /* 0x001ee20000300800 */
[----:B------:R-:W-:-:S02]  /*583a0*/  ISETP.LT.AND P5, PT, R24, c[0x0][0x178], !P1 ;  /* 0x00005e0018007a0c */ /* 0x000fc40004fa1270 */
[----:B------:R-:W-:Y:S02]  /*583b0*/  ISETP.LT.AND P6, PT, R22, c[0x0][0x178], !P1 ;  /* 0x00005e0016007a0c */ /* 0x000fe40004fc1270 */
[----:B------:R-:W-:Y:S01]  /*583c0*/  IADD3 R19, R3, 0xc9, RZ ;  /* 0x000000c903137810 */ /* 0x000fe20007ffe0ff */
[----:B------:R-:W-:-:S03]  /*583d0*/  IMAD.WIDE R16, R0, 0x2, R14 ;  /* 0x0000000200107825 */ /* 0x000fc600078e020e */
[----:B------:R-:W-:Y:S01]  /*583e0*/  ISETP.GE.AND P3, PT, R19, c[0x0][0x17c], PT ;  /* 0x00005f0013007a0c */ /* 0x000fe20003f66270 */
[----:B------:R-:W-:-:S04]  /*583f0*/  IMAD.WIDE R18, R0, 0x2, R12 ;  /* 0x0000000200127825 */ /* 0x000fc800078e020c */
[----:B---3--:R-:W-:Y:S02]  /*58400*/  @P5 STG.E.U16 [R16.64], R11 ;  /* 0x0000000b10005986 */ /* 0x008fe4000c10150a */
[----:B------:R-:W-:Y:S02]  /*58410*/  @P6 STG.E.U16 [R18.64], R23 ;  /* 0x0000001712006986 */ /* 0x000fe4000c10150a */
[----:B--2---:R-:W0:Y:S02]  /*58420*/  LDS.128 R16, [R29+0x800] ;  /* 0x000800001d107984 */ /* 0x004e240000000c00 */
[----:B0-----:R0:W-:Y:S02]  /*58430*/  STL.64 [R1+0x10], R16 ;  /* 0x0000101001007387 */ /* 0x0011e40000100a00 */
[----:B------:R-:W-:Y:S02]  /*58440*/  STL [R1+0x1c], R19 ;  /* 0x00001c1301007387 */ /* 0x000fe40000100800 */
[----:B------:R-:W2:Y:S01]  /*58450*/  LDL R26, [R1+0x710] ;  /* 0x00071000011a7983 */ /* 0x000ea20000100800 */
[----:B------:R-:W-:-:S02]  /*58460*/  ISETP.LT.AND P1, PT, R27, c[0x0][0x178], !P1 ;  /* 0x00005e001b007a0c */ /* 0x000fc40004f21270 */
[----:B------:R-:W-:Y:S02]  /*58470*/  ISETP.LT.AND P5, PT, R28, c[0x0][0x178], !P3 ;  /* 0x00005e001c007a0c */ /* 0x000fe40005fa1270 */
[----:B------:R-:W-:Y:S01]  /*58480*/  ISETP.LT.AND P6, PT, R24, c[0x0][0x178], !P3 ;  /* 0x00005e0018007a0c */ /* 0x000fe20005fc1270 */
[----:B------:R-:W-:Y:S02]  /*58490*/  IMAD.MOV.U32 R29, RZ, RZ, R18 ;  /* 0x000000ffff1d7224 */ /* 0x000fe400078e0012 */
[----:B------:R-:W-:Y:S01]  /*584a0*/  IMAD.WIDE R8, R0, 0x2, R6 ;  /* 0x0000000200087825 */ /* 0x000fe200078e0206 */
[----:B------:R-:W-:Y:S02]  /*584b0*/  ISETP.LT.AND P4, PT, R22, c[0x0][0x178], !P3 ;  /* 0x00005e0016007a0c */ /* 0x000fe40005f81270 */
[----:B------:R-:W-:Y:S02]  /*584c0*/  IADD3 R18, R0, c[0x0][0x198], RZ ;  /* 0x0000660000127a10 */ /* 0x000fe40007ffe0ff */
[----:B------:R-:W-:Y:S01]  /*584d0*/  IADD3 R20, R3, 0xca, RZ ;  /* 0x000000ca03147810 */ /* 0x000fe20007ffe0ff */
[----:B------:R-:W-:Y:S01]  /*584e0*/  PRMT R0, R25, 0x7632, R0 ;  /* 0x0000763219007816 */ /* 0x000fe20000000000 */
[----:B------:R-:W-:Y:S01]  /*584f0*/  PRMT R2, R11, 0x7632, R2 ;  /* 0x000076320b027816 */ /* 0x000fe20000000002 */
[----:B------:R1:W-:Y:S01]  /*58500*/  @P1 STG.E.U16 [R8.64], R21 ;  /* 0x0000001508001986 */ /* 0x0003e2000c10150a */
[----:B------:R-:W-:Y:S01]  /*58510*/  ISETP.GE.AND P2, PT, R20, c[0x0][0x17c], PT ;  /* 0x00005f0014007a0c */ /* 0x000fe20003f46270 */
[----:B------:R-:W-:Y:S01]  /*58520*/  IMAD.WIDE R10, R18, 0x2, R14 ;  /* 0x00000002120a7825 */ /* 0x000fe200078e020e */
[----:B------:R-:W-:-:S03]  /*58530*/  PRMT R20, R23, 0x7632, R20 ;  /* 0x0000763217147816 */ /* 0x000fc60000000014 */
[C---:B0-----:R-:W-:Y:S01]  /*58540*/  IMAD.WIDE R16, R18.reuse, 0x2, R12 ;  /* 0x0000000212107825 */ /* 0x041fe200078e020c */
[----:B------:R-:W-:Y:S01]  /*58550*/  ISETP.LT.AND P3, PT, R27, c[0x0][0x178], !P3 ;  /* 0x00005e001b007a0c */ /* 0x000fe20005f61270 */
[----:B------:R-:W3:Y:S02]  /*58560*/  LDL.LU R25, [R1+0x186c] ;  /* 0x00186c0001197983 */ /* 0x000ee40000300800 */
[----:B-1----:R-:W-:-:S05]  /*58570*/  IMAD.WIDE R8, R18, 0x2, R4 ;  /* 0x0000000212087825 */ /* 0x002fca00078e0204 */
[----:B------:R0:W-:Y:S01]  /*58580*/  @P5 STG.E.U16 [R8.64], R0 ;  /* 0x0000000008005986 */ /* 0x0001e2000c10150a */
[----:B------:R1:W-:Y:S02]  /*58590*/  @P6 STG.E.U16 [R10.64], R2 ;  /* 0x000000020a006986 */ /* 0x0003e4000c10150a */
[----:B------:R-:W-:Y:S01]  /*585a0*/  @P4 STG.E.U16 [R16.64], R20 ;  /* 0x0000001410004986 */ /* 0x000fe2000c10150a */
[----:B------:R-:W-:Y:S02]  /*585b0*/  ISETP.LT.AND P4, PT, R28, c[0x0][0x178], !P2 ;  /* 0x00005e001c007a0c */ /* 0x000fe40005781270 */
[C---:B0-----:R-:W-:Y:S02]  /*585c0*/  IADD3 R0, R18.reuse, c[0x0][0x198], RZ ;  /* 0x0000660012007a10 */ /* 0x041fe40007ffe0ff */
[----:B-1----:R-:W-:Y:S01]  /*585d0*/  PRMT R2, R21, 0x7632, R2 ;  /* 0x0000763215027816 */ /* 0x002fe20000000002 */
[----:B------:R-:W-:-:S04]  /*585e0*/  IMAD.WIDE R8, R18, 0x2, R6 ;  /* 0x0000000212087825 */ /* 0x000fc800078e0206 */
[----:B------:R-:W-:Y:S01]  /*585f0*/  IMAD.WIDE R10, R0, 0x2, R4 ;  /* 0x00000002000a7825 */ /* 0x000fe200078e0204 */
[----:B------:R-:W-:Y:S04]  /*58600*/  @P3 STG.E.U16 [R8.64], R2 ;  /* 0x0000000208003986 */ /* 0x000fe8000c10150a */
[----:B--2---:R0:W-:Y:S04]  /*58610*/  @P4 STG.E.U16 [R10.64], R26 ;  /* 0x0000001a0a004986 */ /* 0x0041e8000c10150a */
[----:B0-----:R-:W2:Y:S01]  /*58620*/  LDL.LU R10, [R1+0x710] ;  /* 0x00071000010a7983 */ /* 0x001ea20000300800 */
[----:B------:R-:W4:Y:S01]  /*58630*/  LDL.LU R11, [R1+0x6f0] ;  /* 0x0006f000010b7983 */ /* 0x000f220000300800 */
[----:B------:R-:W-:Y:S01]  /*58640*/  ISETP.LT.AND P5, PT, R24, c[0x0][0x178], !P2 ;  /* 0x00005e0018007a0c */ /* 0x000fe200057a1270 */
[----:B------:R-:W-:Y:S01]  /*58650*/  IMAD.WIDE R16, R0, 0x2, R14 ;  /* 0x0000000200107825 */ /* 0x000fe200078e020e */
[----:B------:R-:W-:-:S03]  /*58660*/  ISETP.LT.AND P6, PT, R22, c[0x0][0x178], !P2 ;  /* 0x00005e0016007a0c */ /* 0x000fc600057c1270 */
[----:B------:R-:W-:Y:S02]  /*58670*/  ISETP.LT.AND P2, PT, R27, c[0x0][0x178], !P2 ;  /* 0x00005e001b007a0c */ /* 0x000fe40005741270 */
[----:B---3--:R-:W0:Y:S01]  /*58680*/  LDS.128 R24, [R25+0x800] ;  /* 0x0008000019187984 */ /* 0x008e220000000c00 */
[----:B------:R-:W-:-:S05]  /*58690*/  IADD3 R19, R3, 0xcb, RZ ;  /* 0x000000cb03137810 */ /* 0x000fca0007ffe0ff */
[----:B----4-:R1:W-:Y:S04]  /*586a0*/  @P5 STG.E.U16 [R16.64], R11 ;  /* 0x0000000b10005986 */ /* 0x0103e8000c10150a */
[----:B-1----:R-:W3:Y:S01]  /*586b0*/  LDL R16, [R1+0x10] ;  /* 0x0000100001107983 */ /* 0x002ee20000100800 */
[----:B------:R-:W4:Y:S01]  /*586c0*/  LDL.LU R17, [R1+0x6d0] ;  /* 0x0006d00001117983 */ /* 0x000f220000300800 */
[----:B------:R-:W-:Y:S01]  /*586d0*/  ISETP.GE.AND P1, PT, R19, c[0x0][0x17c], PT ;  /* 0x00005f0013007a0c */ /* 0x000fe20003f26270 */
[C---:B------:R-:W-:Y:S01]  /*586e0*/  IMAD.WIDE R18, R0.reuse, 0x2, R12 ;  /* 0x0000000200127825 */ /* 0x040fe200078e020c */
[----:B------:R-:W2:Y:S03]  /*586f0*/  LDL.LU R23, [R1+0x740] ;  /* 0x0007400001177983 */ /* 0x000ea60000300800 */
[----:B------:R-:W2:Y:S02]  /*58700*/  LDL.LU R21, [R1+0x720] ;  /* 0x0007200001157983 */ /* 0x000ea40000300800 */
[----:B0-----:R0:W-:Y:S02]  /*58710*/  STL [R1+0x1864], R27 ;  /* 0x0018641b01007387 */ /* 0x0011e40000100800 */
[----:B------:R-:W-:Y:S01]  /*58720*/  IMAD.WIDE R8, R0, 0x2, R6 ;  /* 0x0000000200087825 */ /* 0x000fe200078e0206 */
[----:B------:R-:W-:Y:S01]  /*58730*/  ISETP.LT.AND P5, PT, R28, c[0x0][0x178], !P1 ;  /* 0x00005e001c007a0c */ /* 0x000fe20004fa1270 */
[----:B0-----:R-:W2:Y:S04]  /*58740*/  LDL R27, [R1+0x10d8] ;  /* 0x0010d800011b7983 */ /* 0x001ea80000100800 */
[----:B----4-:R0:W-:Y:S01]  /*58750*/  @P6 STG.E.U16 [R18.64], R17 ;  /* 0x0000001112006986 */ /* 0x0101e2000c10150a */
[----:B---3--:R1:W-:Y:S01]  /*58760*/  @P2 STG.E.U16 [R8.64], R16 ;  /* 0x0000001008002986 */ /* 0x0083e2000c10150a */
[----:B0-----:R-:W-:-:S02]  /*58770*/  IADD3 R19, R3, 0xcd, RZ ;  /* 0x000000cd03137810 */ /* 0x001fc40007ffe0ff */
[----:B------:R-:W-:Y:S01]  /*58780*/  IADD3 R18, R0, c[0x0][0x198], RZ ;  /* 0x0000660000127a10 */ /* 0x000fe20007ffe0ff */
[----:B--2---:R-:W-:Y:S01]  /*58790*/  PRMT R0, R10, 0x7632, R0 ;  /* 0x000076320a007816 */ /* 0x004fe20000000000 */
[----:B------:R-:W-:Y:S02]  /*587a0*/  ISETP.GE.AND P2, PT, R19, c[0x0][0x17c], PT ;  /* 0x00005f0013007a0c */ /* 0x000fe40003f46270 */
[----:B------:R-:W2:Y:S01]  /*587b0*/  LDL R19, [R1+0x10e0] ;  /* 0x0010e00001137983 */ /* 0x000ea20000100800 */
[----:B-1----:R-:W-:-:S05]  /*587c0*/  IMAD.WIDE R8, R18, 0x2, R4 ;  /* 0x0000000212087825 */ /* 0x002fca00078e0204 */
[----:B------:R0:W-:Y:S04]  /*587d0*/  @P5 STG.E.U16 [R8.64], R0 ;  /* 0x0000000008005986 */ /* 0x0001e8000c10150a */
[----:B0-----:R-:W3:Y:S01]  /*587e0*/  LDL.LU R9, [R1+0x10] ;  /* 0x0000100001097983 */ /* 0x001ee20000300800 */
[----:B------:R-:W-:Y:S02]  /*587f0*/  ISETP.LT.AND P6, PT, R27, c[0x0][0x178], !P1 ;  /* 0x00005e001b007a0c */ /* 0x000fe40004fc1270 */
[----:B------:R-:W-:Y:S02]  /*58800*/  ISETP.LT.AND P4, PT, R22, c[0x0][0x178], !P1 ;  /* 0x00005e0016007a0c */ /* 0x000fe40004f81270 */
[----:B------:R-:W-:Y:S02]  /*58810*/  IADD3 R20, R3, 0xcc, RZ ;  /* 0x000000cc03147810 */ /* 0x000fe40007ffe0ff */
[----:B------:R-:W-:Y:S01]  /*58820*/  PRMT R2, R11, 0x7632, R2 ;  /* 0x000076320b027816 */ /* 0x000fe20000000002 */
[----:B------:R-:W-:Y:S01]  /*58830*/  IMAD.WIDE R10, R18, 0x2, R14 ;  /* 0x00000002120a7825 */ /* 0x000fe200078e020e */
[----:B------:R-:W-:-:S03]  /*58840*/  ISETP.GE.AND P3, PT, R20, c[0x0][0x17c], PT ;  /* 0x00005f0014007a0c */ /* 0x000fc60003f66270 */
[----:B------:R-:W-:Y:S02]  /*58850*/  PRMT R20, R17, 0x7632, R20 ;  /* 0x0000763211147816 */ /* 0x000fe40000000014 */
[----:B------:R-:W-:Y:S01]  /*58860*/  IMAD.WIDE R16, R18, 0x2, R12 ;  /* 0x0000000212107825 */ /* 0x000fe200078e020c */
[----:B------:R-:W-:Y:S04]  /*58870*/  @P6 STG.E.U16 [R10.64], R2 ;  /* 0x000000020a006986 */ /* 0x000fe8000c10150a */
[----:B------:R0:W-:Y:S02]  /*58880*/  @P4 STG.E.U16 [R16.64], R20 ;  /* 0x0000001410004986 */ /* 0x0001e4000c10150a */
[----:B0-----:R-:W-:Y:S02]  /*58890*/  IADD3 R20, R3, 0xce, RZ ;  /* 0x000000ce03147810 */ /* 0x001fe40007ffe0ff */
[----:B--2---:R-:W-:-:S02]  /*588a0*/  ISETP.LT.AND P1, PT, R19, c[0x0][0x178], !P1 ;  /* 0x00005e0013007a0c */ /* 0x004fc40004f21270 */
[----:B---3--:R-:W-:Y:S01]  /*588b0*/  PRMT R2, R9, 0x7632, R2 ;  /* 0x0000763209027816 */ /* 0x008fe20000000002 */
[----:B------:R-:W-:-:S10]  /*588c0*/  IMAD.WIDE R8, R18, 0x2, R6 ;  /* 0x0000000212087825 */ /* 0x000fd400078e0206 */
[----:B------:R0:W-:Y:S01]  /*588d0*/  @P1 STG.E.U16 [R8.64], R2 ;  /* 0x0000000208001986 */ /* 0x0001e2000c10150a */
[----:B------:R-:W-:Y:S02]  /*588e0*/  ISETP.GE.AND P1, PT, R20, c[0x0][0x17c], PT ;  /* 0x00005f0014007a0c */ /* 0x000fe40003f26270 */
[----:B------:R-:W2:Y:S01]  /*588f0*/  LDL.LU R20, [R1+0x750] ;  /* 0x0007500001147983 */ /* 0x000ea20000300800 */
[----:B0-----:R-:W0:Y:S01]  /*58900*/  S2R R9, SR_TID.X ;  /* 0x0000000000097919 */ /* 0x001e220000002100 */
[----:B------:R-:W-:Y:S02]  /*58910*/  ISETP.LT.AND P4, PT, R28, c[0x0][0x178], !P3 ;  /* 0x00005e001c007a0c */ /* 0x000fe40005f81270 */
[----:B------:R-:W-:-:S05]  /*58920*/  IADD3 R0, R18, c[0x0][0x198], RZ ;  /* 0x0000660012007a10 */ /* 0x000fca0007ffe0ff */
[----:B------:R-:W-:-:S04]  /*58930*/  IMAD.WIDE R10, R0, 0x2, R4 ;  /* 0x00000002000a7825 */ /* 0x000fc800078e0204 */
[C---:B0-----:R-:W-:Y:S01]  /*58940*/  IMAD.SHL.U32 R8, R9.reuse, 0x800, RZ ;  /* 0x0000080009087824 */ /* 0x041fe200078e00ff */
[----:B------:R-:W-:-:S04]  /*58950*/  LOP3.LUT R9, R9, 0x7f, RZ, 0xc0, !PT ;  /* 0x0000007f09097812 */ /* 0x000fc800078ec0ff */
[----:B------:R-:W-:-:S05]  /*58960*/  LOP3.LUT R8, R8, 0x3000, RZ, 0xc0, !PT ;  /* 0x0000300008087812 */ /* 0x000fca00078ec0ff */
[----:B------:R-:W-:-:S05]  /*58970*/  IMAD R9, R9, 0x10, R8 ;  /* 0x0000001009097824 */ /* 0x000fca00078e0208 */
[----:B------:R-:W-:Y:S02]  /*58980*/  LOP3.LUT R9, R9, 0x60, RZ, 0x3c, !PT ;  /* 0x0000006009097812 */ /* 0x000fe400078e3cff */
[----:B------:R-:W-:Y:S02]  /*58990*/  ISETP.LT.AND P5, PT, R27, c[0x0][0x178], !P3 ;  /* 0x00005e001b007a0c */ /* 0x000fe40005fa1270 */
[----:B------:R-:W-:Y:S01]  /*589a0*/  ISETP.LT.AND P6, PT, R22, c[0x0][0x178], !P3 ;  /* 0x00005e0016007a0c */ /* 0x000fe20005fc1270 */
[----:B------:R-:W-:Y:S02]  /*589b0*/  ISETP.LT.AND P3, PT, R19, c[0x0][0x178], !P3 ;  /* 0x00005e0013007a0c */ /* 0x000fe40005f61270 */
[----:B------:R-:W-:-:S04]  /*589c0*/  IMAD.WIDE R16, R0, 0x2, R14 ;  /* 0x0000000200107825 */ /* 0x000fc800078e020e */
[----:B------:R-:W-:Y:S01]  /*589d0*/  IMAD.WIDE R18, R0, 0x2, R12 ;  /* 0x0000000200127825 */ /* 0x000fe200078e020c */
[----:B------:R-:W-:Y:S01]  /*589e0*/  PRMT R2, R23, 0x7632, R2 ;  /* 0x0000763217027816 */ /* 0x000fe20000000002 */
[----:B--2---:R-:W-:Y:S02]  /*589f0*/  @P4 STG.E.U16 [R10.64], R20 ;  /* 0x000000140a004986 */ /* 0x004fe4000c10150a */
[----:B------:R-:W0:Y:S04]  /*58a00*/  LDS.128 R8, [R9+0x800] ;  /* 0x0008000009087984 */ /* 0x000e280000000c00 */
[----:B------:R1:W-:Y:S01]  /*58a10*/  @P5 STG.E.U16 [R16.64], R23 ;  /* 0x0000001710005986 */ /* 0x0003e2000c10150a */
[----:B------:R-:W-:Y:S02]  /*58a20*/  ISETP.LT.AND P5, PT, R28, c[0x0][0x178], !P2 ;  /* 0x00005e001c007a0c */ /* 0x000fe400057a1270 */
[----:B------:R-:W-:Y:S01]  /*58a30*/  ISETP.LT.AND P4, PT, R22, c[0x0][0x178], !P2 ;  /* 0x00005e0016007a0c */ /* 0x000fe20005781270 */
[C---:B------:R-:W-:Y:S01]  /*58a40*/  IADD3 R22, R0.reuse, c[0x0][0x198], RZ ;  /* 0x0000660000167a10 */ /* 0x040fe20007ffe0ff */
[----:B------:R-:W-:Y:S01]  /*58a50*/  @P6 STG.E.U16 [R18.64], R21 ;  /* 0x0000001512006986 */ /* 0x000fe2000c10150a */
[----:B-1----:R-:W-:Y:S01]  /*58a60*/  IMAD.WIDE R16, R0, 0x2, R6 ;  /* 0x0000000200107825 */ /* 0x002fe200078e0206 */
[----:B------:R-:W-:-:S02]  /*58a70*/  IADD3 R23, R3, 0xcf, RZ ;  /* 0x000000cf03177810 */ /* 0x000fc40007ffe0ff */
[----:B------:R-:W-:Y:S02]  /*58a80*/  PRMT R0, R20, 0x7632, R0 ;  /* 0x0000763214007816 */ /* 0x000fe40000000000 */
[----:B------:R1:W-:Y:S01]  /*58a90*/  @P3 STG.E.U16 [R16.64], R24 ;  /* 0x0000001810003986 */ /* 0x0003e2000c10150a */
[----:B------:R-:W-:Y:S01]  /*58aa0*/  ISETP.GE.AND P3, PT, R23, c[0x0][0x17c], PT ;  /* 0x00005f0017007a0c */ /* 0x000fe20003f66270 */
[C---:B-1----:R-:W-:Y:S02]  /*58ab0*/  IMAD.WIDE R16, R22.reuse, 0x2, R4 ;  /* 0x0000000216107825 */ /* 0x042fe400078e0204 */
[----:B0-----:R0:W-:Y:S04]  /*58ac0*/  STL [R1+0x1868], R11 ;  /* 0x0018680b01007387 */ /* 0x0011e80000100800 */
[----:B------:R1:W-:Y:S04]  /*58ad0*/  @P5 STG.E.U16 [R16.64], R0 ;  /* 0x0000000010005986 */ /* 0x0003e8000c10150a */
[----:B0-----:R-:W2:Y:S01]  /*58ae0*/  LDL.LU R11, [R1+0x700] ;  /* 0x00070000010b7983 */ /* 0x001ea20000300800 */
[----:B------:R-:W3:Y:S02]  /*58af0*/  LDL R23, [R1+0x10e0] ;  /* 0x0010e00001177983 */ /* 0x000ee40000100800 */
[----:B-1----:R-:W4:Y:S01]  /*58b00*/  LDL R17, [R1+0x10dc] ;  /* 0x0010dc0001117983 */ /* 0x002f220000100800 */
[----:B------:R-:W-:Y:S01]  /*58b10*/  ISETP.LT.AND P6, PT, R27, c[0x0][0x178], !P2 ;  /* 0x00005e001b007a0c */ /* 0x000fe200057c1270 */
[----:B------:R-:W-:Y:S01]  /*58b20*/  IMAD.WIDE R18, R22, 0x2, R14 ;  /* 0x0000000216127825 */ /* 0x000fe200078e020e */
[----:B------:R-:W-:-:S03]  /*58b30*/  PRMT R24, R21, 0x7632, R24 ;  /* 0x0000763215187816 */ /* 0x000fc60000000018 */
[----:B------:R-:W-:-:S08]  /*58b40*/  IMAD.WIDE R20, R22, 0x2, R12 ;  /* 0x0000000216147825 */ /* 0x000fd000078e020c */
[----:B------:R0:W-:Y:S01]  /*58b50*/  @P6 STG.E.U16 [R18.64], R2 ;  /* 0x0000000212006986 */ /* 0x0001e2000c10150a */
[----:B------:R-:W-:Y:S01]  /*58b60*/  @P4 STG.E.U16 [R20.64], R24 ;  /* 0x0000001814004986 */ /* 0x000fe2000c10150a */
[----:B0-----:R-:W-:Y:S02]  /*58b70*/  PRMT R2, R24, 0x7632, R2 ;  /* 0x0000763218027816 */ /* 0x001fe40000000002 */
[----:B---3--:R-:W-:Y:S02]  /*58b80*/  ISETP.LT.AND P2, PT, R23, c[0x0][0x178], !P2 ;  /* 0x00005e0017007a0c */ /* 0x008fe40005741270 */
[----:B----4-:R-:W-:Y:S01]  /*58b90*/  ISETP.LT.AND P6, PT, R17, c[0x0][0x178], !P1 ;  /* 0x00005e0011007a0c */ /* 0x010fe20004fc1270 */
[----:B------:R-:W-:-:S10]  /*58ba0*/  IMAD.WIDE R16, R22, 0x2, R6 ;  /* 0x0000000216107825 */ /* 0x000fd400078e0206 */
[----:B------:R0:W-:Y:S04]  /*58bb0*/  @P2 STG.E.U16 [R16.64], R2 ;  /* 0x0000000210002986 */ /* 0x0001e8000c10150a */
[----:B0-----:R-:W3:Y:S01]  /*58bc0*/  LDL R17, [R1+0x760] ;  /* 0x0007600001117983 */ /* 0x001ee20000100800 */
[----:B------:R-:W-:Y:S02]  /*58bd0*/  ISETP.LT.AND P4, PT, R28, c[0x0][0x178], !P1 ;  /* 0x00005e001c007a0c */ /* 0x000fe40004f81270 */
[----:B------:R-:W-:Y:S02]  /*58be0*/  IADD3 R0, R22, c[0x0][0x198], RZ ;  /* 0x0000660016007a10 */ /* 0x000fe40007ffe0ff */
[----:B------:R-:W-:-:S03]  /*58bf0*/  IADD3 R24, R3, 0xd0, RZ ;  /* 0x000000d003187810 */ /* 0x000fc60007ffe0ff */
[----:B------:R-:W-:Y:S01]  /*58c00*/  IMAD.WIDE R18, R0, 0x2, R4 ;  /* 0x0000000200127825 */ /* 0x000fe200078e0204 */
[----:B------:R-:W-:Y:S02]  /*58c10*/  ISETP.GE.AND P2, PT, R24, c[0x0][0x17c], PT ;  /* 0x00005f0018007a0c */ /* 0x000fe40003f46270 */
[----:B------:R-:W4:Y:S01]  /*58c20*/  LDL R24, [R1+0x10e0] ;  /* 0x0010e00001187983 */ /* 0x000f220000100800 */
[----:B------:R-:W-:-:S03]  /*58c30*/  ISETP.LT.AND P5, PT, R27, c[0x0][0x178], !P1 ;  /* 0x00005e001b007a0c */ /* 0x000fc60004fa1270 */
[----:B---3--:R0:W-:Y:S04]  /*58c40*/  @P4 STG.E.U16 [R18.64], R17 ;  /* 0x0000001112004986 */ /* 0x0081e8000c10150a */
[----:B0-----:R-:W3:Y:S01]  /*58c50*/  LDL.LU R18, [R1+0x760] ;  /* 0x0007600001127983 */ /* 0x001ee20000300800 */
[----:B------:R-:W2:Y:S02]  /*58c60*/  LDL.LU R19, [R1+0x730] ;  /* 0x0007300001137983 */ /* 0x000ea40000300800 */
[----:B------:R-:W-:Y:S01]  /*58c70*/  IMAD.WIDE R20, R0, 0x2, R14 ;  /* 0x0000000200147825 */ /* 0x000fe200078e020e */
[----:B------:R-:W-:-:S03]  /*58c80*/  ISETP.LT.AND P1, PT, R23, c[0x0][0x178], !P1 ;  /* 0x00005e0017007a0c */ /* 0x000fc60004f21270 */
[----:B------:R-:W-:Y:S01]  /*58c90*/  IMAD.WIDE R22, R0, 0x2, R12 ;  /* 0x0000000200167825 */ /* 0x000fe200078e020c */
[----:B--2---:R0:W-:Y:S04]  /*58ca0*/  @P5 STG.E.U16 [R20.64], R19 ;  /* 0x0000001314005986 */ /* 0x0041e8000c10150a */
[----:B0-----:R-:W2:Y:S01]  /*58cb0*/  LDL R21, [R1+0x10dc] ;  /* 0x0010dc0001157983 */ /* 0x001ea20000100800 */
[----:B------:R0:W-:Y:S01]  /*58cc0*/  @P6 STG.E.U16 [R22.64], R11 ;  /* 0x0000000b16006986 */ /* 0x0001e2000c10150a */
[----:B------:R-:W-:Y:S02]  /*58cd0*/  ISETP.LT.AND P5, PT, R28, c[0x0][0x178], !P3 ;  /* 0x00005e001c007a0c */ /* 0x000fe40005fa1270 */
[----:B------:R-:W-:Y:S01]  /*58ce0*/  ISETP.LT.AND P6, PT, R27, c[0x0][0x178], !P3 ;  /* 0x00005e001b007a0c */ /* 0x000fe20005fc1270 */
[----:B------:R-:W-:Y:S01]  /*58cf0*/  IMAD.WIDE R16, R0, 0x2, R6 ;  /* 0x0000000200107825 */ /* 0x000fe200078e0206 */
[----:B---3--:R-:W-:-:S04]  /*58d00*/  PRMT R2, R18, 0x7632, R2 ;  /* 0x0000763212027816 */ /* 0x008fc80000000002 */
[----:B------:R1:W-:Y:S01]  /*58d10*/  @P1 STG.E.U16 [R16.64], R8 ;  /* 0x0000000810001986 */ /* 0x0003e2000c10150a */
[----:B0-----:R-:W-:Y:S01]  /*58d20*/  IADD3 R22, R0, c[0x0][0x198], RZ ;  /* 0x0000660000167a10 */ /* 0x001fe20007ffe0ff */
[----:B------:R-:W-:Y:S01]  /*58d30*/  IADD3 R0, R3, 0xd1, RZ ;  /* 0x000000d103007810 */ /* 0x000fe20007ffe0ff */
[----:B------:R-:W-:Y:S02]  /*58d40*/  PRMT R23, R11, 0x7632, R23 ;  /* 0x000076320b177816 */ /* 0x000fe40000000017 */
[----:B------:R-:W3:Y:S01]  /*58d50*/  LDL.LU R11, [R1+0x634] ;  /* 0x00063400010b7983 */ /* 0x000ee20000300800 */
[----:B------:R-:W-:Y:S02]  /*58d60*/  ISETP.GE.AND P1, PT, R0, c[0x0][0x17c], PT ;  /* 0x00005f0000007a0c */ /* 0x000fe40003f26270 */
[----:B------:R-:W3:Y:S01]  /*58d70*/  LDL R0, [R1+0x10dc] ;  /* 0x0010dc0001007983 */ /* 0x000ee20000100800 */
[----:B-1----:R-:W-:Y:S01]  /*58d80*/  PRMT R8, R19, 0x7632, R8 ;  /* 0x0000763213087816 */ /* 0x002fe20000000008 */
[----:B------:R-:W-:-:S04]  /*58d90*/  IMAD.WIDE R16, R22, 0x2, R4 ;  /* 0x0000000216107825 */ /* 0x000fc800078e0204 */
[C---:B------:R-:W-:Y:S01]  /*58da0*/  IMAD.WIDE R18, R22.reuse, 0x2, R14 ;  /* 0x0000000216127825 */ /* 0x040fe200078e020e */
[----:B------:R0:W-:Y:S04]  /*58db0*/  @P5 STG.E.U16 [R16.64], R2 ;  /* 0x0000000210005986 */ /* 0x0001e8000c10150a */
[----:B------:R1:W-:Y:S02]  /*58dc0*/  @P6 STG.E.U16 [R18.64], R8 ;  /* 0x0000000812006986 */ /* 0x0003e4000c10150a */
[----:B0-----:R-:W-:Y:S01]  /*58dd0*/  IMAD.WIDE R16, R22, 0x2, R6 ;  /* 0x0000000216107825 */ /* 0x001fe200078e0206 */
[----:B-1----:R-:W-:Y:S02]  /*58de0*/  PRMT R8, R8, 0x7632, R8 ;  /* 0x0000763208087816 */ /* 0x002fe40000000008 */
[----:B--2---:R-:W-:Y:S01]  /*58df0*/  ISETP.LT.AND P4, PT, R21, c[0x0][0x178], !P3 ;  /* 0x00005e0015007a0c */ /* 0x004fe20005f81270 */
[----:B----4-:R-:W-:-:S02]  /*58e00*/  ISETP.LT.AND P3, PT, R24, c[0x0][0x178], !P3 ;  /* 0x00005e0018007a0c */ /* 0x010fc40005f61270 */
[----:B------:R-:W-:-:S10]  /*58e10*/  IMAD.WIDE R20, R22, 0x2, R12 ;  /* 0x0000000216147825 */ /* 0x000fd400078e020c */
[----:B------:R-:W-:Y:S01]  /*58e20*/  @P4 STG.E.U16 [R20.64], R23 ;  /* 0x0000001714004986 */ /* 0x000fe2000c10150a */
[----:B------:R0:W-:Y:S03]  /*58e30*/  @P3 STG.E.U16 [R16.64], R8 ;  /* 0x0000000810003986 */ /* 0x0001e6000c10150a */
[----:B0-----:R-:W2:Y:S01]  /*58e40*/  LDL R17, [R1+0x614] ;  /* 0x0006140001117983 */ /* 0x001ea20000100800 */
[----:B------:R-:W4:Y:S01]  /*58e50*/  LDL.LU R8, [R1+0x604] ;  /* 0x0006040001087983 */ /* 0x000f220000300800 */
[----:B------:R-:W-:Y:S02]  /*58e60*/  ISETP.LT.AND P4, PT, R28, c[0x0][0x178], !P2 ;  /* 0x00005e001c007a0c */ /* 0x000fe40005781270 */
[----:B------:R-:W-:Y:S02]  /*58e70*/  ISETP.LT.AND P5, PT, R27, c[0x0][0x178], !P2 ;  /* 0x00005e001b007a0c */ /* 0x000fe400057a1270 */
[----:B---3--:R-:W-:Y:S01]  /*58e80*/  ISETP.LT.AND P6, PT, R0, c[0x0][0x178], !P2 ;  /* 0x00005e0000007a0c */ /* 0x008fe200057c1270 */
[----:B------:R-:W-:-:S05]  /*58e90*/  IADD3 R0, R22, c[0x0][0x198], RZ ;  /* 0x0000660016007a10 */ /* 0x000fca0007ffe0ff */
[----:B------:R-:W-:-:S04]  /*58ea0*/  IMAD.WIDE R18, R0, 0x2, R4 ;  /* 0x0000000200127825 */ /* 0x000fc800078e0204 */
[----:B------:R-:W-:Y:S01]  /*58eb0*/  IMAD.WIDE R20, R0, 0x2, R14 ;  /* 0x0000000200147825 */ /* 0x000fe200078e020e */
[----:B--2---:R0:W-:Y:S04]  /*58ec0*/  @P4 STG.E.U16 [R18.64], R17 ;  /* 0x0000001112004986 */ /* 0x0041e8000c10150a */
[----:B----4-:R1:W-:Y:S01]  /*58ed0*/  @P5 STG.E.U16 [R20.64], R8 ;  /* 0x0000000814005986 */ /* 0x0103e2000c10150a */
[----:B0-----:R-:W2:Y:S01]  /*58ee0*/  LDL R18, [R1+0x54] ;  /* 0x0000540001127983 */ /* 0x001ea20000100800 */
[----:B------:R-:W3:Y:S02]  /*58ef0*/  LDL.LU R19, [R1+0x614] ;  /* 0x0006140001137983 */ /* 0x000ee40000300800 */
[----:B-1----:R-:W4:Y:S02]  /*58f00*/  LDL R20, [R1+0x10dc] ;  /* 0x0010dc0001147983 */ /* 0x002f240000100800 */
[----:B------:R-:W2:Y:S01]  /*58f10*/  LDL.LU R21, [R1+0x5f4] ;  /* 0x0005f40001157983 */ /* 0x000ea20000300800 */
[----:B------:R-:W-:Y:S01]  /*58f20*/  ISETP.LT.AND P2, PT, R24, c[0x0][0x178], !P2 ;  /* 0x00005e0018007a0c */ /* 0x000fe20005741270 */
[----:B------:R-:W-:Y:S01]  /*58f30*/  IMAD.WIDE R22, R0, 0x2, R12 ;  /* 0x0000000200167825 */ /* 0x000fe200078e020c */
[----:B------:R-:W-:-:S02]  /*58f40*/  ISETP.LT.AND P5, PT, R28, c[0x0][0x178], !P1 ;  /* 0x00005e001c007a0c */ /* 0x000fc40004fa1270 */
[----:B------:R-:W-:Y:S01]  /*58f50*/  IADD3 R2, R3, 0xd2, RZ ;  /* 0x000000d203027810 */ /* 0x000fe20007ffe0ff */
[----:B------:R-:W-:-:S03]  /*58f60*/  IMAD.WIDE R16, R0, 0x2, R6 ;  /* 0x0000000200107825 */ /* 0x000fc600078e0206 */
[----:B------:R-:W-:Y:S01]  /*58f70*/  ISETP.GE.AND P3, PT, R2, c[0x0][0x17c], PT ;  /* 0x00005f0002007a0c */ /* 0x000fe20003f66270 */
[----:B------:R-:W-:Y:S01]  /*58f80*/  PRMT R2, R8, 0x7632, R2 ;  /* 0x0000763208027816 */ /* 0x000fe20000000002 */
[----:B------:R-:W-:Y:S01]  /*58f90*/  IADD3 R8, R3, 0xd3, RZ ;  /* 0x000000d303087810 */ /* 0x000fe20007ffe0ff */
[----:B--2---:R0:W-:Y:S02]  /*58fa0*/  @P6 STG.E.U16 [R22.64], R21 ;  /* 0x0000001516006986 */ /* 0x0041e4000c10150a */
[----:B------:R1:W-:Y:S01]  /*58fb0*/  @P2 STG.E.U16 [R16.64], R18 ;  /* 0x0000001210002986 */ /* 0x0003e2000c10150a */
[----:B------:R-:W-:Y:S02]  /*58fc0*/  ISETP.GE.AND P2, PT, R8, c[0x0][0x17c], PT ;  /* 0x00005f0008007a0c */ /* 0x000fe40003f46270 */
[----:B------:R-:W2:Y:S01]  /*58fd0*/  LDL.LU R8, [R1+0x54] ;  /* 0x0000540001087983 */ /* 0x000ea20000300800 */
[----:B0-----:R-:W-:Y:S01]  /*58fe0*/  IADD3 R22, R0, c[0x0][0x198], RZ ;  /* 0x0000660000167a10 */ /* 0x001fe20007ffe0ff */
[----:B---3--:R-:W-:-:S04]  /*58ff0*/  PRMT R0, R19, 0x7632, R0 ;  /* 0x0000763213007816 */ /* 0x008fc80000000000 */
[----:B-1----:R-:W-:-:S05]  /*59000*/  IMAD.WIDE R16, R22, 0x2, R4 ;  /* 0x0000000216107825 */ /* 0x002fca00078e0204 */
[----:B------:R0:W-:Y:S04]  /*59010*/  @P5 STG.E.U16 [R16.64], R0 ;  /* 0x0000000010005986 */ /* 0x0001e8000c10150a */
[----:B0-----:R-:W3:Y:S01]  /*59020*/  LDL R17, [R1+0x10dc] ;  /* 0x0010dc0001117983 */ /* 0x001ee20000100800 */
[----:B------:R-:W-:Y:S02]  /*59030*/  ISETP.LT.AND P6, PT, R27, c[0x0][0x178], !P1 ;  /* 0x00005e001b007a0c */ /* 0x000fe40004fc1270 */
[----:B----4-:R-:W-:Y:S01]  /*59040*/  ISETP.LT.AND P4, PT, R20, c[0x0][0x178], !P1 ;  /* 0x00005e0014007a0c */ /* 0x010fe20004f81270 */
[----:B------:R-:W-:Y:S02]  /*59050*/  ISETP.LT.AND P1, PT, R24, c[0x0][0x178], !P1 ;  /* 0x00005e0018007a0c */ /* 0x000fe40004f21270 */
[----:B------:R-:W-:Y:S01]  /*59060*/  IMAD.WIDE R18, R22, 0x2, R14 ;  /* 0x0000000216127825 */ /* 0x000fe200078e020e */
[----:B------:R-:W-:-:S03]  /*59070*/  PRMT R23, R21, 0x7632, R23 ;  /* 0x0000763215177816 */ /* 0x000fc60000000017 */
[----:B------:R-:W-:-:S04]  /*59080*/  IMAD.WIDE R20, R22, 0x2, R12 ;  /* 0x0000000216147825 */ /* 0x000fc800078e020c */
[----:B------:R2:W-:Y:S02]  /*59090*/  @P6 STG.E.U16 [R18.64], R2 ;  /* 0x0000000212006986 */ /* 0x0005e4000c10150a */
[----:B------:R0:W-:Y:S01]  /*590a0*/  @P4 STG.E.U16 [R20.64], R23 ;  /* 0x0000001714004986 */ /* 0x0001e2000c10150a */
[----:B--2---:R-:W-:Y:S01]  /*590b0*/  PRMT R2, R8, 0x7632, R2 ;  /* 0x0000763208027816 */ /* 0x004fe20000000002 */
[----:B------:R-:W-:Y:S01]  /*590c0*/  IADD3 R8, R3, 0xd4, RZ ;  /* 0x000000d403087810 */ /* 0x000fe20007ffe0ff */
[----:B---3--:R-:W-:Y:S01]  /*590d0*/  ISETP.LT.AND P6, PT, R17, c[0x0][0x178], !P3 ;  /* 0x00005e0011007a0c */ /* 0x008fe20005fc1270 */
[----:B------:R-:W-:-:S05]  /*590e0*/  IMAD.WIDE R16, R22, 0x2, R6 ;  /* 0x0000000216107825 */ /* 0x000fca00078e0206 */
[----:B------:R-:W-:Y:S01]  /*590f0*/  @P1 STG.E.U16 [R16.64], R2 ;  /* 0x0000000210001986 */ /* 0x000fe2000c10150a */
[----:B------:R-:W-:Y:S02]  /*59100*/  ISETP.GE.AND P1, PT, R8, c[0x0][0x17c], PT ;  /* 0x00005f0008007a0c */ /* 0x000fe40003f26270 */
[----:B------:R-:W2:Y:S01]  /*59110*/  LDL.LU R8, [R1+0x654] ;  /* 0x0006540001087983 */ /* 0x000ea20000300800 */
[----:B------:R-:W-:Y:S02]  /*59120*/  ISETP.LT.AND P4, PT, R28, c[0x0][0x178], !P3 ;  /* 0x00005e001c007a0c */ /* 0x000fe40005f81270 */
[----:B------:R-:W-:Y:S02]  /*59130*/  ISETP.LT.AND P5, PT, R27, c[0x0][0x178], !P3 ;  /* 0x00005e001b007a0c */ /* 0x000fe40005fa1270 */
[----:B------:R-:W-:-:S05]  /*59140*/  IADD3 R0, R22, c[0x0][0x198], RZ ;  /* 0x0000660016007a10 */ /* 0x000fca0007ffe0ff */
[----:B------:R-:W-:-:S04]  /*59150*/  IMAD.WIDE R18, R0, 0x2, R4 ;  /* 0x0000000200127825 */ /* 0x000fc800078e0204 */
[----:B0-----:R-:W-:Y:S01]  /*59160*/  IMAD.WIDE R20, R0, 0x2, R14 ;  /* 0x0000000200147825 */ /* 0x001fe200078e020e */
[----:B--2---:R0:W-:Y:S04]  /*59170*/  @P4 STG.E.U16 [R18.64], R8 ;  /* 0x0000000812004986 */ /* 0x0041e8000c10150a */
[----:B------:R1:W-:Y:S01]  /*59180*/  @P5 STG.E.U16 [R20.64], R11 ;  /* 0x0000000b14005986 */ /* 0x0003e2000c10150a */
[----:B0-----:R-:W2:Y:S04]  /*59190*/  LDL R18, [R1+0x10dc] ;  /* 0x0010dc0001127983 */ /* 0x001ea80000100800 */
[----:B------:R-:W3:Y:S01]  /*591a0*/  LDL R19, [R1+0x4] ;  /* 0x0000040001137983 */ /* 0x000ee20000100800 */
[----:B-1----:R-:W4:Y:S01]  /*591b0*/  LDL.LU R21, [R1+0x624] ;  /* 0x0006240001157983 */ /* 0x002f220000300800 */
[----:B------:R-:W-:Y:S01]  /*591c0*/  ISETP.LT.AND P3, PT, R24, c[0x0][0x178], !P3 ;  /* 0x00005e0018007a0c */ /* 0x000fe20005f61270 */
[----:B------:R-:W-:Y:S01]  /*591d0*/  IMAD.WIDE R22, R0, 0x2, R12 ;  /* 0x0000000200167825 */ /* 0x000fe200078e020c */
[----:B------:R-:W-:-:S03]  /*591e0*/  ISETP.LT.AND P5, PT, R28, c[0x0][0x178], !P2 ;  /* 0x00005e001c007a0c */ /* 0x000fc600057a1270 */
[C---:B------:R-:W-:Y:S01]  /*591f0*/  IMAD.WIDE R16, R0.reuse, 0x2, R6 ;  /* 0x0000000200107825 */ /* 0x040fe200078e0206 */
[----:B------:R-:W-:Y:S02]  /*59200*/  PRMT R2, R11, 0x7632, R2 ;  /* 0x000076320b027816 */ /* 0x000fe40000000002 */
[----:B------:R-:W2:Y:S04]  /*59210*/  LDL.LU R11, [R1+0x44] ;  /* 0x00004400010b7983 */ /* 0x000ea80000300800 */
[----:B----4-:R0:W-:Y:S01]  /*59220*/  @P6 STG.E.U16 [R22.64], R21 ;  /* 0x0000001516006986 */ /* 0x0101e2000c10150a */
[----:B---3--:R1:W-:Y:S01]  /*59230*/  @P3 STG.E.U16 [R16.64], R19 ;  /* 0x0000001310003986 */ /* 0x0083e2000c10150a */
[----:B0-----:R-:W-:Y:S01]  /*59240*/  IADD3 R22, R0, c[0x0][0x198], RZ ;  /* 0x0000660000167a10 */ /* 0x001fe20007ffe0ff */
[----:B------:R-:W-:Y:S01]  /*59250*/  PRMT R0, R8, 0x7632, R0 ;  /* 0x0000763208007816 */ /* 0x000fe20000000000 */
[----:B------:R-:W-:-:S03]  /*59260*/  IADD3 R8, R3, 0xd5, RZ ;  /* 0x000000d503087810 */ /* 0x000fc60007ffe0ff */
[----:B-1----:R-:W-:Y:S01]  /*59270*/  IMAD.WIDE R16, R22, 0x2, R4 ;  /* 0x0000000216107825 */ /* 0x002fe200078e0204 */
[----:B------:R-:W-:Y:S02]  /*59280*/  ISETP.GE.AND P3, PT, R8, c[0x0][0x17c], PT ;  /* 0x00005f0008007a0c */ /* 0x000fe40003f66270 */
[----:B------:R-:W3:Y:S04]  /*59290*/  LDL.LU R8, [R1+0x4] ;  /* 0x0000040001087983 */ /* 0x000ee80000300800 */
[----:B------:R0:W-:Y:S04]  /*592a0*/  @P5 STG.E.U16 [R16.64], R0 ;  /* 0x0000000010005986 */ /* 0x0001e8000c10150a */
[----:B0-----:R-:W4:Y:S01]  /*592b0*/  LDL R17, [R1+0x10dc] ;  /* 0x0010dc0001117983 */ /* 0x001f220000100800 */
[----:B------:R-:W-:-:S02]  /*592c0*/  ISETP.LT.AND P6, PT, R27, c[0x0][0x178], !P2 ;  /* 0x00005e001b007a0c */ /* 0x000fc400057c1270 */
[----:B--2---:R-:W-:Y:S01]  /*592d0*/  ISETP.LT.AND P4, PT, R18, c[0x0][0x178], !P2 ;  /* 0x00005e0012007a0c */ /* 0x004fe20005781270 */
[----:B------:R-:W-:Y:S02]  /*592e0*/  ISETP.LT.AND P2, PT, R24, c[0x0][0x178], !P2 ;  /* 0x00005e0018007a0c */ /* 0x000fe40005741270 */
[----:B------:R-:W-:Y:S01]  /*592f0*/  IMAD.WIDE R18, R22, 0x2, R14 ;  /* 0x0000000216127825 */ /* 0x000fe200078e020e */
[----:B------:R-:W-:-:S03]  /*59300*/  PRMT R23, R21, 0x7632, R23 ;  /* 0x0000763215177816 */ /* 0x000fc60000000017 */
[----:B------:R-:W-:-:S04]  /*59310*/  IMAD.WIDE R20, R22, 0x2, R12 ;  /* 0x0000000216147825 */ /* 0x000fc800078e020c */
[----:B------:R3:W-:Y:S02]  /*59320*/  @P6 STG.E.U16 [R18.64], R2 ;  /* 0x0000000212006986 */ /* 0x0007e4000c10150a */
[----:B------:R-:W-:Y:S01]  /*59330*/  @P4 STG.E.U16 [R20.64], R23 ;  /* 0x0000001714004986 */ /* 0x000fe2000c10150a */
[----:B---3--:R-:W-:Y:S01]  /*59340*/  PRMT R2, R8, 0x7632, R2 ;  /* 0x0000763208027816 */ /* 0x008fe20000000002 */
[----:B------:R-:W-:Y:S01]  /*59350*/  IADD3 R8, R3, 0xd6, RZ ;  /* 0x000000d603087810 */ /* 0x000fe20007ffe0ff */
[----:B----4-:R-:W-:Y:S01]  /*59360*/  ISETP.LT.AND P6, PT, R17, c[0x0][0x178], !P1 ;  /* 0x00005e0011007a0c */ /* 0x010fe20004fc1270 */
[----:B------:R-:W-:-:S05]  /*59370*/  IMAD.WIDE R16, R22, 0x2, R6 ;  /* 0x0000000216107825 */ /* 0x000fca00078e0206 */
[----:B------:R0:W-:Y:S01]  /*59380*/  @P2 STG.E.U16 [R16.64], R2 ;  /* 0x0000000210002986 */ /* 0x0001e2000c10150a */
[----:B------:R-:W-:-:S03]  /*59390*/  ISETP.GE.AND P2, PT, R8, c[0x0][0x17c], PT ;  /* 0x00005f0008007a0c */ /* 0x000fc60003f46270 */
[----:B0-----:R-:W2:Y:S01]  /*593a0*/  LDL R17, [R1+0x684] ;  /* 0x0006840001117983 */ /* 0x001ea20000100800 */
[----:B------:R-:W3:Y:S01]  /*593b0*/  LDL.LU R8, [R1+0x664] ;  /* 0x0006640001087983 */ /* 0x000ee20000300800 */
[----:B------:R-:W-:Y:S02]  /*593c0*/  ISETP.LT.AND P4, PT, R28, c[0x0][0x178], !P1 ;  /* 0x00005e001c007a0c */ /* 0x000fe40004f81270 */
[----:B------:R-:W-:Y:S02]  /*593d0*/  ISETP.LT.AND P5, PT, R27, c[0x0][0x178], !P1 ;  /* 0x00005e001b007a0c */ /* 0x000fe40004fa1270 */
[----:B------:R-:W-:-:S05]  /*593e0*/  IADD3 R0, R22, c[0x0][0x198], RZ ;  /* 0x0000660016007a10 */ /* 0x000fca0007ffe0ff */
[----:B------:R-:W-:-:S04]  /*593f0*/  IMAD.WIDE R18, R0, 0x2, R4 ;  /* 0x0000000200127825 */ /* 0x000fc800078e0204 */
[----:B------:R-:W-:Y:S01]  /*59400*/  IMAD.WIDE R20, R0, 0x2, R14 ;  /* 0x0000000200147825 */ /* 0x000fe200078e020e */
[----:B--2---:R0:W-:Y:S04]  /*59410*/  @P4 STG.E.U16 [R18.64], R17 ;  /* 0x0000001112004986 */ /* 0x0041e8000c10150a */
[----:B---3--:R1:W-:Y:S01]  /*59420*/  @P5 STG.E.U16 [R20.64], R8 ;  /* 0x0000000814005986 */ /* 0x0083e2000c10150a */
[----:B0-----:R-:W2:Y:S01]  /*59430*/  LDL R18, [R1+0x10dc] ;  /* 0x0010dc0001127983 */ /* 0x001ea20000100800 */
[----:B------:R-:W3:Y:S02]  /*59440*/  LDL.LU R19, [R1+0x684] ;  /* 0x0006840001137983 */ /* 0x000ee40000300800 */
[----:B-1----:R-:W4:Y:S01]  /*59450*/  LDL.LU R21, [R1+0x644] ;  /* 0x0006440001157983 */ /* 0x002f220000300800 */
[----:B------:R-:W-:Y:S01]  /*59460*/  ISETP.LT.AND P1, PT, R24, c[0x0][0x178], !P1 ;  /* 0x00005e0018007a0c */ /* 0x000fe20004f21270 */
[----:B------:R-:W-:-:S04]  /*59470*/  IMAD.WIDE R22, R0, 0x2, R12 ;  /* 0x0000000200167825 */ /* 0x000fc800078e020c */
[----:B------:R-:W-:Y:S01]  /*59480*/  IMAD.WIDE R16, R0, 0x2, R6 ;  /* 0x0000000200107825 */ /* 0x000fe200078e0206 */
[----:B------:R-:W-:-:S03]  /*59490*/  PRMT R2, R8, 0x7632, R2 ;  /* 0x0000763208027816 */ /* 0x000fc60000000002 */
[----:B------:R-:W-:Y:S01]  /*594a0*/  IADD3 R8, R3, 0xd7, RZ ;  /* 0x000000d703087810 */ /* 0x000fe20007ffe0ff */
[----:B------:R-:W-:Y:S01]  /*594b0*/  ISETP.LT.AND P5, PT, R28, c[0x0][0x178], !P3 ;  /* 0x00005e001c007a0c */ /* 0x000fe20005fa1270 */
[----:B----4-:R0:W-:Y:S02]  /*594c0*/  @P6 STG.E.U16 [R22.64], R21 ;  /* 0x0000001516006986 */ /* 0x0101e4000c10150a */
[----:B------:R1:W-:Y:S01]  /*594d0*/  @P1 STG.E.U16 [R16.64], R11 ;  /* 0x0000000b10001986 */ /* 0x0003e2000c10150a */
[----:B------:R-:W-:Y:S02]  /*594e0*/  ISETP.GE.AND P1, PT, R8, c[0x0][0x17c], PT ;  /* 0x00005f0008007a0c */ /* 0x000fe40003f26270 */
[----:B------:R-:W4:Y:S01]  /*594f0*/  LDL R8, [R1+0x10dc] ;  /* 0x0010dc0001087983 */ /* 0x000f220000100800 */
[----:B------:R-:W-:Y:S02]  /*59500*/  ISETP.LT.AND P6, PT, R27, c[0x0][0x178], !P3 ;  /* 0x00005e001b007a0c */ /* 0x000fe40005fc1270 */
[----:B--2---:R-:W-:Y:S01]  /*59510*/  ISETP.LT.AND P4, PT, R18, c[0x0][0x178], !P3 ;  /* 0x00005e0012007a0c */ /* 0x004fe20005f81270 */
[----:B------:R-:W-:Y:S01]  /*59520*/  ISETP.LT.AND P3, PT, R24, c[0x0][0x178], !P3 ;  /* 0x00005e0018007a0c */ /* 0x000fe20005f61270 */
[----:B0-----:R-:W-:Y:S01]  /*59530*/  IADD3 R22, R0, c[0x0][0x198], RZ ;  /* 0x0000660000167a10 */ /* 0x001fe20007ffe0ff */
[----:B---3--:R-:W-:-:S04]  /*59540*/  PRMT R0, R19, 0x7632, R0 ;  /* 0x0000763213007816 */ /* 0x008fc80000000000 */
[----:B-1----:R-:W-:-:S04]  /*59550*/  IMAD.WIDE R16, R22, 0x2, R4 ;  /* 0x0000000216107825 */ /* 0x002fc800078e0204 */
[----:B------:R-:W-:Y:S01]  /*59560*/  IMAD.WIDE R18, R22, 0x2, R14 ;  /* 0x0000000216127825 */ /* 0x000fe200078e020e */
[----:B------:R-:W-:-:S03]  /*59570*/  PRMT R23, R21, 0x7632, R23 ;  /* 0x0000763215177816 */ /* 0x000fc60000000017 */
[C---:B------:R-:W-:Y:S01]  /*59580*/  IMAD.WIDE R20, R22.reuse, 0x2, R12 ;  /* 0x0000000216147825 */ /* 0x040fe200078e020c */
[----:B------:R0:W-:Y:S03]  /*59590*/  @P5 STG.E.U16 [R16.64], R0 ;  /* 0x0000000010005986 */ /* 0x0001e6000c10150a */
[----:B------:R1:W-:Y:S02]  /*595a0*/  @P6 STG.E.U16 [R18.64], R2 ;  /* 0x0000000212006986 */ /* 0x0003e4000c10150a */
[----:B------:R-:W-:Y:S02]  /*595b0*/  @P4 STG.E.U16 [R20.64], R23 ;  /* 0x0000001714004986 */ /* 0x000fe4000c10150a */
[----:B0-----:R-:W-:Y:S01]  /*595c0*/  IMAD.WIDE R16, R22, 0x2, R6 ;  /* 0x0000000216107825 */ /* 0x001fe200078e0206 */
[----:B-1----:R-:W-:Y:S02]  /*595d0*/  PRMT R2, R11, 0x7632, R2 ;  /* 0x000076320b027816 */ /* 0x002fe40000000002 */
[----:B------:R-:W2:Y:S04]  /*595e0*/  LDL.LU R11, [R1+0x6c4] ;  /* 0x0006c400010b7983 */ /* 0x000ea80000300800 */
[----:B------:R0:W-:Y:S04]  /*595f0*/  @P3 STG.E.U16 [R16.64], R2 ;  /* 0x0000000210003986 */ /* 0x0001e8000c10150a */
[----:B0-----:R-:W3:Y:S01]  /*59600*/  LDL R17, [R1+0x6b4] ;  /* 0x0006b40001117983 */ /* 0x001ee20000100800 */
[----:B----4-:R-:W-:Y:S01]  /*59610*/  ISETP.LT.AND P6, PT, R8, c[0x0][0x178], !P2 ;  /* 0x00005e0008007a0c */ /* 0x010fe200057c1270 */
[----:B------:R-:W-:-:S04]  /*59620*/  IADD3 R8, R3, 0xd8, RZ ;  /* 0x000000d803087810 */ /* 0x000fc80007ffe0ff */
[----:B------:R-:W-:Y:S02]  /*59630*/  ISETP.GE.AND P3, PT, R8, c[0x0][0x17c], PT ;  /* 0x00005f0008007a0c */ /* 0x000fe40003f66270 */
[----:B------:R-:W4:Y:S01]  /*59640*/  LDL.LU R8, [R1+0x694] ;  /* 0x0006940001087983 */ /* 0x000f220000300800 */
[----:B------:R-:W-:Y:S02]  /*59650*/  ISETP.LT.AND P4, PT, R28, c[0x0][0x178], !P2 ;  /* 0x00005e001c007a0c */ /* 0x000fe40005781270 */
[----:B------:R-:W-:Y:S02]  /*59660*/  ISETP.LT.AND P5, PT, R27, c[0x0][0x178], !P2 ;  /* 0x00005e001b007a0c */ /* 0x000fe400057a1270 */
[----:B------:R-:W-:-:S05]  /*59670*/  IADD3 R0, R22, c[0x0][0x198], RZ ;  /* 0x0000660016007a10 */ /* 0x000fca0007ffe0ff */
[----:B------:R-:W-:-:S04]  /*59680*/  IMAD.WIDE R18, R0, 0x2, R4 ;  /* 0x0000000200127825 */ /* 0x000fc800078e0204 */
[----:B------:R-:W-:Y:S01]  /*59690*/  IMAD.WIDE R20, R0, 0x2, R14 ;  /* 0x0000000200147825 */ /* 0x000fe200078e020e */
[----:B---3--:R0:W-:Y:S04]  /*596a0*/  @P4 STG.E.U16 [R18.64], R17 ;  /* 0x0000001112004986 */ /* 0x0081e8000c10150a */
[----:B0-----:R-:W3:Y:S01]  /*596b0*/  LDL R18, [R1+0x34] ;  /* 0x0000340001127983 */ /* 0x001ee20000100800 */
[----:B------:R-:W2:Y:S03]  /*596c0*/  LDL.LU R19, [R1+0x6b4] ;  /* 0x0006b40001137983 */ /* 0x000ea60000300800 */
[----:B----4-:R0:W-:Y:S04]  /*596d0*/  @P5 STG.E.U16 [R20.64], R8 ;  /* 0x0000000814005986 */ /* 0x0101e8000c10150a */
[----:B0-----:R-:W4:Y:S01]  /*596e0*/  LDL R20, [R1+0x10dc] ;  /* 0x0010dc0001147983 */ /* 0x001f220000100800 */
[----:B------:R-:W2:Y:S01]  /*596f0*/  LDL.LU R21, [R1+0x674] ;  /* 0x0006740001157983 */ /* 0x000ea20000300800 */
[----:B------:R-:W-:Y:S01]  /*59700*/  ISETP.LT.AND P2, PT, R24, c[0x0][0x178], !P2 ;  /* 0x00005e0018007a0c */ /* 0x000fe20005741270 */
[----:B------:R-:W-:-:S04]  /*59710*/  IMAD.WIDE R22, R0, 0x2, R12 ;  /* 0x0000000200167825 */ /* 0x000fc800078e020c */
[----:B------:R-:W-:Y:S01]  /*59720*/  IMAD.WIDE R16, R0, 0x2, R6 ;  /* 0x0000000200107825 */ /* 0x000fe200078e0206 */
[----:B------:R-:W-:-:S03]  /*59730*/  PRMT R2, R8, 0x7632, R2 ;  /* 0x0000763208027816 */ /* 0x000fc60000000002 */
[----:B------:R-:W-:Y:S01]  /*59740*/  IADD3 R8, R3, 0xd9, RZ ;  /* 0x000000d903087810 */ /* 0x000fe20007ffe0ff */
[----:B--2---:R0:W-:Y:S01]  /*59750*/  @P6 STG.E.U16 [R22.64], R21 ;  /* 0x0000001516006986 */ /* 0x0041e2000c10150a */
[----:B------:R-:W-:Y:S02]  /*59760*/  ISETP.LT.AND P6, PT, R28, c[0x0][0x178], !P1 ;  /* 0x00005e001c007a0c */ /* 0x000fe40004fc1270 */
[----:B---3--:R1:W-:Y:S01]  /*59770*/  @P2 STG.E.U16 [R16.64], R18 ;  /* 0x0000001210002986 */ /* 0x0083e2000c10150a */
[----:B------:R-:W-:Y:S02]  /*59780*/  ISETP.GE.AND P2, PT, R8, c[0x0][0x17c], PT ;  /* 0x00005f0008007a0c */ /* 0x000fe40003f46270 */
[----:B------:R-:W2:Y:S01]  /*59790*/  LDL.LU R8, [R1+0x34] ;  /* 0x0000340001087983 */ /* 0x000ea20000300800 */
[----:B0-----:R-:W-:Y:S01]  /*597a0*/  IADD3 R22, R0, c[0x0][0x198], RZ ;  /* 0x0000660000167a10 */ /* 0x001fe20007ffe0ff */
[----:B------:R-:W-:-:S04]  /*597b0*/  PRMT R0, R19, 0x7632, R0 ;  /* 0x0000763213007816 */ /* 0x000fc80000000000 */
        /* <DEDUP_REMOVED lines=71> */
[----:B------:R-:W-:Y:S01]  /*59c30*/  IMAD.WIDE R22, R0, 0x2, R12 ;  /* 0x0000000200167825 */ /* 0x000fe200078e020c */
[----:B------:R-:W-:-:S03]  /*59c40*/  ISETP.LT.AND P6, PT, R28, c[0x0][0x178], !P3 ;  /* 0x00005e001c007a0c */ /* 0x000fc60005fc1270 */
[----:B------:R-:W-:Y:S01]  /*59c50*/  IMAD.WIDE R16, R0, 0x2, R6 ;  /* 0x0000000200107825 */ /* 0x000fe200078e0206 */
[----:B------:R-:W-:-:S03]  /*59c60*/  PRMT R2, R8, 0x7632, R2 ;  /* 0x0000763208027816 */ /* 0x000fc60000000002 */
[----:B------:R-:W-:Y:S01]  /*59c70*/  IADD3 R8, R3, 0xdd, RZ ;  /* 0x000000dd03087810 */ /* 0x000fe20007ffe0ff */
[----:B----4-:R0:W-:Y:S01]  /*59c80*/  @P5 STG.E.U16 [R22.64], R21 ;  /* 0x0000001516005986 */ /* 0x0101e2000c10150a */
[----:B------:R-:W-:Y:S02]  /*59c90*/  ISETP.LT.AND P5, PT, R27, c[0x0][0x178], !P3 ;  /* 0x00005e001b007a0c */ /* 0x000fe40005fa1270 */
[----:B--2---:R-:W-:Y:S01]  /*59ca0*/  ISETP.LT.AND P4, PT, R18, c[0x0][0x178], !P3 ;  /* 0x00005e0012007a0c */ /* 0x004fe20005f81270 */
[----:B------:R1:W-:Y:S01]  /*59cb0*/  @P1 STG.E.U16 [R16.64], R11 ;  /* 0x0000000b10001986 */ /* 0x0003e2000c10150a */
[----:B------:R-:W-:Y:S02]  /*59cc0*/  ISETP.LT.AND P3, PT, R24, c[0x0][0x178], !P3 ;  /* 0x00005e0018007a0c */ /* 0x000fe40005f61270 */
[----:B0-----:R-:W-:Y:S01]  /*59cd0*/  IADD3 R22, R0, c[0x0][0x198], RZ ;  /* 0x0000660000167a10 */ /* 0x001fe20007ffe0ff */
[----:B---3--:R-:W-:-:S04]  /*59ce0*/  PRMT R0, R19, 0x7632, R0 ;  /* 0x0000763213007816 */ /* 0x008fc80000000000 */
[----:B-1----:R-:W-:-:S04]  /*59cf0*/  IMAD.WIDE R16, R22, 0x2, R4 ;  /* 0x0000000216107825 */ /* 0x002fc800078e0204 */
[----:B------:R-:W-:Y:S01]  /*59d00*/  IMAD.WIDE R18, R22, 0x2, R14 ;  /* 0x0000000216127825 */ /* 0x000fe200078e020e */
[----:B------:R-:W-:-:S03]  /*59d10*/  PRMT R23, R21, 0x7632, R23 ;  /* 0x0000763215177816 */ /* 0x000fc60000000017 */
[----:B------:R-:W-:Y:S01]  /*59d20*/  IMAD.WIDE R20, R22, 0x2, R12 ;  /* 0x0000000216147825 */ /* 0x000fe200078e020c */
[----:B------:R0:W-:Y:S03]  /*59d30*/  @P6 STG.E.U16 [R16.64], R0 ;  /* 0x0000000010006986 */ /* 0x0001e6000c10150a */
[----:B------:R1:W-:Y:S01]  /*59d40*/  @P5 STG.E.U16 [R18.64], R2 ;  /* 0x0000000212005986 */ /* 0x0003e2000c10150a */
[----:B------:R-:W-:Y:S01]  /*59d50*/  ISETP.GE.AND P1, PT, R8, c[0x0][0x17c], PT ;  /* 0x00005f0008007a0c */ /* 0x000fe20003f26270 */
[----:B------:R-:W-:Y:S01]  /*59d60*/  @P4 STG.E.U16 [R20.64], R23 ;  /* 0x0000001714004986 */ /* 0x000fe2000c10150a */
[----:B------:R-:W2:Y:S01]  /*59d70*/  LDL R8, [R1+0x10dc] ;  /* 0x0010dc0001087983 */ /* 0x000ea20000100800 */
[----:B0-----:R-:W-:Y:S01]  /*59d80*/  IMAD.WIDE R16, R22, 0x2, R6 ;  /* 0x0000000216107825 */ /* 0x001fe200078e0206 */
[----:B-1----:R-:W-:Y:S02]  /*59d90*/  PRMT R2, R11, 0x7632, R2 ;  /* 0x000076320b027816 */ /* 0x002fe40000000002 */
[----:B------:R-:W3:Y:S04]  /*59da0*/  LDL.LU R11, [R1+0x734] ;  /* 0x00073400010b7983 */ /* 0x000ee80000300800 */
[----:B------:R0:W-:Y:S04]  /*59db0*/  @P3 STG.E.U16 [R16.64], R2 ;  /* 0x0000000210003986 */ /* 0x0001e8000c10150a */
[----:B0-----:R-:W4:Y:S01]  /*59dc0*/  LDL R17, [R1+0x754] ;  /* 0x0007540001117983 */ /* 0x001f220000100800 */
[----:B------:R-:W-:-:S02]  /*59dd0*/  ISETP.LT.AND P4, PT, R28, c[0x0][0x178], !P2 ;  /* 0x00005e001c007a0c */ /* 0x000fc40005781270 */
[----:B------:R-:W-:-:S05]  /*59de0*/  IADD3 R0, R22, c[0x0][0x198], RZ ;  /* 0x0000660016007a10 */ /* 0x000fca0007ffe0ff */
[----:B------:R-:W-:Y:S01]  /*59df0*/  IMAD.WIDE R18, R0, 0x2, R4 ;  /* 0x0000000200127825 */ /* 0x000fe200078e0204 */
[----:B------:R-:W-:-:S05]  /*59e00*/  ISETP.LT.AND P6, PT, R27, c[0x0][0x178], !P2 ;  /* 0x00005e001b007a0c */ /* 0x000fca00057c1270 */
[----:B----4-:R0:W-:Y:S04]  /*59e10*/  @P4 STG.E.U16 [R18.64], R17 ;  /* 0x0000001112004986 */ /* 0x0101e8000c10150a */
[----:B0-----:R-:W4:Y:S01]  /*59e20*/  LDL.LU R18, [R1+0x754] ;  /* 0x0007540001127983 */ /* 0x001f220000300800 */
[----:B------:R-:W3:Y:S02]  /*59e30*/  LDL.LU R19, [R1+0x744] ;  /* 0x0007440001137983 */ /* 0x000ee40000300800 */
[----:B------:R-:W-:Y:S01]  /*59e40*/  IMAD.WIDE R20, R0, 0x2, R14 ;  /* 0x0000000200147825 */ /* 0x000fe200078e020e */
[----:B--2---:R-:W-:-:S03]  /*59e50*/  ISETP.LT.AND P5, PT, R8, c[0x0][0x178], !P2 ;  /* 0x00005e0008007a0c */ /* 0x004fc600057a1270 */
[----:B------:R-:W-:Y:S01]  /*59e60*/  ISETP.LT.AND P2, PT, R24, c[0x0][0x178], !P2 ;  /* 0x00005e0018007a0c */ /* 0x000fe20005741270 */
[----:B---3--:R0:W-:Y:S04]  /*59e70*/  @P6 STG.E.U16 [R20.64], R19 ;  /* 0x0000001314006986 */ /* 0x0081e8000c10150a */
[----:B0-----:R-:W2:Y:S01]  /*59e80*/  LDL R20, [R1+0x10dc] ;  /* 0x0010dc0001147983 */ /* 0x001ea20000100800 */
[----:B------:R-:W3:Y:S02]  /*59e90*/  LDL.LU R21, [R1+0x724] ;  /* 0x0007240001157983 */ /* 0x000ee40000300800 */
[----:B------:R-:W-:Y:S01]  /*59ea0*/  IMAD.WIDE R22, R0, 0x2, R12 ;  /* 0x0000000200167825 */ /* 0x000fe200078e020c */
[----:B------:R-:W-:-:S03]  /*59eb0*/  ISETP.LT.AND P6, PT, R28, c[0x0][0x178], !P1 ;  /* 0x00005e001c007a0c */ /* 0x000fc60004fc1270 */
[----:B------:R-:W-:Y:S01]  /*59ec0*/  IMAD.WIDE R16, R0, 0x2, R6 ;  /* 0x0000000200107825 */ /* 0x000fe200078e0206 */
[----:B------:R-:W-:Y:S02]  /*59ed0*/  IADD3 R8, R3, 0xde, RZ ;  /* 0x000000de03087810 */ /* 0x000fe40007ffe0ff */
[----:B----4-:R-:W-:Y:S02]  /*59ee0*/  PRMT R2, R18, 0x7632, R2 ;  /* 0x0000763212027816 */ /* 0x010fe40000000002 */
[----:B------:R-:W-:Y:S01]  /*59ef0*/  ISETP.GE.AND P3, PT, R8, c[0x0][0x17c], PT ;  /* 0x00005f0008007a0c */ /* 0x000fe20003f66270 */
[----:B------:R-:W-:Y:S01]  /*59f00*/  PRMT R8, R19, 0x7632, R8 ;  /* 0x0000763213087816 */ /* 0x000fe20000000008 */
[----:B---3--:R0:W-:Y:S01]  /*59f10*/  @P5 STG.E.U16 [R22.64], R21 ;  /* 0x0000001516005986 */ /* 0x0081e2000c10150a */
[----:B------:R-:W-:Y:S02]  /*59f20*/  ISETP.LT.AND P5, PT, R27, c[0x0][0x178], !P1 ;  /* 0x00005e001b007a0c */ /* 0x000fe40004fa1270 */
[----:B--2---:R-:W-:Y:S01]  /*59f30*/  ISETP.LT.AND P4, PT, R20, c[0x0][0x178], !P1 ;  /* 0x00005e0014007a0c */ /* 0x004fe20004f81270 */
[----:B------:R-:W-:Y:S01]  /*59f40*/  ISETP.LT.AND P1, PT, R24, c[0x0][0x178], !P1 ;  /* 0x00005e0018007a0c */ /* 0x000fe20004f21270 */
[----:B------:R1:W-:Y:S01]  /*59f50*/  @P2 STG.E.U16 [R16.64], R25 ;  /* 0x0000001910002986 */ /* 0x0003e2000c10150a */
[----:B0-----:R-:W-:Y:S01]  /*59f60*/  IADD3 R22, R0, c[0x0][0x198], RZ ;  /* 0x0000660000167a10 */ /* 0x001fe20007ffe0ff */
[----:B------:R-:W-:-:S04]  /*59f70*/  IADD3 R0, R3, 0xdf, RZ ;  /* 0x000000df03007810 */ /* 0x000fc80007ffe0ff */
[----:B-1----:R-:W-:Y:S01]  /*59f80*/  IMAD.WIDE R16, R22, 0x2, R4 ;  /* 0x0000000216107825 */ /* 0x002fe200078e0204 */
[----:B------:R-:W-:Y:S02]  /*59f90*/  ISETP.GE.AND P2, PT, R0, c[0x0][0x17c], PT ;  /* 0x00005f0000007a0c */ /* 0x000fe40003f46270 */
[----:B------:R-:W2:Y:S01]  /*59fa0*/  LDL R0, [R1+0x10dc] ;  /* 0x0010dc0001007983 */ /* 0x000ea20000100800 */
[----:B------:R-:W-:Y:S01]  /*59fb0*/  IMAD.WIDE R18, R22, 0x2, R14 ;  /* 0x0000000216127825 */ /* 0x000fe200078e020e */
[----:B------:R-:W-:-:S03]  /*59fc0*/  PRMT R23, R21, 0x7632, R23 ;  /* 0x0000763215177816 */ /* 0x000fc60000000017 */
[C---:B------:R-:W-:Y:S01]  /*59fd0*/  IMAD.WIDE R20, R22.reuse, 0x2, R12 ;  /* 0x0000000216147825 */ /* 0x040fe200078e020c */
[----:B------:R0:W-:Y:S03]  /*59fe0*/  @P6 STG.E.U16 [R16.64], R2 ;  /* 0x0000000210006986 */ /* 0x0001e6000c10150a */
[----:B------:R-:W-:Y:S01]  /*59ff0*/  @P5 STG.E.U16 [R18.64], R8 ;  /* 0x0000000812005986 */ /* 0x000fe2000c10150a */
[----:B------:R-:W-:Y:S01]  /*5a000*/  @P4 STG.E.U16 [R20.64], R23 ;  /* 0x0000001714004986 */ /* 0x000fe2000c10150a */
[----:B0-----:R-:W-:Y:S01]  /*5a010*/  PRMT R2, R25, 0x7632, R2 ;  /* 0x0000763219027816 */ /* 0x001fe20000000002 */
[----:B------:R-:W-:Y:S02]  /*5a020*/  IMAD.WIDE R16, R22, 0x2, R6 ;  /* 0x0000000216107825 */ /* 0x000fe400078e0206 */
[----:B------:R-:W3:Y:S04]  /*5a030*/  LDL.LU R25, [R1+0x10dc] ;  /* 0x0010dc0001197983 */ /* 0x000ee80000300800 */
[----:B------:R0:W-:Y:S04]  /*5a040*/  @P1 STG.E.U16 [R16.64], R2 ;  /* 0x0000000210001986 */ /* 0x0001e8000c10150a */
[----:B0-----:R-:W4:Y:S01]  /*5a050*/  LDL R17, [R1+0x764] ;  /* 0x0007640001117983 */ /* 0x001f220000100800 */
[----:B------:R-:W-:-:S02]  /*5a060*/  ISETP.LT.AND P4, PT, R28, c[0x0][0x178], !P3 ;  /* 0x00005e001c007a0c */ /* 0x000fc40005f81270 */
[----:B------:R-:W-:Y:S02]  /*5a070*/  ISETP.LT.AND P6, PT, R27, c[0x0][0x178], !P3 ;  /* 0x00005e001b007a0c */ /* 0x000fe40005fc1270 */
[----:B--2---:R-:W-:Y:S01]  /*5a080*/  ISETP.LT.AND P5, PT, R0, c[0x0][0x178], !P3 ;  /* 0x00005e0000007a0c */ /* 0x004fe20005fa1270 */
[----:B------:R-:W-:-:S05]  /*5a090*/  IADD3 R0, R22, c[0x0][0x198], RZ ;  /* 0x0000660016007a10 */ /* 0x000fca0007ffe0ff */
[----:B------:R-:W-:-:S04]  /*5a0a0*/  IMAD.WIDE R18, R0, 0x2, R4 ;  /* 0x0000000200127825 */ /* 0x000fc800078e0204 */
[----:B------:R-:W-:Y:S01]  /*5a0b0*/  IMAD.WIDE R20, R0, 0x2, R14 ;  /* 0x0000000200147825 */ /* 0x000fe200078e020e */
[----:B----4-:R0:W-:Y:S04]  /*5a0c0*/  @P4 STG.E.U16 [R18.64], R17 ;  /* 0x0000001112004986 */ /* 0x0101e8000c10150a */
[----:B------:R1:W-:Y:S01]  /*5a0d0*/  @P6 STG.E.U16 [R20.64], R11 ;  /* 0x0000000b14006986 */ /* 0x0003e2000c10150a */
[----:B0-----:R-:W2:Y:S01]  /*5a0e0*/  LDL.LU R19, [R1+0x764] ;  /* 0x0007640001137983 */ /* 0x001ea20000300800 */
[----:B-1----:R-:W4:Y:S01]  /*5a0f0*/  LDL.LU R21, [R1+0x704] ;  /* 0x0007040001157983 */ /* 0x002f220000300800 */
[----:B------:R-:W-:Y:S01]  /*5a100*/  ISETP.LT.AND P3, PT, R24, c[0x0][0x178], !P3 ;  /* 0x00005e0018007a0c */ /* 0x000fe20005f61270 */
[----:B------:R-:W-:Y:S01]  /*5a110*/  IMAD.WIDE R22, R0, 0x2, R12 ;  /* 0x0000000200167825 */ /* 0x000fe200078e020c */
[----:B------:R-:W-:-:S02]  /*5a120*/  IADD3 R8, R3, 0xe0, RZ ;  /* 0x000000e003087810 */ /* 0x000fc40007ffe0ff */
[----:B------:R-:W-:Y:S01]  /*5a130*/  ISETP.LT.AND P6, PT, R28, c[0x0][0x178], !P2 ;  /* 0x00005e001c007a0c */ /* 0x000fe200057c1270 */
[----:B------:R-:W-:Y:S01]  /*5a140*/  IMAD.WIDE R16, R0, 0x2, R6 ;  /* 0x0000000200107825 */ /* 0x000fe200078e0206 */
[----:B------:R-:W-:-:S03]  /*5a150*/  ISETP.GE.AND P1, PT, R8, c[0x0][0x17c], PT ;  /* 0x00005f0008007a0c */ /* 0x000fc60003f26270 */
[----:B------:R-:W-:Y:S01]  /*5a160*/  IADD3 R8, R0, c[0x0][0x198], RZ ;  /* 0x0000660000087a10 */ /* 0x000fe20007ffe0ff */
[----:B---3--:R-:W-:Y:S02]  /*5a170*/  ISETP.LT.AND P4, PT, R25, c[0x0][0x178], !P2 ;  /* 0x00005e0019007a0c */ /* 0x008fe40005781270 */
[----:B------:R-:W-:Y:S01]  /*5a180*/  IADD3 R0, R3, 0xe1, RZ ;  /* 0x000000e103007810 */ /* 0x000fe20007ffe0ff */
[----:B----4-:R-:W-:Y:S01]  /*5a190*/  @P5 STG.E.U16 [R22.64], R21 ;  /* 0x0000001516005986 */ /* 0x010fe2000c10150a */
[----:B------:R-:W-:Y:S01]  /*5a1a0*/  ISETP.LT.AND P5, PT, R27, c[0x0][0x178], !P2 ;  /* 0x00005e001b007a0c */ /* 0x000fe200057a1270 */
[----:B------:R0:W-:Y:S01]  /*5a1b0*/  @P3 STG.E.U16 [R16.64], R9 ;  /* 0x0000000910003986 */ /* 0x0001e2000c10150a */
[----:B------:R-:W-:Y:S02]  /*5a1c0*/  ISETP.LT.AND P2, PT, R24, c[0x0][0x178], !P2 ;  /* 0x00005e0018007a0c */ /* 0x000fe40005741270 */
[----:B--2---:R-:W-:Y:S01]  /*5a1d0*/  PRMT R2, R19, 0x7632, R2 ;  /* 0x0000763213027816 */ /* 0x004fe20000000002 */
[----:B------:R-:W-:Y:S01]  /*5a1e0*/  IMAD.WIDE R18, R8, 0x2, R14 ;  /* 0x0000000208127825 */ /* 0x000fe200078e020e */
[----:B------:R-:W-:-:S03]  /*5a1f0*/  ISETP.GE.AND P3, PT, R0, c[0x0][0x17c], PT ;  /* 0x00005f0000007a0c */ /* 0x000fc60003f66270 */
[C---:B------:R-:W-:Y:S02]  /*5a200*/  IADD3 R0, R8.reuse, c[0x0][0x198], RZ ;  /* 0x0000660008007a10 */ /* 0x040fe40007ffe0ff */
[C---:B0-----:R-:W-:Y:S01]  /*5a210*/  IMAD.WIDE R16, R8.reuse, 0x2, R4 ;  /* 0x0000000208107825 */ /* 0x041fe200078e0204 */
[----:B------:R-:W-:Y:S02]  /*5a220*/  PRMT R9, R11, 0x7632, R9 ;  /* 0x000076320b097816 */ /* 0x000fe40000000009 */
[----:B------:R-:W-:Y:S01]  /*5a230*/  PRMT R22, R21, 0x7632, R22 ;  /* 0x0000763215167816 */ /* 0x000fe20000000016 */
[C---:B------:R-:W-:Y:S01]  /*5a240*/  IMAD.WIDE R20, R8.reuse, 0x2, R12 ;  /* 0x0000000208147825 */ /* 0x040fe200078e020c */
[----:B------:R-:W2:Y:S04]  /*5a250*/  LDL.LU R11, [R1+0x58] ;  /* 0x00005800010b7983 */ /* 0x000ea80000300800 */
[----:B------:R0:W-:Y:S01]  /*5a260*/  @P6 STG.E.U16 [R16.64], R2 ;  /* 0x0000000210006986 */ /* 0x0001e2000c10150a */
[----:B------:R1:W-:Y:S02]  /*5a270*/  @P5 STG.E.U16 [R18.64], R9 ;  /* 0x0000000912005986 */ /* 0x0003e4000c10150a */
[----:B------:R-:W-:Y:S01]  /*5a280*/  @P4 STG.E.U16 [R20.64], R22 ;  /* 0x0000001614004986 */ /* 0x000fe2000c10150a */
[----:B0-----:R-:W-:Y:S01]  /*5a290*/  PRMT R2, R9, 0x7632, R2 ;  /* 0x0000763209027816 */ /* 0x001fe20000000002 */
[----:B-1----:R-:W-:-:S05]  /*5a2a0*/  IMAD.WIDE R8, R8, 0x2, R6 ;  /* 0x0000000208087825 */ /* 0x002fca00078e0206 */
[----:B------:R0:W-:Y:S04]  /*5a2b0*/  @P2 STG.E.U16 [R8.64], R2 ;  /* 0x0000000208002986 */ /* 0x0001e8000c10150a */
[----:B0-----:R-:W3:Y:S01]  /*5a2c0*/  LDL R9, [R1+0x618] ;  /* 0x0006180001097983 */ /* 0x001ee20000100800 */
[----:B------:R-:W-:Y:S01]  /*5a2d0*/  ISETP.LT.AND P4, PT, R28, c[0x0][0x178], !P1 ;  /* 0x00005e001c007a0c */ /* 0x000fe20004f81270 */
[----:B------:R-:W-:Y:S01]  /*5a2e0*/  IMAD.WIDE R16, R0, 0x2, R4 ;  /* 0x0000000200107825 */ /* 0x000fe200078e0204 */
[----:B------:R-:W-:-:S11]  /*5a2f0*/  ISETP.LT.AND P6, PT, R27, c[0x0][0x178], !P1 ;  /* 0x00005e001b007a0c */ /* 0x000fd60004fc1270 */
[----:B---3--:R0:W-:Y:S04]  /*5a300*/  @P4 STG.E.U16 [R16.64], R9 ;  /* 0x0000000910004986 */ /* 0x0081e8000c10150a */
[----:B0-----:R-:W3:Y:S01]  /*5a310*/  LDL.LU R16, [R1+0x618] ;  /* 0x0006180001107983 */ /* 0x001ee20000300800 */
[----:B------:R-:W4:Y:S02]  /*5a320*/  LDL.LU R17, [R1+0x608] ;  /* 0x0006080001117983 */ /* 0x000f240000300800 */
[----:B------:R-:W-:Y:S01]  /*5a330*/  IMAD.WIDE R18, R0, 0x2, R14 ;  /* 0x0000000200127825 */ /* 0x000fe200078e020e */
[----:B------:R-:W-:-:S03]  /*5a340*/  ISETP.LT.AND P5, PT, R25, c[0x0][0x178], !P1 ;  /* 0x00005e0019007a0c */ /* 0x000fc60004fa1270 */
[----:B------:R-:W-:Y:S02]  /*5a350*/  ISETP.LT.AND P1, PT, R24, c[0x0][0x178], !P1 ;  /* 0x00005e0018007a0c */ /* 0x000fe40004f21270 */
[----:B------:R-:W-:Y:S01]  /*5a360*/  IMAD.WIDE R20, R0, 0x2, R12 ;  /* 0x0000000200147825 */ /* 0x000fe200078e020c */
[----:B----4-:R0:W-:Y:S04]  /*5a370*/  @P6 STG.E.U16 [R18.64], R17 ;  /* 0x0000001112006986 */ /* 0x0101e8000c10150a */
[----:B0-----:R-:W4:Y:S01]  /*5a380*/  LDL.LU R19, [R1+0x5f8] ;  /* 0x0005f80001137983 */ /* 0x001f220000300800 */
[----:B------:R-:W-:Y:S01]  /*5a390*/  ISETP.LT.AND P6, PT, R28, c[0x0][0x178], !P3 ;  /* 0x00005e001c007a0c */ /* 0x000fe20005fc1270 */
[----:B------:R-:W-:Y:S01]  /*5a3a0*/  IMAD.WIDE R8, R0, 0x2, R6 ;  /* 0x0000000200087825 */ /* 0x000fe200078e0206 */
[----:B------:R-:W-:-:S02]  /*5a3b0*/  ISETP.LT.AND P4, PT, R25, c[0x0][0x178], !P3 ;  /* 0x00005e0019007a0c */ /* 0x000fc40005f81270 */
[----:B------:R-:W-:Y:S02]  /*5a3c0*/  IADD3 R22, R3, 0xe2, RZ ;  /* 0x000000e203167810 */ /* 0x000fe40007ffe0ff */
[----:B------:R-:W-:Y:S02]  /*5a3d0*/  PRMT R2, R17, 0x7632, R2 ;  /* 0x0000763211027816 */ /* 0x000fe40000000002 */
[----:B------:R-:W-:Y:S01]  /*5a3e0*/  ISETP.GE.AND P2, PT, R22, c[0x0][0x17c], PT ;  /* 0x00005f0016007a0c */ /* 0x000fe20003f46270 */
[----:B----4-:R0:W-:Y:S01]  /*5a3f0*/  @P5 STG.E.U16 [R20.64], R19 ;  /* 0x0000001314005986 */ /* 0x0101e2000c10150a */
[----:B------:R-:W-:Y:S01]  /*5a400*/  ISETP.LT.AND P5, PT, R27, c[0x0][0x178], !P3 ;  /* 0x00005e001b007a0c */ /* 0x000fe20005fa1270 */
[----:B--2---:R1:W-:Y:S01]  /*5a410*/  @P1 STG.E.U16 [R8.64], R11 ;  /* 0x0000000b08001986 */ /* 0x0043e2000c10150a */
[----:B------:R-:W-:Y:S02]  /*5a420*/  ISETP.LT.AND P3, PT, R24, c[0x0][0x178], !P3 ;  /* 0x00005e0018007a0c */ /* 0x000fe40005f61270 */
        /* <DEDUP_REMOVED lines=14> */
[----:B------:R-:W-:-:S02]  /*5a510*/  ISETP.LT.AND P4, PT, R28, c[0x0][0x178], !P2 ;  /* 0x00005e001c007a0c */ /* 0x000fc40005781270 */
[----:B------:R-:W-:-:S05]  /*5a520*/  IADD3 R0, R20, c[0x0][0x198], RZ ;  /* 0x0000660014007a10 */ /* 0x000fca0007ffe0ff */
[----:B------:R-:W-:Y:S01]  /*5a530*/  IMAD.WIDE R16, R0, 0x2, R4 ;  /* 0x0000000200107825 */ /* 0x000fe200078e0204 */
[----:B------:R-:W-:-:S05]  /*5a540*/  ISETP.LT.AND P6, PT, R27, c[0x0][0x178], !P2 ;  /* 0x00005e001b007a0c */ /* 0x000fca00057c1270 */
[----:B---3--:R0:W-:Y:S04]  /*5a550*/  @P4 STG.E.U16 [R16.64], R9 ;  /* 0x0000000910004986 */ /* 0x0081e8000c10150a */
[----:B0-----:R-:W3:Y:S01]  /*5a560*/  LDL.LU R16, [R1+0x658] ;  /* 0x0006580001107983 */ /* 0x001ee20000300800 */
[----:B------:R-:W4:Y:S02]  /*5a570*/  LDL.LU R17, [R1+0x638] ;  /* 0x0006380001117983 */ /* 0x000f240000300800 */
[----:B------:R-:W-:Y:S01]  /*5a580*/  IMAD.WIDE R18, R0, 0x2, R14 ;  /* 0x0000000200127825 */ /* 0x000fe200078e020e */
[----:B------:R-:W-:Y:S02]  /*5a590*/  ISETP.LT.AND P5, PT, R25, c[0x0][0x178], !P2 ;  /* 0x00005e0019007a0c */ /* 0x000fe400057a1270 */
[----:B------:R-:W-:Y:S01]  /*5a5a0*/  IADD3 R21, R3, 0xe3, RZ ;  /* 0x000000e303157810 */ /* 0x000fe20007ffe0ff */
[----:B------:R-:W-:Y:S01]  /*5a5b0*/  ISETP.LT.AND P2, PT, R24, c[0x0][0x178], !P2 ;  /* 0x00005e0018007a0c */ /* 0x000fe20005741270 */
[----:B----4-:R0:W-:Y:S04]  /*5a5c0*/  @P6 STG.E.U16 [R18.64], R17 ;  /* 0x0000001112006986 */ /* 0x0101e8000c10150a */
[----:B0-----:R-:W4:Y:S01]  /*5a5d0*/  LDL R18, [R1+0x8] ;  /* 0x0000080001127983 */ /* 0x001f220000100800 */
[----:B------:R-:W2:Y:S01]  /*5a5e0*/  LDL.LU R19, [R1+0x628] ;  /* 0x0006280001137983 */ /* 0x000ea20000300800 */
[----:B------:R-:W-:Y:S01]  /*5a5f0*/  ISETP.GE.AND P1, PT, R21, c[0x0][0x17c], PT ;  /* 0x00005f0015007a0c */ /* 0x000fe20003f26270 */
[----:B------:R-:W-:-:S04]  /*5a600*/  IMAD.WIDE R20, R0, 0x2, R12 ;  /* 0x0000000200147825 */ /* 0x000fc800078e020c */
[----:B------:R-:W-:Y:S01]  /*5a610*/  IMAD.WIDE R8, R0, 0x2, R6 ;  /* 0x0000000200087825 */ /* 0x000fe200078e0206 */
[----:B------:R-:W-:Y:S02]  /*5a620*/  ISETP.LT.AND P6, PT, R28, c[0x0][0x178], !P1 ;  /* 0x00005e001c007a0c */ /* 0x000fe40004fc1270 */
[----:B---3--:R-:W-:Y:S01]  /*5a630*/  PRMT R2, R16, 0x7632, R2 ;  /* 0x0000763210027816 */ /* 0x008fe20000000002 */
[----:B--2---:R0:W-:Y:S01]  /*5a640*/  @P5 STG.E.U16 [R20.64], R19 ;  /* 0x0000001314005986 */ /* 0x0041e2000c10150a */
[----:B----4-:R1:W-:Y:S01]  /*5a650*/  @P2 STG.E.U16 [R8.64], R18 ;  /* 0x0000001208002986 */ /* 0x0103e2000c10150a */
[----:B0-----:R-:W-:-:S05]  /*5a660*/  IADD3 R20, R0, c[0x0][0x198], RZ ;  /* 0x0000660000147a10 */ /* 0x001fca0007ffe0ff */
[----:B-1----:R-:W-:-:S05]  /*5a670*/  IMAD.WIDE R8, R20, 0x2, R4 ;  /* 0x0000000214087825 */ /* 0x002fca00078e0204 */
[----:B------:R0:W-:Y:S04]  /*5a680*/  @P6 STG.E.U16 [R8.64], R2 ;  /* 0x0000000208006986 */ /* 0x0001e8000c10150a */
[----:B0-----:R-:W2:Y:S01]  /*5a690*/  LDL.LU R9, [R1+0x8] ;  /* 0x0000080001097983 */ /* 0x001ea20000300800 */
[----:B------:R-:W-:Y:S02]  /*5a6a0*/  ISETP.LT.AND P5, PT, R27, c[0x0][0x178], !P1 ;  /* 0x00005e001b007a0c */ /* 0x000fe40004fa1270 */
[----:B------:R-:W-:Y:S01]  /*5a6b0*/  ISETP.LT.AND P4, PT, R25, c[0x0][0x178], !P1 ;  /* 0x00005e0019007a0c */ /* 0x000fe20004f81270 */
[----:B------:R-:W-:Y:S01]  /*5a6c0*/  ISETP.LT.AND P1, PT, R24, c[0x0][0x178], !P1 ;  /* 0x00005e0018007a0c */ /* 0x000fe20004f21270 */
[----:B------:R-:W-:Y:S02]  /*5a6d0*/  IADD3 R22, R3, 0xe4, RZ ;  /* 0x000000e403167810 */ /* 0x000fe40007ffe0ff */
[----:B------:R-:W-:Y:S01]  /*5a6e0*/  PRMT R21, R17, 0x7632, R21 ;  /* 0x0000763211157816 */ /* 0x000fe20000000015 */
[----:B------:R-:W-:Y:S01]  /*5a6f0*/  IMAD.WIDE R16, R20, 0x2, R14 ;  /* 0x0000000214107825 */ /* 0x000fe200078e020e */
[----:B------:R-:W-:-:S03]  /*5a700*/  ISETP.GE.AND P3, PT, R22, c[0x0][0x17c], PT ;  /* 0x00005f0016007a0c */ /* 0x000fc60003f66270 */
[----:B------:R-:W-:Y:S02]  /*5a710*/  PRMT R22, R19, 0x7632, R22 ;  /* 0x0000763213167816 */ /* 0x000fe40000000016 */
[C---:B------:R-:W-:Y:S01]  /*5a720*/  IMAD.WIDE R18, R20.reuse, 0x2, R12 ;  /* 0x0000000214127825 */ /* 0x040fe200078e020c */
[----:B------:R-:W-:Y:S04]  /*5a730*/  @P5 STG.E.U16 [R16.64], R21 ;  /* 0x0000001510005986 */ /* 0x000fe8000c10150a */
[----:B------:R-:W-:Y:S01]  /*5a740*/  @P4 STG.E.U16 [R18.64], R22 ;  /* 0x0000001612004986 */ /* 0x000fe2000c10150a */
[----:B--2---:R-:W-:Y:S01]  /*5a750*/  PRMT R2, R9, 0x7632, R2 ;  /* 0x0000763209027816 */ /* 0x004fe20000000002 */
[----:B------:R-:W-:-:S05]  /*5a760*/  IMAD.WIDE R8, R20, 0x2, R6 ;  /* 0x0000000214087825 */ /* 0x000fca00078e0206 */
[----:B------:R0:W-:Y:S04]  /*5a770*/  @P1 STG.E.U16 [R8.64], R2 ;  /* 0x0000000208001986 */ /* 0x0001e8000c10150a */
[----:B0-----:R-:W2:Y:S01]  /*5a780*/  LDL R9, [R1+0x688] ;  /* 0x0006880001097983 */ /* 0x001ea20000100800 */
[----:B------:R-:W-:Y:S02]  /*5a790*/  IADD3 R0, R3, 0xe5, RZ ;  /* 0x000000e503007810 */ /* 0x000fe40007ffe0ff */
[----:B------:R-:W-:Y:S02]  /*5a7a0*/  ISETP.LT.AND P4, PT, R28, c[0x0][0x178], !P3 ;  /* 0x00005e001c007a0c */ /* 0x000fe40005f81270 */
[----:B------:R-:W-:Y:S02]  /*5a7b0*/  ISETP.LT.AND P6, PT, R27, c[0x0][0x178], !P3 ;  /* 0x00005e001b007a0c */ /* 0x000fe40005fc1270 */
[----:B------:R-:W-:Y:S01]  /*5a7c0*/  ISETP.GE.AND P2, PT, R0, c[0x0][0x17c], PT ;  /* 0x00005f0000007a0c */ /* 0x000fe20003f46270 */
[----:B------:R-:W-:-:S05]  /*5a7d0*/  IADD3 R0, R20, c[0x0][0x198], RZ ;  /* 0x0000660014007a10 */ /* 0x000fca0007ffe0ff */
[----:B------:R-:W-:-:S04]  /*5a7e0*/  IMAD.WIDE R16, R0, 0x2, R4 ;  /* 0x0000000200107825 */ /* 0x000fc800078e0204 */
[----:B------:R-:W-:Y:S01]  /*5a7f0*/  IMAD.WIDE R18, R0, 0x2, R14 ;  /* 0x0000000200127825 */ /* 0x000fe200078e020e */
[----:B--2---:R0:W-:Y:S04]  /*5a800*/  @P4 STG.E.U16 [R16.64], R9 ;  /* 0x0000000910004986 */ /* 0x0041e8000c10150a */
[----:B------:R1:W-:Y:S01]  /*5a810*/  @P6 STG.E.U16 [R18.64], R11 ;  /* 0x0000000b12006986 */ /* 0x0003e2000c10150a */
[----:B0-----:R-:W2:Y:S01]  /*5a820*/  LDL R16, [R1+0x48] ;  /* 0x0000480001107983 */ /* 0x001ea20000100800 */
[----:B------:R-:W3:Y:S02]  /*5a830*/  LDL.LU R17, [R1+0x688] ;  /* 0x0006880001117983 */ /* 0x000ee40000300800 */
[----:B-1----:R-:W4:Y:S01]  /*5a840*/  LDL.LU R19, [R1+0x648] ;  /* 0x0006480001137983 */ /* 0x002f220000300800 */
[----:B------:R-:W-:Y:S01]  /*5a850*/  ISETP.LT.AND P5, PT, R25, c[0x0][0x178], !P3 ;  /* 0x00005e0019007a0c */ /* 0x000fe20005fa1270 */
[----:B------:R-:W-:-:S02]  /*5a860*/  ISETP.LT.AND P3, PT, R24, c[0x0][0x178], !P3 ;  /* 0x00005e0018007a0c */ /* 0x000fc40005f61270 */
[----:B------:R-:W-:-:S04]  /*5a870*/  IMAD.WIDE R20, R0, 0x2, R12 ;  /* 0x0000000200147825 */ /* 0x000fc800078e020c */
[----:B------:R-:W-:Y:S01]  /*5a880*/  IMAD.WIDE R8, R0, 0x2, R6 ;  /* 0x0000000200087825 */ /* 0x000fe200078e0206 */
[----:B------:R-:W-:Y:S02]  /*5a890*/  PRMT R2, R11, 0x7632, R2 ;  /* 0x000076320b027816 */ /* 0x000fe40000000002 */
[----:B------:R-:W3:Y:S01]  /*5a8a0*/  LDL.LU R11, [R1+0x38] ;  /* 0x00003800010b7983 */ /* 0x000ee20000300800 */
[----:B------:R-:W-:-:S03]  /*5a8b0*/  ISETP.LT.AND P6, PT, R28, c[0x0][0x178], !P2 ;  /* 0x00005e001c007a0c */ /* 0x000fc600057c1270 */
[----:B----4-:R0:W-:Y:S01]  /*5a8c0*/  @P5 STG.E.U16 [R20.64], R19 ;  /* 0x0000001314005986 */ /* 0x0101e2000c10150a */
[----:B--2---:R1:W-:Y:S01]  /*5a8d0*/  @P3 STG.E.U16 [R8.64], R16 ;  /* 0x0000001008003986 */ /* 0x0043e2000c10150a */
[----:B0-----:R-:W-:-:S04]  /*5a8e0*/  IADD3 R21, R3, 0xe7, RZ ;  /* 0x000000e703157810 */ /* 0x001fc80007ffe0ff */
[----:B------:R-:W-:Y:S02]  /*5a8f0*/  ISETP.GE.AND P3, PT, R21, c[0x0][0x17c], PT ;  /* 0x00005f0015007a0c */ /* 0x000fe40003f66270 */
[----:B------:R-:W2:Y:S01]  /*5a900*/  LDL.LU R21, [R1+0x48] ;  /* 0x0000480001157983 */ /* 0x000ea20000300800 */
[----:B------:R-:W-:Y:S02]  /*5a910*/  ISETP.LT.AND P5, PT, R27, c[0x0][0x178], !P2 ;  /* 0x00005e001b007a0c */ /* 0x000fe400057a1270 */
[----:B------:R-:W-:Y:S02]  /*5a920*/  IADD3 R20, R0, c[0x0][0x198], RZ ;  /* 0x0000660000147a10 */ /* 0x000fe40007ffe0ff */
[----:B------:R-:W-:Y:S01]  /*5a930*/  ISETP.LT.AND P4, PT, R25, c[0x0][0x178], !P2 ;  /* 0x00005e0019007a0c */ /* 0x000fe20005781270 */
[----:B------:R-:W-:Y:S01]  /*5a940*/  ISETP.LT.AND P2, PT, R24, c[0x0][0x178], !P2 ;  /* 0x00005e0018007a0c */ /* 0x000fe20005741270 */
[----:B------:R-:W-:Y:S02]  /*5a950*/  IADD3 R22, R3, 0xe6, RZ ;  /* 0x000000e603167810 */ /* 0x000fe40007ffe0ff */
[----:B---3--:R-:W-:Y:S01]  /*5a960*/  PRMT R0, R17, 0x7632, R0 ;  /* 0x0000763211007816 */ /* 0x008fe20000000000 */
[----:B-1----:R-:W-:-:S04]  /*5a970*/  IMAD.WIDE R8, R20, 0x2, R4 ;  /* 0x0000000214087825 */ /* 0x002fc800078e0204 */
[----:B------:R-:W-:Y:S01]  /*5a980*/  IMAD.WIDE R16, R20, 0x2, R14 ;  /* 0x0000000214107825 */ /* 0x000fe200078e020e */
[----:B------:R-:W-:-:S03]  /*5a990*/  ISETP.GE.AND P1, PT, R22, c[0x0][0x17c], PT ;  /* 0x00005f0016007a0c */ /* 0x000fc60003f26270 */
[----:B------:R-:W-:Y:S02]  /*5a9a0*/  PRMT R22, R19, 0x7632, R22 ;  /* 0x0000763213167816 */ /* 0x000fe40000000016 */
[C---:B------:R-:W-:Y:S01]  /*5a9b0*/  IMAD.WIDE R18, R20.reuse, 0x2, R12 ;  /* 0x0000000214127825 */ /* 0x040fe200078e020c */
[----:B------:R0:W-:Y:S03]  /*5a9c0*/  @P6 STG.E.U16 [R8.64], R0 ;  /* 0x0000000008006986 */ /* 0x0001e6000c10150a */
[----:B------:R2:W-:Y:S01]  /*5a9d0*/  @P5 STG.E.U16 [R16.64], R2 ;  /* 0x0000000210005986 */ /* 0x0005e2000c10150a */
[----:B------:R-:W-:Y:S01]  /*5a9e0*/  @P4 STG.E.U16 [R18.64], R22 ;  /* 0x0000001612004986 */ /* 0x000fe2000c10150a */
[----:B0-----:R-:W-:Y:S01]  /*5a9f0*/  IMAD.WIDE R8, R20, 0x2, R6 ;  /* 0x0000000214087825 */ /* 0x001fe200078e0206 */
[----:B--2---:R-:W-:-:S05]  /*5aa00*/  PRMT R2, R21, 0x7632, R2 ;  /* 0x0000763215027816 */ /* 0x004fca0000000002 */
[----:B------:R0:W-:Y:S04]  /*5aa10*/  @P2 STG.E.U16 [R8.64], R2 ;  /* 0x0000000208002986 */ /* 0x0001e8000c10150a */
[----:B0-----:R-:W2:Y:S01]  /*5aa20*/  LDL R9, [R1+0x6b8] ;  /* 0x0006b80001097983 */ /* 0x001ea20000100800 */
[----:B------:R-:W-:Y:S02]  /*5aa30*/  ISETP.LT.AND P4, PT, R28, c[0x0][0x178], !P1 ;  /* 0x00005e001c007a0c */ /* 0x000fe40004f81270 */
[----:B------:R-:W-:-:S05]  /*5aa40*/  IADD3 R0, R20, c[0x0][0x198], RZ ;  /* 0x0000660014007a10 */ /* 0x000fca0007ffe0ff */
[----:B------:R-:W-:Y:S01]  /*5aa50*/  IMAD.WIDE R16, R0, 0x2, R4 ;  /* 0x0000000200107825 */ /* 0x000fe200078e0204 */
[----:B------:R-:W-:-:S05]  /*5aa60*/  ISETP.LT.AND P6, PT, R27, c[0x0][0x178], !P1 ;  /* 0x00005e001b007a0c */ /* 0x000fca0004fc1270 */
[----:B--2---:R0:W-:Y:S04]  /*5aa70*/  @P4 STG.E.U16 [R16.64], R9 ;  /* 0x0000000910004986 */ /* 0x0041e8000c10150a */
[----:B0-----:R-:W2:Y:S01]  /*5aa80*/  LDL.LU R16, [R1+0x6b8] ;  /* 0x0006b80001107983 */ /* 0x001ea20000300800 */
[----:B------:R-:W3:Y:S02]  /*5aa90*/  LDL.LU R17, [R1+0x698] ;  /* 0x0006980001117983 */ /* 0x000ee40000300800 */
[----:B------:R-:W-:Y:S01]  /*5aaa0*/  IMAD.WIDE R18, R0, 0x2, R14 ;  /* 0x0000000200127825 */ /* 0x000fe200078e020e */
[----:B------:R-:W-:-:S03]  /*5aab0*/  ISETP.LT.AND P5, PT, R25, c[0x0][0x178], !P1 ;  /* 0x00005e0019007a0c */ /* 0x000fc60004fa1270 */
[----:B------:R-:W-:Y:S02]  /*5aac0*/  ISETP.LT.AND P1, PT, R24, c[0x0][0x178], !P1 ;  /* 0x00005e0018007a0c */ /* 0x000fe40004f21270 */
[----:B------:R-:W-:Y:S01]  /*5aad0*/  IMAD.WIDE R20, R0, 0x2, R12 ;  /* 0x0000000200147825 */ /* 0x000fe200078e020c */
[----:B---3--:R0:W-:Y:S04]  /*5aae0*/  @P6 STG.E.U16 [R18.64], R17 ;  /* 0x0000001112006986 */ /* 0x0081e8000c10150a */
[----:B0-----:R-:W3:Y:S01]  /*5aaf0*/  LDL.LU R19, [R1+0x678] ;  /* 0x0006780001137983 */ /* 0x001ee20000300800 */
[----:B------:R-:W-:Y:S01]  /*5ab00*/  ISETP.LT.AND P6, PT, R28, c[0x0][0x178], !P3 ;  /* 0x00005e001c007a0c */ /* 0x000fe20005fc1270 */
[----:B------:R-:W-:Y:S01]  /*5ab10*/  IMAD.WIDE R8, R0, 0x2, R6 ;  /* 0x0000000200087825 */ /* 0x000fe200078e0206 */
[----:B------:R-:W-:-:S02]  /*5ab20*/  ISETP.LT.AND P4, PT, R25, c[0x0][0x178], !P3 ;  /* 0x00005e0019007a0c */ /* 0x000fc40005f81270 */
[----:B------:R-:W-:Y:S02]  /*5ab30*/  IADD3 R22, R3, 0xe8, RZ ;  /* 0x000000e803167810 */ /* 0x000fe40007ffe0ff */
[----:B------:R-:W-:Y:S02]  /*5ab40*/  PRMT R2, R17, 0x7632, R2 ;  /* 0x0000763211027816 */ /* 0x000fe40000000002 */
[----:B------:R-:W-:Y:S01]  /*5ab50*/  ISETP.GE.AND P2, PT, R22, c[0x0][0x17c], PT ;  /* 0x00005f0016007a0c */ /* 0x000fe20003f46270 */
[----:B---3--:R0:W-:Y:S01]  /*5ab60*/  @P5 STG.E.U16 [R20.64], R19 ;  /* 0x0000001314005986 */ /* 0x0081e2000c10150a */
[----:B------:R-:W-:Y:S01]  /*5ab70*/  ISETP.LT.AND P5, PT, R27, c[0x0][0x178], !P3 ;  /* 0x00005e001b007a0c */ /* 0x000fe20005fa1270 */
[----:B------:R1:W-:Y:S01]  /*5ab80*/  @P1 STG.E.U16 [R8.64], R11 ;  /* 0x0000000b08001986 */ /* 0x0003e2000c10150a */
[----:B------:R-:W-:Y:S02]  /*5ab90*/  ISETP.LT.AND P3, PT, R24, c[0x0][0x178], !P3 ;  /* 0x00005e0018007a0c */ /* 0x000fe40005f61270 */
[----:B0-----:R-:W-:Y:S01]  /*5aba0*/  IADD3 R20, R0, c[0x0][0x198], RZ ;  /* 0x0000660000147a10 */ /* 0x001fe20007ffe0ff */
[----:B--2---:R-:W-:-:S04]  /*5abb0*/  PRMT R0, R16, 0x7632, R0 ;  /* 0x0000763210007816 */ /* 0x004fc80000000000 */
        /* <DEDUP_REMOVED lines=29> */
[----:B------:R-:W-:Y:S01]  /*5ad90*/  ISETP.LT.AND P6, PT, R28, c[0x0][0x178], !P1 ;  /* 0x00005e001c007a0c */ /* 0x000fe20004fc1270 */
[----:B--2---:R0:W-:Y:S03]  /*5ada0*/  @P5 STG.E.U16 [R20.64], R19 ;  /* 0x0000001314005986 */ /* 0x0041e6000c10150a */
[----:B----4-:R1:W-:Y:S01]  /*5adb0*/  @P2 STG.E.U16 [R8.64], R18 ;  /* 0x0000001208002986 */ /* 0x0103e2000c10150a */
        /* <DEDUP_REMOVED lines=8> */
[----:B---3--:R-:W-:-:S02]  /*5ae40*/  PRMT R0, R16, 0x7632, R0 ;  /* 0x0000763210007816 */ /* 0x008fc40000000000 */
[----:B------:R-:W-:Y:S01]  /*5ae50*/  PRMT R2, R17, 0x7632, R2 ;  /* 0x0000763211027816 */ /* 0x000fe20000000002 */
        /* <DEDUP_REMOVED lines=15> */
[----:B------:R-:W-:Y:S02]  /*5af50*/  ISETP.LT.AND P6, PT, R27, c[0x0][0x178], !P3 ;  /* 0x00005e001b007a0c */ /* 0x000fe40005fc1270 */
[----:B------:R-:W-:-:S03]  /*5af60*/  ISETP.LT.AND P5, PT, R25, c[0x0][0x178], !P3 ;  /* 0x00005e0019007a0c */ /* 0x000fc60005fa1270 */
[----:B--2---:R0:W-:Y:S04]  /*5af70*/  @P4 STG.E.U16 [R16.64], R9 ;  /* 0x0000000910004986 */ /* 0x0041e8000c10150a */
[----:B0-----:R-:W2:Y:S01]  /*5af80*/  LDL.LU R16, [R1+0x718] ;  /* 0x0007180001107983 */ /* 0x001ea20000300800 */
[----:B------:R-:W3:Y:S01]  /*5af90*/  LDL.LU R17, [R1+0x6f8] ;  /* 0x0006f80001117983 */ /* 0x000ee20000300800 */
[----:B------:R-:W-:Y:S01]  /*5afa0*/  ISETP.LT.AND P3, PT, R24, c[0x0][0x178], !P3 ;  /* 0x00005e0018007a0c */ /* 0x000fe20005f61270 */
[----:B------:R-:W-:-:S04]  /*5afb0*/  IMAD.WIDE R18, R0, 0x2, R14 ;  /* 0x0000000200127825 */ /* 0x000fc800078e020e */
[----:B------:R-:W-:-:S04]  /*5afc0*/  IMAD.WIDE R20, R0, 0x2, R12 ;  /* 0x0000000200147825 */ /* 0x000fc800078e020c */
[----:B------:R-:W-:Y:S01]  /*5afd0*/  IMAD.WIDE R8, R0, 0x2, R6 ;  /* 0x0000000200087825 */ /* 0x000fe200078e0206 */
[----:B------:R-:W-:Y:S02]  /*5afe0*/  ISETP.LT.AND P4, PT, R25, c[0x0][0x178], !P2 ;  /* 0x00005e0019007a0c */ /* 0x000fe40005781270 */
[----:B------:R-:W-:-:S04]  /*5aff0*/  IADD3 R22, R3, 0xec, RZ ;  /* 0x000000ec03167810 */ /* 0x000fc80007ffe0ff */
[----:B------:R-:W-:Y:S01]  /*5b000*/  ISETP.GE.AND P1, PT, R22, c[0x0][0x17c], PT ;  /* 0x00005f0016007a0c */ /* 0x000fe20003f26270 */
[----:B------:R-:W-:Y:S01]  /*5b010*/  PRMT R22, R11, 0x7632, R22 ;  /* 0x000076320b167816 */ /* 0x000fe20000000016 */
[----:B---3--:R-:W-:Y:S01]  /*5b020*/  @P6 STG.E.U16 [R18.64], R17 ;  /* 0x0000001112006986 */ /* 0x008fe2000c10150a */
[----:B------:R0:W-:Y:S01]  /*5b030*/  @P5 STG.E.U16 [R20.64], R11 ;  /* 0x0000000b14005986 */ /* 0x0001e2000c10150a */
[----:B------:R-:W-:Y:S02]  /*5b040*/  ISETP.LT.AND P6, PT, R28, c[0x0][0x178], !P2 ;  /* 0x00005e001c007a0c */ /* 0x000fe400057c1270 */
[----:B------:R-:W-:Y:S01]  /*5b050*/  ISETP.LT.AND P5, PT, R27, c[0x0][0x178], !P2 ;  /* 0x00005e001b007a0c */ /* 0x000fe200057a1270 */
[----:B------:R1:W-:Y:S01]  /*5b060*/  @P3 STG.E.U16 [R8.64], R29 ;  /* 0x0000001d08003986 */ /* 0x0003e2000c10150a */
[----:B------:R-:W-:Y:S02]  /*5b070*/  ISETP.LT.AND P2, PT, R24, c[0x0][0x178], !P2 ;  /* 0x00005e0018007a0c */ /* 0x000fe40005741270 */
[----:B------:R-:W-:-:S02]  /*5b080*/  PRMT R2, R17, 0x7632, R2 ;  /* 0x0000763211027816 */ /* 0x000fc40000000002 */
[----:B0-----:R-:W-:Y:S01]  /*5b090*/  IADD3 R20, R0, c[0x0][0x198], RZ ;  /* 0x0000660000147a10 */ /* 0x001fe20007ffe0ff */
[----:B--2---:R-:W-:Y:S01]  /*5b0a0*/  PRMT R0, R16, 0x7632, R0 ;  /* 0x0000763210007816 */ /* 0x004fe20000000000 */
[----:B------:R-:W2:Y:S03]  /*5b0b0*/  LDL.LU R11, [R1+0x768] ;  /* 0x00076800010b7983 */ /* 0x000ea60000300800 */
[----:B-1----:R-:W-:-:S04]  /*5b0c0*/  IMAD.WIDE R8, R20, 0x2, R4 ;  /* 0x0000000214087825 */ /* 0x002fc800078e0204 */
[----:B------:R-:W-:-:S04]  /*5b0d0*/  IMAD.WIDE R16, R20, 0x2, R14 ;  /* 0x0000000214107825 */ /* 0x000fc800078e020e */
[C---:B------:R-:W-:Y:S01]  /*5b0e0*/  IMAD.WIDE R18, R20.reuse, 0x2, R12 ;  /* 0x0000000214127825 */ /* 0x040fe200078e020c */
[----:B------:R0:W-:Y:S03]  /*5b0f0*/  @P6 STG.E.U16 [R8.64], R0 ;  /* 0x0000000008006986 */ /* 0x0001e6000c10150a */
[----:B------:R1:W-:Y:S02]  /*5b100*/  @P5 STG.E.U16 [R16.64], R2 ;  /* 0x0000000210005986 */ /* 0x0003e4000c10150a */
[----:B------:R-:W-:Y:S02]  /*5b110*/  @P4 STG.E.U16 [R18.64], R22 ;  /* 0x0000001612004986 */ /* 0x000fe4000c10150a */
        /* <DEDUP_REMOVED lines=11> */
[----:B------:R-:W2:Y:S02]  /*5b1d0*/  LDL.LU R17, [R1+0x728] ;  /* 0x0007280001117983 */ /* 0x000ea40000300800 */
[----:B------:R-:W-:Y:S01]  /*5b1e0*/  IMAD.WIDE R18, R0, 0x2, R14 ;  /* 0x0000000200127825 */ /* 0x000fe200078e020e */
[----:B------:R-:W-:Y:S02]  /*5b1f0*/  ISETP.LT.AND P5, PT, R25, c[0x0][0x178], !P1 ;  /* 0x00005e0019007a0c */ /* 0x000fe40004fa1270 */
[----:B------:R-:W-:Y:S01]  /*5b200*/  IADD3 R21, R3, 0xed, RZ ;  /* 0x000000ed03157810 */ /* 0x000fe20007ffe0ff */
[----:B------:R-:W-:-:S03]  /*5b210*/  ISETP.LT.AND P1, PT, R24, c[0x0][0x178], !P1 ;  /* 0x00005e0018007a0c */ /* 0x000fc60004f21270 */
[----:B------:R-:W-:Y:S01]  /*5b220*/  ISETP.GE.AND P3, PT, R21, c[0x0][0x17c], PT ;  /* 0x00005f0015007a0c */ /* 0x000fe20003f66270 */
[----:B------:R-:W-:Y:S01]  /*5b230*/  IMAD.WIDE R20, R0, 0x2, R12 ;  /* 0x0000000200147825 */ /* 0x000fe200078e020c */
[----:B----4-:R0:W-:Y:S04]  /*5b240*/  @P6 STG.E.U16 [R18.64], R16 ;  /* 0x0000001012006986 */ /* 0x0101e8000c10150a */
[----:B0-----:R-:W4:Y:S01]  /*5b250*/  LDL.LU R19, [R1+0x758] ;  /* 0x0007580001137983 */ /* 0x001f220000300800 */
[----:B------:R-:W-:Y:S01]  /*5b260*/  ISETP.LT.AND P6, PT, R28, c[0x0][0x178], !P3 ;  /* 0x00005e001c007a0c */ /* 0x000fe20005fc1270 */
[----:B--2---:R0:W-:Y:S01]  /*5b270*/  @P5 STG.E.U16 [R20.64], R17 ;  /* 0x0000001114005986 */ /* 0x0041e2000c10150a */
[----:B------:R-:W-:Y:S01]  /*5b280*/  ISETP.LT.AND P4, PT, R27, c[0x0][0x178], !P3 ;  /* 0x00005e001b007a0c */ /* 0x000fe20005f81270 */
[----:B------:R-:W-:Y:S01]  /*5b290*/  IMAD.WIDE R8, R0, 0x2, R6 ;  /* 0x0000000200087825 */ /* 0x000fe200078e0206 */
[----:B------:R-:W-:-:S02]  /*5b2a0*/  ISETP.LT.AND P5, PT, R25, c[0x0][0x178], !P3 ;  /* 0x00005e0019007a0c */ /* 0x000fc40005fa1270 */
[----:B------:R-:W-:Y:S02]  /*5b2b0*/  IADD3 R22, R3, 0xee, RZ ;  /* 0x000000ee03167810 */ /* 0x000fe40007ffe0ff */
[----:B------:R-:W-:Y:S01]  /*5b2c0*/  IADD3 R2, R0, c[0x0][0x198], RZ ;  /* 0x0000660000027a10 */ /* 0x000fe20007ffe0ff */
[----:B------:R1:W-:Y:S01]  /*5b2d0*/  @P1 STG.E.U16 [R8.64], R26 ;  /* 0x0000001a08001986 */ /* 0x0003e2000c10150a */
[----:B------:R-:W-:Y:S01]  /*5b2e0*/  ISETP.GE.AND P2, PT, R22, c[0x0][0x17c], PT ;  /* 0x00005f0016007a0c */ /* 0x000fe20003f46270 */
[----:B------:R-:W-:Y:S01]  /*5b2f0*/  PRMT R22, R17, 0x7632, R22 ;  /* 0x0000763211167816 */ /* 0x000fe20000000016 */
[----:B0-----:R-:W-:Y:S01]  /*5b300*/  PRMT R21, R16, 0x7632, R21 ;  /* 0x0000763210157816 */ /* 0x001fe20000000015 */
[----:B------:R-:W-:-:S04]  /*5b310*/  IMAD.WIDE R16, R2, 0x2, R14 ;  /* 0x0000000202107825 */ /* 0x000fc800078e020e */
[----:B-1----:R-:W-:Y:S01]  /*5b320*/  IMAD.WIDE R8, R2, 0x2, R4 ;  /* 0x0000000202087825 */ /* 0x002fe200078e0204 */
[----:B------:R-:W-:Y:S02]  /*5b330*/  IADD3 R0, R3, 0xef, RZ ;  /* 0x000000ef03007810 */ /* 0x000fe40007ffe0ff */
[----:B------:R-:W-:Y:S02]  /*5b340*/  ISETP.LT.AND P3, PT, R24, c[0x0][0x178], !P3 ;  /* 0x00005e0018007a0c */ /* 0x000fe40005f61270 */
[----:B------:R-:W-:Y:S01]  /*5b350*/  ISETP.GE.AND P1, PT, R0, c[0x0][0x17c], PT ;  /* 0x00005f0000007a0c */ /* 0x000fe20003f26270 */
[----:B------:R-:W-:Y:S01]  /*5b360*/  IADD3 R0, R2, c[0x0][0x198], RZ ;  /* 0x0000660002007a10 */ /* 0x000fe20007ffe0ff */
[----:B------:R-:W-:Y:S02]  /*5b370*/  PRMT R26, R26, 0x7632, R26 ;  /* 0x000076321a1a7816 */ /* 0x000fe4000000001a */
[----:B----4-:R-:W-:Y:S01]  /*5b380*/  PRMT R20, R19, 0x7632, R20 ;  /* 0x0000763213147816 */ /* 0x010fe20000000014 */
[----:B------:R-:W-:-:S04]  /*5b390*/  IMAD.WIDE R18, R2, 0x2, R12 ;  /* 0x0000000202127825 */ /* 0x000fc800078e020c */
[----:B------:R-:W-:Y:S01]  /*5b3a0*/  @P6 STG.E.U16 [R8.64], R20 ;  /* 0x0000001408006986 */ /* 0x000fe2000c10150a */
[----:B------:R0:W-:Y:S02]  /*5b3b0*/  @P4 STG.E.U16 [R16.64], R21 ;  /* 0x0000001510004986 */ /* 0x0001e4000c10150a */
[----:B------:R1:W-:Y:S01]  /*5b3c0*/  @P5 STG.E.U16 [R18.64], R22 ;  /* 0x0000001612005986 */ /* 0x0003e2000c10150a */
[----:B------:R-:W-:Y:S01]  /*5b3d0*/  ISETP.LT.AND P5, PT, R28, c[0x0][0x178], !P2 ;  /* 0x00005e001c007a0c */ /* 0x000fe200057a1270 */
[----:B0-----:R-:W-:-:S04]  /*5b3e0*/  IMAD.WIDE R16, R0, 0x2, R4 ;  /* 0x0000000200107825 */ /* 0x001fc800078e0204 */
[----:B-1----:R-:W-:-:S05]  /*5b3f0*/  IMAD.WIDE R18, R2, 0x2, R6 ;  /* 0x0000000202127825 */ /* 0x002fca00078e0206 */
[----:B------:R0:W-:Y:S03]  /*5b400*/  @P3 STG.E.U16 [R18.64], R26 ;  /* 0x0000001a12003986 */ /* 0x0001e6000c10150a */
[----:B------:R1:W-:Y:S01]  /*5b410*/  @P5 STG.E.U16 [R16.64], R11 ;  /* 0x0000000b10005986 */ /* 0x0003e2000c10150a */
[----:B0-----:R-:W2:Y:S01]  /*5b420*/  LDL.LU R26, [R1+0x60c] ;  /* 0x00060c00011a7983 */ /* 0x001ea20000300800 */
[----:B-1----:R-:W4:Y:S01]  /*5b430*/  LDL R17, [R1+0x708] ;  /* 0x0007080001117983 */ /* 0x002f220000100800 */
[----:B------:R-:W-:Y:S02]  /*5b440*/  ISETP.LT.AND P6, PT, R27, c[0x0][0x178], !P2 ;  /* 0x00005e001b007a0c */ /* 0x000fe400057c1270 */
[----:B------:R-:W-:Y:S01]  /*5b450*/  ISETP.LT.AND P4, PT, R25, c[0x0][0x178], !P2 ;  /* 0x00005e0019007a0c */ /* 0x000fe20005781270 */
[----:B------:R-:W-:Y:S02]  /*5b460*/  ISETP.LT.AND P2, PT, R24, c[0x0][0x178], !P2 ;  /* 0x00005e0018007a0c */ /* 0x000fe40005741270 */
[----:B------:R-:W-:Y:S01]  /*5b470*/  IMAD.WIDE R8, R0, 0x2, R14 ;  /* 0x0000000200087825 */ /* 0x000fe200078e020e */
[----:B------:R-:W-:-:S03]  /*5b480*/  ISETP.LT.AND P5, PT, R28, c[0x0][0x178], !P1 ;  /* 0x00005e001c007a0c */ /* 0x000fc60004fa1270 */
[----:B------:R-:W-:Y:S01]  /*5b490*/  IMAD.WIDE R18, R0, 0x2, R12 ;  /* 0x0000000200127825 */ /* 0x000fe200078e020c */
[----:B------:R-:W-:-:S03]  /*5b4a0*/  IADD3 R2, R3, 0xf0, RZ ;  /* 0x000000f003027810 */ /* 0x000fc60007ffe0ff */
[----:B---3--:R0:W-:Y:S01]  /*5b4b0*/  @P6 STG.E.U16 [R8.64], R29 ;  /* 0x0000001d08006986 */ /* 0x0081e2000c10150a */
[----:B------:R-:W-:Y:S01]  /*5b4c0*/  ISETP.GE.AND P3, PT, R2, c[0x0][0x17c], PT ;  /* 0x00005f0002007a0c */ /* 0x000fe20003f66270 */
[----:B------:R-:W-:Y:S01]  /*5b4d0*/  PRMT R2, R29, 0x7632, R2 ;  /* 0x000076321d027816 */ /* 0x000fe20000000002 */
[----:B------:R-:W-:Y:S01]  /*5b4e0*/  ISETP.LT.AND P6, PT, R24, c[0x0][0x178], !P1 ;  /* 0x00005e0018007a0c */ /* 0x000fe20004fc1270 */
[C---:B0-----:R-:W-:Y:S01]  /*5b4f0*/  IMAD.WIDE R8, R0.reuse, 0x2, R6 ;  /* 0x0000000200087825 */ /* 0x041fe200078e0206 */
[----:B------:R-:W-:Y:S01]  /*5b500*/  IADD3 R0, R0, c[0x0][0x198], RZ ;  /* 0x0000660000007a10 */ /* 0x000fe20007ffe0ff */
[----:B----4-:R0:W-:Y:S03]  /*5b510*/  @P4 STG.E.U16 [R18.64], R17 ;  /* 0x0000001112004986 */ /* 0x0101e6000c10150a */
[----:B------:R1:W-:Y:S01]  /*5b520*/  @P2 STG.E.U16 [R8.64], R10 ;  /* 0x0000000a08002986 */ /* 0x0003e2000c10150a */
[----:B------:R-:W-:-:S02]  /*5b530*/  ISETP.LT.AND P4, PT, R27, c[0x0][0x178], !P1 ;  /* 0x00005e001b007a0c */ /* 0x000fc40004f81270 */
[----:B------:R-:W-:Y:S02]  /*5b540*/  ISETP.LT.AND P2, PT, R25, c[0x0][0x178], !P1 ;  /* 0x00005e0019007a0c */ /* 0x000fe40004f41270 */
[----:B0-----:R-:W-:Y:S02]  /*5b550*/  IADD3 R18, R3, 0xf1, RZ ;  /* 0x000000f103127810 */ /* 0x001fe40007ffe0ff */
[----:B-1----:R-:W-:Y:S01]  /*5b560*/  PRMT R10, R11, 0x7632, R10 ;  /* 0x000076320b0a7816 */ /* 0x002fe2000000000a */
[----:B------:R-:W-:Y:S01]  /*5b570*/  IMAD.WIDE R16, R0, 0x2, R4 ;  /* 0x0000000200107825 */ /* 0x000fe200078e0204 */
[----:B------:R-:W3:Y:S03]  /*5b580*/  LDL R11, [R1+0x5c] ;  /* 0x00005c00010b7983 */ /* 0x000ee60000100800 */
[----:B------:R-:W4:Y:S01]  /*5b590*/  LDL.LU R29, [R1+0x5fc] ;  /* 0x0005fc00011d7983 */ /* 0x000f220000300800 */
[----:B------:R-:W-:-:S02]  /*5b5a0*/  ISETP.GE.AND P1, PT, R18, c[0x0][0x17c], PT ;  /* 0x00005f0012007a0c */ /* 0x000fc40003f26270 */
[----:B------:R-:W2:Y:S04]  /*5b5b0*/  LDL.LU R18, [R1+0x61c] ;  /* 0x00061c0001127983 */ /* 0x000ea80000300800 */
[----:B------:R0:W-:Y:S04]  /*5b5c0*/  @P5 STG.E.U16 [R16.64], R10 ;  /* 0x0000000a10005986 */ /* 0x0001e8000c10150a */
[----:B0-----:R-:W2:Y:S01]  /*5b5d0*/  LDL.LU R17, [R1+0x708] ;  /* 0x0007080001117983 */ /* 0x001ea20000300800 */
[----:B------:R-:W-:Y:S01]  /*5b5e0*/  IMAD.WIDE R8, R0, 0x2, R14 ;  /* 0x0000000200087825 */ /* 0x000fe200078e020e */
[----:B------:R-:W-:-:S04]  /*5b5f0*/  ISETP.LT.AND P5, PT, R27, c[0x0][0x178], !P3 ;  /* 0x00005e001b007a0c */ /* 0x000fc80005fa1270 */
[----:B------:R0:W-:Y:S01]  /*5b600*/  @P4 STG.E.U16 [R8.64], R2 ;  /* 0x0000000208004986 */ /* 0x0001e2000c10150a */
[----:B------:R-:W-:Y:S01]  /*5b610*/  ISETP.LT.AND P4, PT, R28, c[0x0][0x178], !P3 ;  /* 0x00005e001c007a0c */ /* 0x000fe20005f81270 */
[----:B0-----:R-:W-:Y:S01]  /*5b620*/  IMAD.WIDE R8, R0, 0x2, R6 ;  /* 0x0000000200087825 */ /* 0x001fe200078e0206 */
[----:B--2---:R-:W-:-:S03]  /*5b630*/  PRMT R10, R17, 0x7632, R10 ;  /* 0x00007632110a7816 */ /* 0x004fc6000000000a */
[----:B------:R-:W-:Y:S01]  /*5b640*/  IMAD.WIDE R16, R0, 0x2, R12 ;  /* 0x0000000200107825 */ /* 0x000fe200078e020c */
[----:B------:R-:W-:-:S04]  /*5b650*/  PRMT R2, R10, 0x7632, R2 ;  /* 0x000076320a027816 */ /* 0x000fc80000000002 */
[----:B------:R0:W-:Y:S01]  /*5b660*/  @P2 STG.E.U16 [R16.64], R10 ;  /* 0x0000000a10002986 */ /* 0x0001e2000c10150a */
[----:B------:R1:W-:Y:S01]  /*5b670*/  @P6 STG.E.U16 [R8.64], R2 ;  /* 0x0000000208006986 */ /* 0x0003e2000c10150a */
[----:B------:R-:W-:Y:S01]  /*5b680*/  ISETP.LT.AND P6, PT, R25, c[0x0][0x178], !P3 ;  /* 0x00005e0019007a0c */ /* 0x000fe20005fc1270 */
[----:B------:R-:W-:Y:S01]  /*5b690*/  ISETP.LT.AND P3, PT, R24, c[0x0][0x178], !P3 ;  /* 0x00005e0018007a0c */ /* 0x000fe20005f61270 */
[----:B0-----:R-:W-:Y:S01]  /*5b6a0*/  IADD3 R10, R0, c[0x0][0x198], RZ ;  /* 0x00006600000a7a10 */ /* 0x001fe20007ffe0ff */
[----:B------:R-:W-:-:S04]  /*5b6b0*/  IADD3 R0, R3, 0xf2, RZ ;  /* 0x000000f203007810 */ /* 0x000fc80007ffe0ff */
[----:B-1----:R-:W-:-:S04]  /*5b6c0*/  IMAD.WIDE R8, R10, 0x2, R4 ;  /* 0x000000020a087825 */ /* 0x002fc800078e0204 */
[----:B------:R-:W-:Y:S01]  /*5b6d0*/  IMAD.WIDE R16, R10, 0x2, R14 ;  /* 0x000000020a107825 */ /* 0x000fe200078e020e */
[----:B------:R-:W-:-:S03]  /*5b6e0*/  ISETP.GE.AND P2, PT, R0, c[0x0][0x17c], PT ;  /* 0x00005f0000007a0c */ /* 0x000fc60003f46270 */
[----:B------:R-:W-:Y:S01]  /*5b6f0*/  PRMT R0, R18, 0x7632, R0 ;  /* 0x0000763212007816 */ /* 0x000fe20000000000 */
[----:B------:R0:W-:Y:S01]  /*5b700*/  @P4 STG.E.U16 [R8.64], R18 ;  /* 0x0000001208004986 */ /* 0x0001e2000c10150a */
[----:B------:R1:W-:Y:S01]  /*5b710*/  @P5 STG.E.U16 [R16.64], R26 ;  /* 0x0000001a10005986 */ /* 0x0003e2000c10150a */
[----:B------:R-:W-:Y:S01]  /*5b720*/  PRMT R2, R26, 0x7632, R2 ;  /* 0x000076321a027816 */ /* 0x000fe20000000002 */
[C---:B0-----:R-:W-:Y:S01]  /*5b730*/  IMAD.WIDE R8, R10.reuse, 0x2, R12 ;  /* 0x000000020a087825 */ /* 0x041fe200078e020c */
[----:B------:R-:W-:-:S03]  /*5b740*/  IADD3 R18, R10, c[0x0][0x198], RZ ;  /* 0x000066000a127a10 */ /* 0x000fc60007ffe0ff */
[----:B-1----:R-:W-:Y:S01]  /*5b750*/  IMAD.WIDE R16, R10, 0x2, R6 ;  /* 0x000000020a107825 */ /* 0x002fe200078e0206 */
[----:B------:R-:W-:Y:S01]  /*5b760*/  IADD3 R10, R3, 0xf3, RZ ;  /* 0x000000f3030a7810 */ /* 0x000fe20007ffe0ff */
[----:B------:R-:W2:Y:S04]  /*5b770*/  LDL.LU R26, [R1+0x63c] ;  /* 0x00063c00011a7983 */ /* 0x000ea80000300800 */
[----:B----4-:R-:W-:Y:S01]  /*5b780*/  @P6 STG.E.U16 [R8.64], R29 ;  /* 0x0000001d08006986 */ /* 0x010fe2000c10150a */
[----:B---3--:R0:W-:Y:S01]  /*5b790*/  @P3 STG.E.U16 [R16.64], R11 ;  /* 0x0000000b10003986 */ /* 0x0081e2000c10150a */
[----:B------:R-:W-:Y:S02]  /*5b7a0*/  ISETP.GE.AND P3, PT, R10, c[0x0][0x17c], PT ;  /* 0x00005f000a007a0c */ /* 0x000fe40003f66270 */
[----:B0-----:R-:W3:Y:S01]  /*5b7b0*/  LDL.LU R11, [R1+0x1868] ;  /* 0x00186800010b7983 */ /* 0x001ee20000300800 */
[----:B------:R-:W4:Y:S01]  /*5b7c0*/  LDL.LU R10, [R1+0x5c] ;  /* 0x00005c00010a7983 */ /* 0x000f220000300800 */
[----:B------:R-:W-:-:S02]  /*5b7d0*/  ISETP.LT.AND P4, PT, R28, c[0x0][0x178], !P1 ;  /* 0x00005e001c007a0c */ /* 0x000fc40004f81270 */
[----:B------:R-:W-:Y:S02]  /*5b7e0*/  ISETP.LT.AND P5, PT, R27, c[0x0][0x178], !P1 ;  /* 0x00005e001b007a0c */ /* 0x000fe40004fa1270 */
[----:B------:R-:W-:Y:S01]  /*5b7f0*/  ISETP.LT.AND P6, PT, R25, c[0x0][0x178], !P1 ;  /* 0x00005e0019007a0c */ /* 0x000fe20004fc1270 */
[----:B------:R-:W-:Y:S01]  /*5b800*/  IMAD.WIDE R8, R18, 0x2, R4 ;  /* 0x0000000212087825 */ /* 0x000fe200078e0204 */
[----:B------:R-:W-:-:S03]  /*5b810*/  ISETP.LT.AND P1, PT, R24, c[0x0][0x178], !P1 ;  /* 0x00005e0018007a0c */ /* 0x000fc60004f21270 */
[C---:B------:R-:W-:Y:S01]  /*5b820*/  IMAD.WIDE R16, R18.reuse, 0x2, R14 ;  /* 0x0000000212107825 */ /* 0x040fe200078e020e */
[----:B------:R-:W-:Y:S02]  /*5b830*/  PRMT R19, R29, 0x7632, R19 ;  /* 0x000076321d137816 */ /* 0x000fe40000000013 */
[----:B------:R-:W2:Y:S04]  /*5b840*/  LDL.LU R29, [R1+0xc] ;  /* 0x00000c00011d7983 */ /* 0x000ea80000300800 */
[----:B------:R0:W-:Y:S01]  /*5b850*/  @P4 STG.E.U16 [R8.64], R0 ;  /* 0x0000000008004986 */ /* 0x0001e2000c10150a */
[----:B------:R-:W-:Y:S02]  /*5b860*/  @P5 STG.E.U16 [R16.64], R2 ;  /* 0x0000000210005986 */ /* 0x000fe4000c10150a */
[----:B0-----:R-:W-:-:S05]  /*5b870*/  IMAD.WIDE R8, R18, 0x2, R12 ;  /* 0x0000000212087825 */ /* 0x001fca00078e020c */
[----:B------:R0:W-:Y:S01]  /*5b880*/  @P6 STG.E.U16 [R8.64], R19 ;  /* 0x0000001308006986 */ /* 0x0001e2000c10150a */
[----:B----4-:R-:W-:Y:S01]  /*5b890*/  PRMT R0, R10, 0x7632, R0 ;  /* 0x000076320a007816 */ /* 0x010fe20000000000 */
[C---:B------:R-:W-:Y:S02]  /*5b8a0*/  IADD3 R10, R18.reuse, c[0x0][0x198], RZ ;  /* 0x00006600120a7a10 */ /* 0x040fe40007ffe0ff */
[----:B0-----:R-:W-:-:S05]  /*5b8b0*/  IMAD.WIDE R18, R18, 0x2, R6 ;  /* 0x0000000212127825 */ /* 0x001fca00078e0206 */
[----:B------:R0:W-:Y:S04]  /*5b8c0*/  @P1 STG.E.U16 [R18.64], R0 ;  /* 0x0000000012001986 */ /* 0x0001e8000c10150a */
[----:B0-----:R-:W4:Y:S01]  /*5b8d0*/  LDL.LU R18, [R1+0x65c] ;  /* 0x00065c0001127983 */ /* 0x001f220000300800 */
[----:B------:R-:W3:Y:S01]  /*5b8e0*/  LDL.LU R19, [R1+0x62c] ;  /* 0x00062c0001137983 */ /* 0x000ee20000300800 */
[----:B------:R-:W-:Y:S02]  /*5b8f0*/  ISETP.LT.AND P4, PT, R28, c[0x0][0x178], !P2 ;  /* 0x00005e001c007a0c */ /* 0x000fe40005781270 */
[----:B------:R-:W-:Y:S02]  /*5b900*/  ISETP.LT.AND P5, PT, R27, c[0x0][0x178], !P2 ;  /* 0x00005e001b007a0c */ /* 0x000fe400057a1270 */
[----:B------:R-:W-:Y:S01]  /*5b910*/  ISETP.LT.AND P6, PT, R25, c[0x0][0x178], !P2 ;  /* 0x00005e0019007a0c */ /* 0x000fe200057c1270 */
[----:B------:R-:W-:-:S04]  /*5b920*/  IMAD.WIDE R8, R10, 0x2, R4 ;  /* 0x000000020a087825 */ /* 0x000fc800078e0204 */
[----:B------:R-:W-:Y:S01]  /*5b930*/  IMAD.WIDE R16, R10, 0x2, R14 ;  /* 0x000000020a107825 */ /* 0x000fe200078e020e */
[----:B------:R-:W-:Y:S02]  /*5b940*/  ISETP.LT.AND P2, PT, R24, c[0x0][0x178], !P2 ;  /* 0x00005e0018007a0c */ /* 0x000fe40005741270 */
[----:B------:R-:W-:Y:S02]  /*5b950*/  IADD3 R2, R3, 0xf4, RZ ;  /* 0x000000f403027810 */ /* 0x000fe40007ffe0ff */
[----:B------:R-:W-:Y:S02]  /*5b960*/  IADD3 R0, R10, c[0x0][0x198], RZ ;  /* 0x000066000a007a10 */ /* 0x000fe40007ffe0ff */
[----:B--2---:R-:W-:Y:S02]  /*5b970*/  PRMT R21, R26, 0x7632, R21 ;  /* 0x000076321a157816 */ /* 0x004fe40000000015 */
[----:B------:R-:W-:Y:S01]  /*5b980*/  ISETP.GE.AND P1, PT, R2, c[0x0][0x17c], PT ;  /* 0x00005f0002007a0c */ /* 0x000fe20003f26270 */
[----:B----4-:R0:W-:Y:S01]  /*5b990*/  @P4 STG.E.U16 [R8.64], R18 ;  /* 0x0000001208004986 */ /* 0x0101e2000c10150a */
[----:B------:R1:W-:Y:S01]  /*5b9a0*/  @P5 STG.E.U16 [R16.64], R26 ;  /* 0x0000001a10005986 */ /* 0x0003e2000c10150a */
[----:B------:R-:W-:-:S02]  /*5b9b0*/  ISETP.LT.AND P5, PT, R28, c[0x0][0x178], !P3 ;  /* 0x00005e001c007a0c */ /* 0x000fc40005fa1270 */
[----:B------:R-:W-:Y:S01]  /*5b9c0*/  ISETP.LT.AND P4, PT, R27, c[0x0][0x178], !P3 ;  /* 0x00005e001b007a0c */ /* 0x000fe20005f81270 */
[----:B0-----:R-:W-:Y:S01]  /*5b9d0*/  IMAD.WIDE R8, R10, 0x2, R12 ;  /* 0x000000020a087825 */ /* 0x001fe200078e020c */
[----:B------:R-:W-:Y:S02]  /*5b9e0*/  PRMT R20, R18, 0x7632, R20 ;  /* 0x0000763212147816 */ /* 0x000fe40000000014 */
[----:B---3--:R-:W-:Y:S01]  /*5b9f0*/  PRMT R2, R19, 0x7632, R2 ;  /* 0x0000763213027816 */ /* 0x008fe20000000002 */
[----:B-1----:R-:W2:Y:S04]  /*5ba00*/  LDL.LU R26, [R1+0x64c] ;  /* 0x00064c00011a7983 */ /* 0x002ea80000300800 */
[----:B------:R0:W-:Y:S01]  /*5ba10*/  @P6 STG.E.U16 [R8.64], R19 ;  /* 0x0000001308006986 */ /* 0x0001e2000c10150a */
[----:B------:R-:W-:Y:S01]  /*5ba20*/  ISETP.LT.AND P6, PT, R25, c[0x0][0x178], !P3 ;  /* 0x00005e0019007a0c */ /* 0x000fe20005fc1270 */
[----:B------:R-:W-:-:S04]  /*5ba30*/  IMAD.WIDE R16, R0, 0x2, R4 ;  /* 0x0000000200107825 */ /* 0x000fc800078e0204 */
[----:B0-----:R-:W-:-:S04]  /*5ba40*/  IMAD.WIDE R8, R10, 0x2, R6 ;  /* 0x000000020a087825 */ /* 0x001fc800078e0206 */
[C---:B------:R-:W-:Y:S01]  /*5ba50*/  IMAD.WIDE R18, R0.reuse, 0x2, R14 ;  /* 0x0000000200127825 */ /* 0x040fe200078e020e */
[----:B------:R0:W-:Y:S01]  /*5ba60*/  @P2 STG.E.U16 [R8.64], R29 ;  /* 0x0000001d08002986 */ /* 0x0001e2000c10150a */
[----:B------:R-:W-:Y:S02]  /*5ba70*/  PRMT R10, R29, 0x7632, R10 ;  /* 0x000076321d0a7816 */ /* 0x000fe4000000000a */
[----:B------:R-:W-:Y:S02]  /*5ba80*/  @P5 STG.E.U16 [R16.64], R20 ;  /* 0x0000001410005986 */ /* 0x000fe4000c10150a */
[----:B------:R1:W-:Y:S02]  /*5ba90*/  @P4 STG.E.U16 [R18.64], R21 ;  /* 0x0000001512004986 */ /* 0x0003e4000c10150a */
[----:B0-----:R-:W-:Y:S01]  /*5baa0*/  IMAD.WIDE R8, R0, 0x2, R12 ;  /* 0x0000000200087825 */ /* 0x001fe200078e020c */
[----:B------:R-:W3:Y:S03]  /*5bab0*/  LDL.LU R29, [R1+0x4c] ;  /* 0x00004c00011d7983 */ /* 0x000ee60000300800 */
[----:B-1----:R-:W4:Y:S01]  /*5bac0*/  LDL.LU R21, [R1+0x66c] ;  /* 0x00066c0001157983 */ /* 0x002f220000300800 */
[----:B------:R0:W-:Y:S04]  /*5bad0*/  @P6 STG.E.U16 [R8.64], R2 ;  /* 0x0000000208006986 */ /* 0x0001e8000c10150a */
[----:B0-----:R-:W3:Y:S01]  /*5bae0*/  LDL.LU R2, [R1+0x68c] ;  /* 0x00068c0001027983 */ /* 0x001ee20000300800 */
[----:B------:R-:W-:-:S02]  /*5baf0*/  ISETP.LT.AND P3, PT, R24, c[0x0][0x178], !P3 ;  /* 0x00005e0018007a0c */ /* 0x000fc40005f61270 */
[----:B------:R-:W-:Y:S02]  /*5bb00*/  ISETP.LT.AND P2, PT, R28, c[0x0][0x178], !P1 ;  /* 0x00005e001c007a0c */ /* 0x000fe40004f41270 */
[----:B------:R-:W-:Y:S02]  /*5bb10*/  ISETP.LT.AND P5, PT, R27, c[0x0][0x178], !P1 ;  /* 0x00005e001b007a0c */ /* 0x000fe40004fa1270 */
[----:B------:R-:W-:Y:S01]  /*5bb20*/  ISETP.LT.AND P4, PT, R25, c[0x0][0x178], !P1 ;  /* 0x00005e0019007a0c */ /* 0x000fe20004f81270 */
[C---:B------:R-:W-:Y:S01]  /*5bb30*/  IMAD.WIDE R16, R0.reuse, 0x2, R6 ;  /* 0x0000000200107825 */ /* 0x040fe200078e0206 */
[----:B------:R-:W-:Y:S02]  /*5bb40*/  IADD3 R20, R0, c[0x0][0x198], RZ ;  /* 0x0000660000147a10 */ /* 0x000fe40007ffe0ff */
[----:B------:R-:W-:-:S03]  /*5bb50*/  IADD3 R18, R3, 0xf5, RZ ;  /* 0x000000f503127810 */ /* 0x000fc60007ffe0ff */
[----:B------:R-:W-:Y:S01]  /*5bb60*/  IMAD.WIDE R8, R20, 0x2, R4 ;  /* 0x0000000214087825 */ /* 0x000fe200078e0204 */
[----:B------:R-:W-:Y:S01]  /*5bb70*/  ISETP.GE.AND P6, PT, R18, c[0x0][0x17c], PT ;  /* 0x00005f0012007a0c */ /* 0x000fe20003fc6270 */
[----:B------:R0:W-:Y:S02]  /*5bb80*/  @P3 STG.E.U16 [R16.64], R10 ;  /* 0x0000000a10003986 */ /* 0x0001e4000c10150a */
[----:B------:R-:W-:Y:S01]  /*5bb90*/  IMAD.WIDE R18, R20, 0x2, R12 ;  /* 0x0000000214127825 */ /* 0x000fe200078e020c */
[----:B------:R-:W-:Y:S02]  /*5bba0*/  IADD3 R0, R3, 0xf6, RZ ;  /* 0x000000f603007810 */ /* 0x000fe40007ffe0ff */
[----:B------:R-:W-:Y:S01]  /*5bbb0*/  ISETP.LT.AND P1, PT, R24, c[0x0][0x178], !P1 ;  /* 0x00005e0018007a0c */ /* 0x000fe20004f21270 */
[----:B0-----:R-:W-:Y:S01]  /*5bbc0*/  IMAD.WIDE R16, R20, 0x2, R14 ;  /* 0x0000000214107825 */ /* 0x001fe200078e020e */
[----:B------:R-:W-:Y:S02]  /*5bbd0*/  ISETP.GE.AND P3, PT, R0, c[0x0][0x17c], PT ;  /* 0x00005f0000007a0c */ /* 0x000fe40003f66270 */
[----:B--2---:R-:W-:-:S02]  /*5bbe0*/  PRMT R22, R26, 0x7632, R22 ;  /* 0x000076321a167816 */ /* 0x004fc40000000016 */
[----:B----4-:R-:W-:Y:S01]  /*5bbf0*/  PRMT R10, R21, 0x7632, R10 ;  /* 0x00007632150a7816 */ /* 0x010fe2000000000a */
[----:B---3--:R0:W-:Y:S01]  /*5bc00*/  @P2 STG.E.U16 [R8.64], R2 ;  /* 0x0000000208002986 */ /* 0x0081e2000c10150a */
[----:B------:R1:W-:Y:S02]  /*5bc10*/  @P5 STG.E.U16 [R16.64], R21 ;  /* 0x0000001510005986 */ /* 0x0003e4000c10150a */
[----:B------:R2:W-:Y:S01]  /*5bc20*/  @P4 STG.E.U16 [R18.64], R26 ;  /* 0x0000001a12004986 */ /* 0x0005e2000c10150a */
[----:B------:R-:W-:Y:S02]  /*5bc30*/  ISETP.LT.AND P5, PT, R28, c[0x0][0x178], !P6 ;  /* 0x00005e001c007a0c */ /* 0x000fe400077a1270 */
[----:B------:R-:W-:Y:S02]  /*5bc40*/  ISETP.LT.AND P4, PT, R27, c[0x0][0x178], !P6 ;  /* 0x00005e001b007a0c */ /* 0x000fe40007781270 */
[----:B------:R-:W-:Y:S02]  /*5bc50*/  PRMT R0, R2, 0x7632, R0 ;  /* 0x0000763202007816 */ /* 0x000fe40000000000 */
[----:B------:R-:W-:-:S02]  /*5bc60*/  ISETP.LT.AND P2, PT, R25, c[0x0][0x178], !P6 ;  /* 0x00005e0019007a0c */ /* 0x000fc40007741270 */
[C---:B0-----:R-:W-:Y:S01]  /*5bc70*/  IADD3 R2, R20.reuse, c[0x0][0x198], RZ ;  /* 0x0000660014027a10 */ /* 0x041fe20007ffe0ff */
[----:B------:R-:W-:-:S04]  /*5bc80*/  IMAD.WIDE R8, R20, 0x2, R6 ;  /* 0x0000000214087825 */ /* 0x000fc800078e0206 */
[----:B-1----:R-:W-:-:S04]  /*5bc90*/  IMAD.WIDE R16, R2, 0x2, R4 ;  /* 0x0000000202107825 */ /* 0x002fc800078e0204 */
[----:B--2---:R-:W-:-:S04]  /*5bca0*/  IMAD.WIDE R18, R2, 0x2, R14 ;  /* 0x0000000202127825 */ /* 0x004fc800078e020e */
[----:B------:R-:W-:Y:S01]  /*5bcb0*/  IMAD.WIDE R20, R2, 0x2, R12 ;  /* 0x0000000202147825 */ /* 0x000fe200078e020c */
[----:B------:R-:W-:Y:S01]  /*5bcc0*/  ISETP.LT.AND P6, PT, R24, c[0x0][0x178], !P6 ;  /* 0x00005e0018007a0c */ /* 0x000fe200077c1270 */
[----:B------:R0:W-:Y:S04]  /*5bcd0*/  @P1 STG.E.U16 [R8.64], R29 ;  /* 0x0000001d08001986 */ /* 0x0001e8000c10150a */
[----:B------:R-:W2:Y:S01]  /*5bce0*/  LDL.LU R24, [R1+0x69c] ;  /* 0x00069c0001187983 */ /* 0x000ea20000300800 */
[----:B------:R-:W-:Y:S02]  /*5bcf0*/  @P5 STG.E.U16 [R16.64], R0 ;  /* 0x0000000010005986 */ /* 0x000fe4000c10150a */
[----:B------:R-:W3:Y:S01]  /*5bd00*/  LDL.LU R26, [R1+0x67c] ;  /* 0x00067c00011a7983 */ /* 0x000ee20000300800 */
[----:B------:R-:W-:Y:S01]  /*5bd10*/  PRMT R23, R29, 0x7632, R23 ;  /* 0x000076321d177816 */ /* 0x000fe20000000017 */
[----:B------:R-:W-:Y:S01]  /*5bd20*/  @P4 STG.E.U16 [R18.64], R10 ;  /* 0x0000000a12004986 */ /* 0x000fe2000c10150a */
[----:B------:R1:W-:Y:S03]  /*5bd30*/  @P2 STG.E.U16 [R20.64], R22 ;  /* 0x0000001614002986 */ /* 0x0003e6000c10150a */
[----:B0-----:R-:W4:Y:S04]  /*5bd40*/  LDL.LU R29, [R1+0x3c] ;  /* 0x00003c00011d7983 */ /* 0x001f280000300800 */
[----:B-1----:R-:W2:Y:S01]  /*5bd50*/  LDL.LU R21, [R1+0x6bc] ;  /* 0x0006bc0001157983 */ /* 0x002ea20000300800 */
[----:B------:R-:W2:Y:S02]  /*5bd60*/  LDL.LU R22, [R1+0x10e0] ;  /* 0x0010e00001167983 */ /* 0x000ea40000300800 */
[----:B------:R-:W-:Y:S01]  /*5bd70*/  IMAD.WIDE R8, R2, 0x2, R6 ;  /* 0x0000000202087825 */ /* 0x000fe200078e0206 */
[----:B------:R-:W-:-:S02]  /*5bd80*/  ISETP.LT.AND P2, PT, R27, c[0x0][0x178], !P3 ;  /* 0x00005e001b007a0c */ /* 0x000fc40005f41270 */
[----:B------:R-:W3:Y:S04]  /*5bd90*/  LDL.LU R27, [R1+0x6ec] ;  /* 0x0006ec00011b7983 */ /* 0x000ee80000300800 */
[----:B------:R0:W-:Y:S04]  /*5bda0*/  @P6 STG.E.U16 [R8.64], R23 ;  /* 0x0000001708006986 */ /* 0x0001e8000c10150a */
[----:B0-----:R-:W4:Y:S01]  /*5bdb0*/  LDL.LU R23, [R1+0x10d8] ;  /* 0x0010d80001177983 */ /* 0x001f220000300800 */
[----:B------:R-:W-:Y:S02]  /*5bdc0*/  ISETP.LT.AND P5, PT, R28, c[0x0][0x178], !P3 ;  /* 0x00005e001c007a0c */ /* 0x000fe40005fa1270 */
[----:B------:R-:W-:-:S02]  /*5bdd0*/  IADD3 R2, R2, c[0x0][0x198], RZ ;  /* 0x0000660002027a10 */ /* 0x000fc40007ffe0ff */
[----:B------:R-:W-:Y:S02]  /*5bde0*/  IADD3 R0, R3, 0xf7, RZ ;  /* 0x000000f703007810 */ /* 0x000fe40007ffe0ff */
[----:B------:R-:W-:Y:S01]  /*5bdf0*/  ISETP.LT.AND P4, PT, R25, c[0x0][0x178], !P3 ;  /* 0x00005e0019007a0c */ /* 0x000fe20005f81270 */
[----:B------:R-:W-:-:S04]  /*5be00*/  IMAD.WIDE R8, R2, 0x2, R4 ;  /* 0x0000000202087825 */ /* 0x000fc800078e0204 */
[----:B------:R-:W-:Y:S01]  /*5be10*/  IMAD.WIDE R16, R2, 0x2, R14 ;  /* 0x0000000202107825 */ /* 0x000fe200078e020e */
[----:B------:R-:W-:Y:S02]  /*5be20*/  ISETP.GE.AND P1, PT, R0, c[0x0][0x17c], PT ;  /* 0x00005f0000007a0c */ /* 0x000fe40003f26270 */
[C---:B------:R-:W-:Y:S01]  /*5be30*/  IADD3 R10, R3.reuse, 0xf9, RZ ;  /* 0x000000f9030a7810 */ /* 0x040fe20007ffe0ff */
[----:B------:R-:W-:Y:S01]  /*5be40*/  IMAD.WIDE R18, R2, 0x2, R12 ;  /* 0x0000000202127825 */ /* 0x000fe200078e020c */
[----:B------:R-:W-:Y:S02]  /*5be50*/  IADD3 R0, R3, 0xf8, RZ ;  /* 0x000000f803007810 */ /* 0x000fe40007ffe0ff */
[----:B--2---:R-:W-:Y:S01]  /*5be60*/  ISETP.LT.AND P6, PT, R22, c[0x0][0x178], !P3 ;  /* 0x00005e0016007a0c */ /* 0x004fe20005fc1270 */
[----:B------:R0:W-:Y:S01]  /*5be70*/  @P5 STG.E.U16 [R8.64], R21 ;  /* 0x0000001508005986 */ /* 0x0001e2000c10150a */
[----:B------:R1:W-:Y:S01]  /*5be80*/  @P2 STG.E.U16 [R16.64], R24 ;  /* 0x0000001810002986 */ /* 0x0003e2000c10150a */
[----:B------:R-:W-:-:S02]  /*5be90*/  ISETP.LT.AND P2, PT, R28, c[0x0][0x178], !P1 ;  /* 0x00005e001c007a0c */ /* 0x000fc40004f41270 */
[----:B------:R-:W-:Y:S01]  /*5bea0*/  ISETP.GE.AND P5, PT, R10, c[0x0][0x17c], PT ;  /* 0x00005f000a007a0c */ /* 0x000fe20003fa6270 */
[----:B------:R-:W-:Y:S01]  /*5beb0*/  IADD3 R10, R2, c[0x0][0x198], RZ ;  /* 0x00006600020a7a10 */ /* 0x000fe20007ffe0ff */
[----:B---3--:R2:W-:Y:S01]  /*5bec0*/  @P4 STG.E.U16 [R18.64], R26 ;  /* 0x0000001a12004986 */ /* 0x0085e2000c10150a */
[----:B------:R-:W-:Y:S01]  /*5bed0*/  ISETP.GE.AND P3, PT, R0, c[0x0][0x17c], PT ;  /* 0x00005f0000007a0c */ /* 0x000fe20003f66270 */
[----:B0-----:R-:W-:Y:S01]  /*5bee0*/  IMAD.WIDE R8, R2, 0x2, R6 ;  /* 0x0000000202087825 */ /* 0x001fe200078e0206 */
[----:B------:R-:W-:Y:S02]  /*5bef0*/  PRMT R0, R24, 0x7632, R0 ;  /* 0x0000763218007816 */ /* 0x000fe40000000000 */
[----:B-1----:R-:W3:Y:S04]  /*5bf00*/  LDL.LU R24, [R1+0x6ac] ;  /* 0x0006ac0001187983 */ /* 0x002ee80000300800 */
[----:B----4-:R0:W-:Y:S01]  /*5bf10*/  @P6 STG.E.U16 [R8.64], R29 ;  /* 0x0000001d08006986 */ /* 0x0101e2000c10150a */
[----:B--2---:R-:W-:-:S02]  /*5bf20*/  PRMT R19, R21, 0x7632, R19 ;  /* 0x0000763215137816 */ /* 0x004fc40000000013 */
[----:B------:R-:W-:Y:S01]  /*5bf30*/  PRMT R18, R26, 0x7632, R18 ;  /* 0x000076321a127816 */ /* 0x000fe20000000012 */
[----:B------:R-:W2:Y:S01]  /*5bf40*/  LDL.LU R21, [R1+0x2c] ;  /* 0x00002c0001157983 */ /* 0x000ea20000300800 */
[----:B------:R-:W-:Y:S01]  /*5bf50*/  PRMT R2, R29, 0x7632, R2 ;  /* 0x000076321d027816 */ /* 0x000fe20000000002 */
[----:B------:R-:W4:Y:S01]  /*5bf60*/  LDL.LU R26, [R1+0x71c] ;  /* 0x00071c00011a7983 */ /* 0x000f220000300800 */
[----:B0-----:R-:W-:-:S03]  /*5bf70*/  IMAD.WIDE R8, R10, 0x2, R4 ;  /* 0x000000020a087825 */ /* 0x001fc600078e0204 */
[----:B------:R-:W2:Y:S04]  /*5bf80*/  LDL.LU R29, [R1+0x6fc] ;  /* 0x0006fc00011d7983 */ /* 0x000ea80000300800 */
[----:B------:R0:W-:Y:S01]  /*5bf90*/  @P2 STG.E.U16 [R8.64], R19 ;  /* 0x0000001308002986 */ /* 0x0001e2000c10150a */
[----:B------:R-:W-:-:S03]  /*5bfa0*/  ISETP.LT.AND P4, PT, R23, c[0x0][0x178], !P1 ;  /* 0x00005e0017007a0c */ /* 0x000fc60004f81270 */
[----:B0-----:R-:W2:Y:S01]  /*5bfb0*/  LDL.LU R19, [R1+0x6cc] ;  /* 0x0006cc0001137983 */ /* 0x001ea20000300800 */
[----:B------:R-:W-:Y:S01]  /*5bfc0*/  ISETP.LT.AND P6, PT, R25, c[0x0][0x178], !P1 ;  /* 0x00005e0019007a0c */ /* 0x000fe20004fc1270 */
[----:B------:R-:W-:Y:S02]  /*5bfd0*/  ISETP.LT.AND P1, PT, R22, c[0x0][0x178], !P1 ;  /* 0x00005e0016007a0c */ /* 0x000fe40004f21270 */
[----:B------:R-:W-:Y:S01]  /*5bfe0*/  IMAD.WIDE R16, R10, 0x2, R14 ;  /* 0x000000020a107825 */ /* 0x000fe200078e020e */
[----:B------:R-:W-:-:S03]  /*5bff0*/  ISETP.LT.AND P2, PT, R28, c[0x0][0x178], !P3 ;  /* 0x00005e001c007a0c */ /* 0x000fc60005f41270 */
[C---:B------:R-:W-:Y:S02]  /*5c000*/  IMAD.WIDE R8, R10.reuse, 0x2, R12 ;  /* 0x000000020a087825 */ /* 0x040fe400078e020c */
[----:B------:R0:W-:Y:S04]  /*5c010*/  @P4 STG.E.U16 [R16.64], R0 ;  /* 0x0000000010004986 */ /* 0x0001e8000c10150a */
[----:B------:R1:W-:Y:S01]  /*5c020*/  @P6 STG.E.U16 [R8.64], R18 ;  /* 0x0000001208006986 */ /* 0x0003e2000c10150a */
[C---:B0-----:R-:W-:Y:S01]  /*5c030*/  IADD3 R0, R10.reuse, c[0x0][0x198], RZ ;  /* 0x000066000a007a10 */ /* 0x041fe20007ffe0ff */
[----:B------:R-:W-:-:S04]  /*5c040*/  IMAD.WIDE R16, R10, 0x2, R6 ;  /* 0x000000020a107825 */ /* 0x000fc800078e0206 */
[----:B-1----:R-:W-:Y:S01]  /*5c050*/  IMAD.WIDE R8, R0, 0x2, R4 ;  /* 0x0000000200087825 */ /* 0x002fe200078e0204 */
[----:B------:R0:W-:Y:S04]  /*5c060*/  @P1 STG.E.U16 [R16.64], R2 ;  /* 0x0000000210001986 */ /* 0x0001e8000c10150a */
[----:B------:R1:W-:Y:S01]  /*5c070*/  @P2 STG.E.U16 [R8.64], R27 ;  /* 0x0000001b08002986 */ /* 0x0003e2000c10150a */
[----:B0-----:R-:W-:-:S04]  /*5c080*/  IADD3 R2, R3, 0xfb, RZ ;  /* 0x000000fb03027810 */ /* 0x001fc80007ffe0ff */
[----:B------:R-:W-:Y:S01]  /*5c090*/  ISETP.GE.AND P2, PT, R2, c[0x0][0x17c], PT ;  /* 0x00005f0002007a0c */ /* 0x000fe20003f46270 */
[----:B------:R-:W-:Y:S02]  /*5c0a0*/  PRMT R2, R27, 0x7632, R2 ;  /* 0x000076321b027816 */ /* 0x000fe40000000002 */
[----:B-1----:R-:W4:Y:S01]  /*5c0b0*/  LDL.LU R27, [R1+0x6dc] ;  /* 0x0006dc00011b7983 */ /* 0x002f220000300800 */
[----:B------:R-:W-:Y:S02]  /*5c0c0*/  ISETP.LT.AND P4, PT, R23, c[0x0][0x178], !P3 ;  /* 0x00005e0017007a0c */ /* 0x000fe40005f81270 */
[----:B------:R-:W-:Y:S01]  /*5c0d0*/  ISETP.LT.AND P6, PT, R25, c[0x0][0x178], !P3 ;  /* 0x00005e0019007a0c */ /* 0x000fe20005fc1270 */
[----:B------:R-:W-:Y:S02]  /*5c0e0*/  ISETP.LT.AND P3, PT, R22, c[0x0][0x178], !P3 ;  /* 0x00005e0016007a0c */ /* 0x000fe40005f61270 */
[----:B------:R-:W-:-:S04]  /*5c0f0*/  IMAD.WIDE R16, R0, 0x2, R14 ;  /* 0x0000000200107825 */ /* 0x000fc800078e020e */
[----:B------:R-:W-:Y:S01]  /*5c100*/  IMAD.WIDE R8, R0, 0x2, R12 ;  /* 0x0000000200087825 */ /* 0x000fe200078e020c */
[----:B------:R-:W-:-:S04]  /*5c110*/  IADD3 R10, R3, 0xfa, RZ ;  /* 0x000000fa030a7810 */ /* 0x000fc80007ffe0ff */
[----:B------:R-:W-:Y:S02]  /*5c120*/  ISETP.GE.AND P1, PT, R10, c[0x0][0x17c], PT ;  /* 0x00005f000a007a0c */ /* 0x000fe40003f26270 */
[----:B---3--:R-:W-:Y:S01]  /*5c130*/  PRMT R10, R24, 0x7632, R10 ;  /* 0x00007632180a7816 */ /* 0x008fe2000000000a */
[----:B--2---:R0:W-:Y:S01]  /*5c140*/  @P4 STG.E.U16 [R16.64], R19 ;  /* 0x0000001310004986 */ /* 0x0041e2000c10150a */
[----:B------:R-:W-:Y:S01]  /*5c150*/  ISETP.LT.AND P4, PT, R28, c[0x0][0x178], !P5 ;  /* 0x00005e001c007a0c */ /* 0x000fe20006f81270 */
[----:B------:R1:W-:Y:S01]  /*5c160*/  @P6 STG.E.U16 [R8.64], R24 ;  /* 0x0000001808006986 */ /* 0x0003e2000c10150a */
[----:B------:R-:W-:Y:S01]  /*5c170*/  ISETP.LT.AND P6, PT, R23, c[0x0][0x178], !P5 ;  /* 0x00005e0017007a0c */ /* 0x000fe20006fc1270 */
[C---:B0-----:R-:W-:Y:S01]  /*5c180*/  IMAD.WIDE R16, R0.reuse, 0x2, R6 ;  /* 0x0000000200107825 */ /* 0x041fe200078e0206 */
[----:B------:R-:W-:Y:S02]  /*5c190*/  IADD3 R0, R0, c[0x0][0x198], RZ ;  /* 0x0000660000007a10 */ /* 0x000fe40007ffe0ff */
[----:B------:R-:W-:Y:S01]  /*5c1a0*/  PRMT R18, R19, 0x7632, R18 ;  /* 0x0000763213127816 */ /* 0x000fe20000000012 */
[----:B-1----:R-:W2:Y:S04]  /*5c1b0*/  LDL.LU R24, [R1+0x1c] ;  /* 0x00001c0001187983 */ /* 0x002ea80000300800 */
[----:B------:R0:W-:Y:S01]  /*5c1c0*/  @P3 STG.E.U16 [R16.64], R21 ;  /* 0x0000001510003986 */ /* 0x0001e2000c10150a */
[----:B------:R-:W-:Y:S01]  /*5c1d0*/  ISETP.LT.AND P3, PT, R25, c[0x0][0x178], !P5 ;  /* 0x00005e0019007a0c */ /* 0x000fe20006f61270 */
[----:B------:R-:W-:Y:S01]  /*5c1e0*/  IMAD.WIDE R8, R0, 0x2, R4 ;  /* 0x0000000200087825 */ /* 0x000fe200078e0204 */
[----:B------:R-:W-:-:S04]  /*5c1f0*/  ISETP.LT.AND P5, PT, R22, c[0x0][0x178], !P5 ;  /* 0x00005e0016007a0c */ /* 0x000fc80006fa1270 */
[----:B------:R1:W-:Y:S01]  /*5c200*/  @P4 STG.E.U16 [R8.64], R2 ;  /* 0x0000000208004986 */ /* 0x0003e2000c10150a */
[----:B------:R-:W-:Y:S01]  /*5c210*/  ISETP.LT.AND P4, PT, R28, c[0x0][0x178], !P1 ;  /* 0x00005e001c007a0c */ /* 0x000fe20004f81270 */
[C---:B0-----:R-:W-:Y:S01]  /*5c220*/  IMAD.WIDE R16, R0.reuse, 0x2, R14 ;  /* 0x0000000200107825 */ /* 0x041fe200078e020e */
[----:B------:R-:W-:-:S03]  /*5c230*/  IADD3 R19, R0, c[0x0][0x198], RZ ;  /* 0x0000660000137a10 */ /* 0x000fc60007ffe0ff */
[----:B-1----:R-:W-:Y:S01]  /*5c240*/  IMAD.WIDE R8, R0, 0x2, R12 ;  /* 0x0000000200087825 */ /* 0x002fe200078e020c */
[----:B------:R0:W-:Y:S01]  /*5c250*/  @P6 STG.E.U16 [R16.64], R18 ;  /* 0x0000001210006986 */ /* 0x0001e2000c10150a */
[----:B------:R-:W-:-:S03]  /*5c260*/  ISETP.LT.AND P6, PT, R25, c[0x0][0x178], !P1 ;  /* 0x00005e0019007a0c */ /* 0x000fc60004fc1270 */
[----:B------:R1:W-:Y:S01]  /*5c270*/  @P3 STG.E.U16 [R8.64], R10 ;  /* 0x0000000a08003986 */ /* 0x0003e2000c10150a */
[----:B------:R-:W-:Y:S02]  /*5c280*/  ISETP.LT.AND P3, PT, R23, c[0x0][0x178], !P1 ;  /* 0x00005e0017007a0c */ /* 0x000fe40004f61270 */
[----:B------:R-:W-:Y:S01]  /*5c290*/  PRMT R2, R21, 0x7632, R2 ;  /* 0x0000763215027816 */ /* 0x000fe20000000002 */
[----:B0-----:R-:W-:-:S04]  /*5c2a0*/  IMAD.WIDE R16, R0, 0x2, R6 ;  /* 0x0000000200107825 */ /* 0x001fc800078e0206 */
[----:B-1----:R-:W-:Y:S01]  /*5c2b0*/  IMAD.WIDE R8, R19, 0x2, R4 ;  /* 0x0000000213087825 */ /* 0x002fe200078e0204 */
[----:B------:R0:W-:Y:S01]  /*5c2c0*/  @P5 STG.E.U16 [R16.64], R2 ;  /* 0x0000000210005986 */ /* 0x0001e2000c10150a */
[----:B------:R-:W-:-:S03]  /*5c2d0*/  IADD3 R0, R3, 0xfc, RZ ;  /* 0x000000fc03007810 */ /* 0x000fc60007ffe0ff */
[----:B----4-:R1:W-:Y:S01]  /*5c2e0*/  @P4 STG.E.U16 [R8.64], R26 ;  /* 0x0000001a08004986 */ /* 0x0103e2000c10150a */
[----:B------:R-:W-:Y:S01]  /*5c2f0*/  ISETP.GE.AND P5, PT, R0, c[0x0][0x17c], PT ;  /* 0x00005f0000007a0c */ /* 0x000fe20003fa6270 */
[----:B------:R-:W-:Y:S02]  /*5c300*/  PRMT R0, R29, 0x7632, R0 ;  /* 0x000076321d007816 */ /* 0x000fe40000000000 */
[----:B0-----:R-:W-:-:S04]  /*5c310*/  IMAD.WIDE R16, R19, 0x2, R14 ;  /* 0x0000000213107825 */ /* 0x001fc800078e020e */
[----:B-1----:R-:W-:Y:S01]  /*5c320*/  IMAD.WIDE R8, R19, 0x2, R12 ;  /* 0x0000000213087825 */ /* 0x002fe200078e020c */
[----:B------:R0:W-:Y:S01]  /*5c330*/  @P3 STG.E.U16 [R16.64], R29 ;  /* 0x0000001d10003986 */ /* 0x0001e2000c10150a */
[----:B------:R-:W-:-:S03]  /*5c340*/  PRMT R10, R27, 0x7632, R10 ;  /* 0x000076321b0a7816 */ /* 0x000fc6000000000a */
[----:B------:R1:W-:Y:S04]  /*5c350*/  @P6 STG.E.U16 [R8.64], R27 ;  /* 0x0000001b08006986 */ /* 0x0003e8000c10150a */
[----:B0-----:R-:W3:Y:S04]  /*5c360*/  LDL.LU R29, [R1+0x75c] ;  /* 0x00075c00011d7983 */ /* 0x001ee80000300800 */
[----:B-1----:R-:W4:Y:S01]  /*5c370*/  LDL R27, [R1+0x74c] ;  /* 0x00074c00011b7983 */ /* 0x002f220000100800 */
[----:B------:R-:W-:Y:S02]  /*5c380*/  ISETP.LT.AND P1, PT, R22, c[0x0][0x178], !P1 ;  /* 0x00005e0016007a0c */ /* 0x000fe40004f21270 */
[----:B------:R-:W-:-:S02]  /*5c390*/  ISETP.LT.AND P4, PT, R28, c[0x0][0x178], !P2 ;  /* 0x00005e001c007a0c */ /* 0x000fc40005781270 */
[----:B------:R-:W-:Y:S02]  /*5c3a0*/  IADD3 R2, R19, c[0x0][0x198], RZ ;  /* 0x0000660013027a10 */ /* 0x000fe40007ffe0ff */
[----:B------:R-:W-:Y:S02]  /*5c3b0*/  ISETP.LT.AND P6, PT, R23, c[0x0][0x178], !P2 ;  /* 0x00005e0017007a0c */ /* 0x000fe400057c1270 */
[----:B------:R-:W-:Y:S01]  /*5c3c0*/  ISETP.LT.AND P3, PT, R25, c[0x0][0x178], !P2 ;  /* 0x00005e0019007a0c */ /* 0x000fe20005761270 */
[----:B------:R-:W-:Y:S01]  /*5c3d0*/  IMAD.WIDE R8, R19, 0x2, R6 ;  /* 0x0000000213087825 */ /* 0x000fe200078e0206 */
[----:B------:R-:W-:Y:S02]  /*5c3e0*/  ISETP.LT.AND P2, PT, R22, c[0x0][0x178], !P2 ;  /* 0x00005e0016007a0c */ /* 0x000fe40005741270 */
[----:B------:R-:W-:Y:S01]  /*5c3f0*/  PRMT R18, R26, 0x7632, R18 ;  /* 0x000076321a127816 */ /* 0x000fe20000000012 */
[----:B------:R-:W-:Y:S01]  /*5c400*/  IMAD.WIDE R16, R2, 0x2, R4 ;  /* 0x0000000202107825 */ /* 0x000fe200078e0204 */
[----:B------:R-:W-:Y:S01]  /*5c410*/  IADD3 R21, R3, 0xfd, RZ ;  /* 0x000000fd03157810 */ /* 0x000fe20007ffe0ff */
[----:B------:R-:W4:Y:S04]  /*5c420*/  LDL.LU R26, [R1+0x76c] ;  /* 0x00076c00011a7983 */ /* 0x000f280000300800 */
[----:B--2---:R0:W-:Y:S01]  /*5c430*/  @P1 STG.E.U16 [R8.64], R24 ;  /* 0x0000001808001986 */ /* 0x0041e2000c10150a */
[----:B------:R1:W-:Y:S01]  /*5c440*/  @P4 STG.E.U16 [R16.64], R18 ;  /* 0x0000001210004986 */ /* 0x0003e2000c10150a */
[----:B------:R-:W-:-:S02]  /*5c450*/  PRMT R20, R24, 0x7632, R20 ;  /* 0x0000763218147816 */ /* 0x000fc40000000014 */
[----:B------:R-:W-:Y:S01]  /*5c460*/  ISETP.LT.AND P4, PT, R28, c[0x0][0x178], !P5 ;  /* 0x00005e001c007a0c */ /* 0x000fe20006f81270 */
[----:B0-----:R-:W-:-:S04]  /*5c470*/  IMAD.WIDE R8, R2, 0x2, R14 ;  /* 0x0000000202087825 */ /* 0x001fc800078e020e */
[----:B-1----:R-:W-:-:S04]  /*5c480*/  IMAD.WIDE R16, R2, 0x2, R12 ;  /* 0x0000000202107825 */ /* 0x002fc800078e020c */
[C---:B------:R-:W-:Y:S01]  /*5c490*/  IMAD.WIDE R18, R2.reuse, 0x2, R6 ;  /* 0x0000000202127825 */ /* 0x040fe200078e0206 */
[----:B------:R0:W-:Y:S03]  /*5c4a0*/  @P6 STG.E.U16 [R8.64], R0 ;  /* 0x0000000008006986 */ /* 0x0001e6000c10150a */
[----:B------:R1:W-:Y:S02]  /*5c4b0*/  @P3 STG.E.U16 [R16.64], R10 ;  /* 0x0000000a10003986 */ /* 0x0003e4000c10150a */
[----:B------:R-:W-:Y:S01]  /*5c4c0*/  @P2 STG.E.U16 [R18.64], R20 ;  /* 0x0000001412002986 */ /* 0x000fe2000c10150a */
[----:B------:R-:W-:Y:S02]  /*5c4d0*/  ISETP.LT.AND P2, PT, R23, c[0x0][0x178], !P5 ;  /* 0x00005e0017007a0c */ /* 0x000fe40006f41270 */
[----:B------:R-:W-:Y:S02]  /*5c4e0*/  IADD3 R2, R2, c[0x0][0x198], RZ ;  /* 0x0000660002027a10 */ /* 0x000fe40007ffe0ff */
[----:B------:R-:W-:-:S02]  /*5c4f0*/  ISETP.GE.AND P1, PT, R21, c[0x0][0x17c], PT ;  /* 0x00005f0015007a0c */ /* 0x000fc40003f26270 */
[----:B------:R-:W2:Y:S01]  /*5c500*/  LDL.LU R21, [R1+0x72c] ;  /* 0x00072c0001157983 */ /* 0x000ea20000300800 */
[----:B------:R-:W2:Y:S02]  /*5c510*/  LDL.LU R24, [R1+0x73c] ;  /* 0x00073c0001187983 */ /* 0x000ea40000300800 */
[----:B0-----:R-:W-:-:S04]  /*5c520*/  IMAD.WIDE R8, R2, 0x2, R4 ;  /* 0x0000000202087825 */ /* 0x001fc800078e0204 */
[----:B-1----:R-:W-:Y:S01]  /*5c530*/  IMAD.WIDE R16, R2, 0x2, R14 ;  /* 0x0000000202107825 */ /* 0x002fe200078e020e */
[----:B---3--:R0:W-:Y:S01]  /*5c540*/  @P4 STG.E.U16 [R8.64], R29 ;  /* 0x0000001d08004986 */ /* 0x0081e2000c10150a */
[----:B------:R-:W-:-:S03]  /*5c550*/  PRMT R10, R29, 0x7632, R10 ;  /* 0x000076321d0a7816 */ /* 0x000fc6000000000a */
[----:B----4-:R1:W-:Y:S04]  /*5c560*/  @P2 STG.E.U16 [R16.64], R27 ;  /* 0x0000001b10002986 */ /* 0x0103e8000c10150a */
[----:B0-----:R-:W3:Y:S04]  /*5c570*/  LDL.LU R29, [R1+0x70c] ;  /* 0x00070c00011d7983 */ /* 0x001ee80000300800 */
[----:B-1----:R-:W4:Y:S01]  /*5c580*/  LDL.LU R27, [R1+0x1864] ;  /* 0x00186400011b7983 */ /* 0x002f220000300800 */
[----:B------:R-:W3:Y:S01]  /*5c590*/  LDL.LU R16, [R1+0x74c] ;  /* 0x00074c0001107983 */ /* 0x000ee20000300800 */
[----:B------:R-:W-:Y:S01]  /*5c5a0*/  ISETP.LT.AND P3, PT, R25, c[0x0][0x178], !P5 ;  /* 0x00005e0019007a0c */ /* 0x000fe20006f61270 */
[----:B------:R-:W-:Y:S01]  /*5c5b0*/  ISETP.LT.AND P5, PT, R22, c[0x0][0x178], !P5 ;  /* 0x00005e0016007a0c */ /* 0x000fe20006fa1270 */
[----:B------:R-:W-:-:S02]  /*5c5c0*/  ISETP.LT.AND P6, PT, R28, c[0x0][0x178], !P1 ;  /* 0x00005e001c007a0c */ /* 0x000fc40004fc1270 */
[----:B------:R-:W-:Y:S02]  /*5c5d0*/  IADD3 R3, R3, 0xfe, RZ ;  /* 0x000000fe03037810 */ /* 0x000fe40007ffe0ff */
[C---:B------:R-:W-:Y:S01]  /*5c5e0*/  IADD3 R0, R2.reuse, c[0x0][0x198], RZ ;  /* 0x0000660002007a10 */ /* 0x040fe20007ffe0ff */
[----:B------:R-:W-:Y:S01]  /*5c5f0*/  IMAD.WIDE R8, R2, 0x2, R12 ;  /* 0x0000000202087825 */ /* 0x000fe200078e020c */
[----:B------:R-:W-:-:S03]  /*5c600*/  ISETP.GE.AND P4, PT, R3, c[0x0][0x17c], PT ;  /* 0x00005f0003007a0c */ /* 0x000fc60003f86270 */
[----:B------:R-:W-:-:S04]  /*5c610*/  IMAD.WIDE R2, R2, 0x2, R6 ;  /* 0x0000000202027825 */ /* 0x000fc800078e0206 */
[----:B------:R-:W-:Y:S01]  /*5c620*/  IMAD.WIDE R18, R0, 0x2, R4 ;  /* 0x0000000200127825 */ /* 0x000fe200078e0204 */
[----:B------:R-:W-:Y:S01]  /*5c630*/  ISETP.LT.AND P2, PT, R23, c[0x0][0x178], !P1 ;  /* 0x00005e0017007a0c */ /* 0x000fe20004f41270 */
[----:B--2---:R0:W-:Y:S01]  /*5c640*/  @P3 STG.E.U16 [R8.64], R21 ;  /* 0x0000001508003986 */ /* 0x0041e2000c10150a */
[----:B------:R-:W-:Y:S02]  /*5c650*/  ISETP.LT.AND P3, PT, R28, c[0x0][0x178], !P4 ;  /* 0x00005e001c007a0c */ /* 0x000fe40006761270 */
[----:B------:R-:W-:Y:S02]  /*5c660*/  PRMT R20, R21, 0x7632, R20 ;  /* 0x0000763215147816 */ /* 0x000fe40000000014 */
[C---:B0-----:R-:W-:Y:S01]  /*5c670*/  IADD3 R21, R0.reuse, c[0x0][0x198], RZ ;  /* 0x0000660000157a10 */ /* 0x041fe20007ffe0ff */
[----:B------:R-:W-:Y:S01]  /*5c680*/  IMAD.WIDE R8, R0, 0x2, R12 ;  /* 0x0000000200087825 */ /* 0x000fe200078e020c */
[----:B----4-:R0:W-:Y:S03]  /*5c690*/  @P5 STG.E.U16 [R2.64], R27 ;  /* 0x0000001b02005986 */ /* 0x0101e6000c10150a */
[----:B------:R1:W-:Y:S01]  /*5c6a0*/  @P6 STG.E.U16 [R18.64], R10 ;  /* 0x0000000a12006986 */ /* 0x0003e2000c10150a */
[----:B------:R-:W-:Y:S01]  /*5c6b0*/  ISETP.LT.AND P6, PT, R25, c[0x0][0x178], !P1 ;  /* 0x00005e0019007a0c */ /* 0x000fe20004fc1270 */
[----:B------:R-:W-:Y:S01]  /*5c6c0*/  ISETP.LT.AND P1, PT, R22, c[0x0][0x178], !P1 ;  /* 0x00005e0016007a0c */ /* 0x000fe20004f21270 */
[----:B---3--:R-:W-:Y:S01]  /*5c6d0*/  PRMT R17, R16, 0x7632, R17 ;  /* 0x0000763210117816 */ /* 0x008fe20000000011 */
[----:B0-----:R-:W-:Y:S01]  /*5c6e0*/  IMAD.WIDE R2, R0, 0x2, R14 ;  /* 0x0000000200027825 */ /* 0x001fe200078e020e */
[----:B------:R-:W-:-:S03]  /*5c6f0*/  PRMT R27, R27, 0x7632, R27 ;  /* 0x000076321b1b7816 */ /* 0x000fc6000000001b */
[----:B-1----:R-:W-:Y:S01]  /*5c700*/  IMAD.WIDE R18, R21, 0x2, R4 ;  /* 0x0000000215127825 */ /* 0x002fe200078e0204 */
[----:B------:R0:W-:Y:S05]  /*5c710*/  @P2 STG.E.U16 [R2.64], R17 ;  /* 0x0000001102002986 */ /* 0x0001ea000c10150a */
[----:B------:R1:W-:Y:S01]  /*5c720*/  @P6 STG.E.U16 [R8.64], R20 ;  /* 0x0000001408006986 */ /* 0x0003e2000c10150a */
[----:B------:R-:W-:Y:S02]  /*5c730*/  ISETP.LT.AND P6, PT, R23, c[0x0][0x178], !P4 ;  /* 0x00005e0017007a0c */ /* 0x000fe400067c1270 */
[----:B------:R-:W-:Y:S01]  /*5c740*/  ISETP.LT.AND P5, PT, R28, c[0x0][0x178], !P0 ;  /* 0x00005e001c007a0c */ /* 0x000fe200047a1270 */
[----:B0-----:R-:W-:-:S05]  /*5c750*/  IMAD.WIDE R16, R0, 0x2, R6 ;  /* 0x0000000200107825 */ /* 0x001fca00078e0206 */
[----:B------:R0:W-:Y:S01]  /*5c760*/  @P1 STG.E.U16 [R16.64], R27 ;  /* 0x0000001b10001986 */ /* 0x0001e2000c10150a */
[----:B------:R2:W-:Y:S01]  /*5c770*/  @P3 STG.E.U16 [R18.64], R26 ;  /* 0x0000001a12003986 */ /* 0x0005e2000c10150a */
[----:B------:R-:W-:Y:S01]  /*5c780*/  ISETP.LT.AND P3, PT, R25, c[0x0][0x178], !P4 ;  /* 0x00005e0019007a0c */ /* 0x000fe20006761270 */
[C---:B------:R-:W-:Y:S01]  /*5c790*/  ISETP.LT.AND P4, PT, R22.reuse, c[0x0][0x178], !P4 ;  /* 0x00005e0016007a0c */ /* 0x040fe20006781270 */
[----:B------:R-:W-:Y:S02]  /*5c7a0*/  ISETP.LT.AND P2, PT, R23, c[0x0][0x178], !P0 ;  /* 0x00005e0017007a0c */ /* 0x000fe40004741270 */
[----:B------:R-:W-:Y:S01]  /*5c7b0*/  ISETP.LT.AND P1, PT, R25, c[0x0][0x178], !P0 ;  /* 0x00005e0019007a0c */ /* 0x000fe20004721270 */
[----:B------:R-:W-:Y:S01]  /*5c7c0*/  ISETP.LT.AND P0, PT, R22, c[0x0][0x178], !P0 ;  /* 0x00005e0016007a0c */ /* 0x000fe20004701270 */
[C---:B------:R-:W-:Y:S01]  /*5c7d0*/  IADD3 R25, R21.reuse, c[0x0][0x198], RZ ;  /* 0x0000660015197a10 */ /* 0x040fe20007ffe0ff */
[----:B------:R-:W-:-:S04]  /*5c7e0*/  IMAD.WIDE R22, R21, 0x2, R14 ;  /* 0x0000000215167825 */ /* 0x000fc800078e020e */
[----:B------:R-:W-:-:S04]  /*5c7f0*/  IMAD.WIDE R2, R21, 0x2, R12 ;  /* 0x0000000215027825 */ /* 0x000fc800078e020c */
[----:B-1----:R-:W-:-:S04]  /*5c800*/  IMAD.WIDE R8, R21, 0x2, R6 ;  /* 0x0000000215087825 */ /* 0x002fc800078e0206 */
[----:B------:R-:W-:Y:S01]  /*5c810*/  IMAD.WIDE R4, R25, 0x2, R4 ;  /* 0x0000000219047825 */ /* 0x000fe200078e0204 */
[----:B------:R-:W-:-:S03]  /*5c820*/  PRMT R0, R26, 0x7632, R0 ;  /* 0x000076321a007816 */ /* 0x000fc60000000000 */
[----:B------:R-:W-:Y:S01]  /*5c830*/  IMAD.WIDE R14, R25, 0x2, R14 ;  /* 0x00000002190e7825 */ /* 0x000fe200078e020e */
[----:B------:R-:W-:-:S03]  /*5c840*/  PRMT R10, R24, 0x7632, R10 ;  /* 0x00007632180a7816 */ /* 0x000fc6000000000a */
[----:B------:R-:W-:Y:S01]  /*5c850*/  IMAD.WIDE R12, R25, 0x2, R12 ;  /* 0x00000002190c7825 */ /* 0x000fe200078e020c */
[----:B------:R2:W-:Y:S01]  /*5c860*/  @P6 STG.E.U16 [R22.64], R24 ;  /* 0x0000001816006986 */ /* 0x0005e2000c10150a */
[----:B0-----:R-:W-:Y:S02]  /*5c870*/  PRMT R16, R29, 0x7632, R16 ;  /* 0x000076321d107816 */ /* 0x001fe40000000010 */
[----:B------:R2:W-:Y:S02]  /*5c880*/  @P3 STG.E.U16 [R2.64], R29 ;  /* 0x0000001d02003986 */ /* 0x0005e4000c10150a */
[----:B------:R2:W-:Y:S01]  /*5c890*/  @P4 STG.E.U16 [R8.64], R11 ;  /* 0x0000000b08004986 */ /* 0x0005e2000c10150a */
[----:B------:R2:W-:Y:S01]  /*5c8a0*/  @P5 STG.E.U16 [R4.64], R0 ;  /* 0x0000000004005986 */ /* 0x0005e2000c10150a */
[----:B------:R2:W-:Y:S02]  /*5c8b0*/  @P2 STG.E.U16 [R14.64], R10 ;  /* 0x0000000a0e002986 */ /* 0x0005e4000c10150a */
[----:B------:R2:W-:Y:S02]  /*5c8c0*/  @P1 STG.E.U16 [R12.64], R16 ;  /* 0x000000100c001986 */ /* 0x0005e4000c10150a */
[----:B------:R-:W-:Y:S01]  /*5c8d0*/  IMAD.WIDE R6, R25, 0x2, R6 ;  /* 0x0000000219067825 */ /* 0x000fe200078e0206 */
[----:B------:R-:W-:Y:S06]  /*5c8e0*/  @!P0 EXIT ;  /* 0x000000000000894d */ /* 0x000fec0003800000 */
[----:B--2---:R-:W-:-:S05]  /*5c8f0*/  PRMT R3, R11, 0x7632, R3 ;  /* 0x000076320b037816 */ /* 0x004fca0000000003 */
[----:B------:R-:W-:Y:S01]  /*5c900*/  STG.E.U16 [R6.64], R3 ;  /* 0x0000000306007986 */ /* 0x000fe2000c10150a */
[----:B------:R-:W-:Y:S05]  /*5c910*/  EXIT ;  /* 0x000000000000794d */ /* 0x000fea0003800000 */
.L_x_4:
[----:B------:R-:W-:-:S00]  /*5c920*/  BRA `(.L_x_4) ;  /* 0xfffffff000007947 */ /* 0x000fc0000383ffff */
[----:B------:R-:W-:-:S00]  /*5c930*/  NOP ;  /* 0x0000000000007918 */ /* 0x000fc00000000000 */
        /* <DEDUP_REMOVED lines=12> */
.L_x_5:


//--------------------- .nv.shared.matmul_kernel  --------------------------
	.section	.nv.shared.matmul_kernel,"aw",@nobits
	.sectionflags	@""
	.align	16
